	.target	sm_90a

	.elftype	@"ET_EXEC"


//--------------------- .note.nv.tkinfo           --------------------------
	.section	.note.nv.tkinfo,"",@"SHT_NOTE"
	.sectionflags	@"SHF_NOTE_NV_TKINFO"
	.tkinfo
        /*0018*/ 	.word	0x00000002
        /*0030*/ 	.string	""
        /*0030*/ 	.string	"ptxas"
        /*0030*/ 	.string	"Cuda compilation tools, release 13.0, V13.0.88"
        /*0030*/ 	.string	"Build cuda_13.0.r13.0/compiler.36424714_0"
        /*0030*/ 	.string	"-arch sm_90a -m 64 "



//--------------------- .note.nv.cuinfo           --------------------------
	.section	.note.nv.cuinfo,"",@"SHT_NOTE"
	.sectionflags	@"SHF_NOTE_NV_CUINFO"
        /*0018*/ 	.short	0x0002
        /*001a*/ 	.short	0x005a
        /*001c*/ 	.short	0x0082
	.zero		2


//--------------------- .nv.info                  --------------------------
	.section	.nv.info,"",@"SHT_CUDA_INFO"
	.align	4


	//----- nvinfo : EIATTR_REGCOUNT
	.align		4
        /*0000*/ 	.byte	0x04, 0x2f
        /*0002*/ 	.short	(.L_12 - .L_11)
	.align		4
.L_11:
        /*0004*/ 	.word	index@(_ZN7cutlass13device_kernelIN5flash19enable_sm80_to_sm89INS1_16FlashAttnFwdSm80INS1_25CollectiveMainloopFwdSm80ILi8ELi2ELb0EN4cute5tupleIJNS5_1CILi128EEENS7_ILi64EEENS7_ILi192EEEEEELi192ENS_10bfloat16_tEfNS_4arch4Sm80ELb1ELb0ELb0ELb1ELb0ELb1ELb1ELb1EEENS1_21CollectiveEpilogueFwdINS6_IJS8_SA_S9_EEENS6_IJNS7_ILi1EEESI_SI_EEESC_SE_Li256ELb1ELb1ELb1ELb0EEENS1_36VarlenDynamicPersistentTileSchedulerILi128ELi64ELi256ELi256ELb1ELb1ELb0ELb1ELb1ELb1EEEEEEEEEvNT_6ParamsE)
        /*0008*/ 	.word	0x00000004


	//----- nvinfo : EIATTR_FRAME_SIZE
	.align		4
.L_12:
        /*000c*/ 	.byte	0x04, 0x11
        /*000e*/ 	.short	(.L_14 - .L_13)
	.align		4
.L_13:
        /*0010*/ 	.word	index@(_ZN7cutlass13device_kernelIN5flash19enable_sm80_to_sm89INS1_16FlashAttnFwdSm80INS1_25CollectiveMainloopFwdSm80ILi8ELi2ELb0EN4cute5tupleIJNS5_1CILi128EEENS7_ILi64EEENS7_ILi192EEEEEELi192ENS_10bfloat16_tEfNS_4arch4Sm80ELb1ELb0ELb0ELb1ELb0ELb1ELb1ELb1EEENS1_21CollectiveEpilogueFwdINS6_IJS8_SA_S9_EEENS6_IJNS7_ILi1EEESI_SI_EEESC_SE_Li256ELb1ELb1ELb1ELb0EEENS1_36VarlenDynamicPersistentTileSchedulerILi128ELi64ELi256ELi256ELb1ELb1ELb0ELb1ELb1ELb1EEEEEEEEEvNT_6ParamsE)
        /*0014*/ 	.word	0x00000000


	//----- nvinfo : EIATTR_REGCOUNT
	.align		4
.L_14:
        /*0018*/ 	.byte	0x04, 0x2f
        /*001a*/ 	.short	(.L_16 - .L_15)
	.align		4
.L_15:
        /*001c*/ 	.word	index@(_ZN7cutlass13device_kernelIN5flash19enable_sm80_to_sm89INS1_16FlashAttnFwdSm80INS1_25CollectiveMainloopFwdSm80ILi8ELi2ELb0EN4cute5tupleIJNS5_1CILi128EEENS7_ILi64EEENS7_ILi192EEEEEELi192ENS_10bfloat16_tEfNS_4arch4Sm80ELb1ELb0ELb0ELb1ELb0ELb0ELb1ELb1EEENS1_21CollectiveEpilogueFwdINS6_IJS8_SA_S9_EEENS6_IJNS7_ILi1EEESI_SI_EEESC_SE_Li256ELb1ELb1ELb1ELb0EEENS1_36VarlenDynamicPersistentTileSchedulerILi128ELi64ELi256ELi256ELb1ELb1ELb0ELb1ELb1ELb1EEEEEEEEEvNT_6ParamsE)
        /*0020*/ 	.word	0x00000004


	//----- nvinfo : EIATTR_FRAME_SIZE
	.align		4
.L_16:
        /*0024*/ 	.byte	0x04, 0x11
        /*0026*/ 	.short	(.L_18 - .L_17)
	.align		4
.L_17:
        /*0028*/ 	.word	index@(_ZN7cutlass13device_kernelIN5flash19enable_sm80_to_sm89INS1_16FlashAttnFwdSm80INS1_25CollectiveMainloopFwdSm80ILi8ELi2ELb0EN4cute5tupleIJNS5_1CILi128EEENS7_ILi64EEENS7_ILi192EEEEEELi192ENS_10bfloat16_tEfNS_4arch4Sm80ELb1ELb0ELb0ELb1ELb0ELb0ELb1ELb1EEENS1_21CollectiveEpilogueFwdINS6_IJS8_SA_S9_EEENS6_IJNS7_ILi1EEESI_SI_EEESC_SE_Li256ELb1ELb1ELb1ELb0EEENS1_36VarlenDynamicPersistentTileSchedulerILi128ELi64ELi256ELi256ELb1ELb1ELb0ELb1ELb1ELb1EEEEEEEEEvNT_6ParamsE)
        /*002c*/ 	.word	0x00000000


	//----- nvinfo : EIATTR_REGCOUNT
	.align		4
.L_18:
        /*0030*/ 	.byte	0x04, 0x2f
        /*0032*/ 	.short	(.L_20 - .L_19)
	.align		4
.L_19:
        /*0034*/ 	.word	index@(_ZN7cutlass13device_kernelIN5flash19enable_sm80_to_sm89INS1_16FlashAttnFwdSm80INS1_25CollectiveMainloopFwdSm80ILi8ELi2ELb1EN4cute5tupleIJNS5_1CILi128EEENS7_ILi96EEENS7_ILi192EEEEEELi192ENS_10bfloat16_tEfNS_4arch4Sm80ELb1ELb0ELb0ELb0ELb0ELb0ELb1ELb1EEENS1_21CollectiveEpilogueFwdINS6_IJS8_SA_S9_EEENS6_IJNS7_ILi1EEESI_SI_EEESC_SE_Li256ELb0ELb1ELb1ELb0EEENS1_30DynamicPersistentTileSchedulerILi256ELi256ELb1ELb1ELb0EEEEEEEEEvNT_6ParamsE)
        /*0038*/ 	.word	0x00000004


	//----- nvinfo : EIATTR_FRAME_SIZE
	.align		4
.L_20:
        /*003c*/ 	.byte	0x04, 0x11
        /*003e*/ 	.short	(.L_22 - .L_21)
	.align		4
.L_21:
        /*0040*/ 	.word	index@(_ZN7cutlass13device_kernelIN5flash19enable_sm80_to_sm89INS1_16FlashAttnFwdSm80INS1_25CollectiveMainloopFwdSm80ILi8ELi2ELb1EN4cute5tupleIJNS5_1CILi128EEENS7_ILi96EEENS7_ILi192EEEEEELi192ENS_10bfloat16_tEfNS_4arch4Sm80ELb1ELb0ELb0ELb0ELb0ELb0ELb1ELb1EEENS1_21CollectiveEpilogueFwdINS6_IJS8_SA_S9_EEENS6_IJNS7_ILi1EEESI_SI_EEESC_SE_Li256ELb0ELb1ELb1ELb0EEENS1_30DynamicPersistentTileSchedulerILi256ELi256ELb1ELb1ELb0EEEEEEEEEvNT_6ParamsE)
        /*0044*/ 	.word	0x00000000


	//----- nvinfo : EIATTR_REGCOUNT
	.align		4
.L_22:
        /*0048*/ 	.byte	0x04, 0x2f
        /*004a*/ 	.short	(.L_24 - .L_23)
	.align		4
.L_23:
        /*004c*/ 	.word	index@(_ZN7cutlass13device_kernelIN5flash19enable_sm80_to_sm89INS1_16FlashAttnFwdSm80INS1_25CollectiveMainloopFwdSm80ILi8ELi2ELb0EN4cute5tupleIJNS5_1CILi128EEENS7_ILi64EEENS7_ILi192EEEEEELi192ENS_10bfloat16_tEfNS_4arch4Sm80ELb0ELb1ELb0ELb1ELb0ELb1ELb1ELb1EEENS1_21CollectiveEpilogueFwdINS6_IJS8_SA_S9_EEENS6_IJNS7_ILi1EEESI_SI_EEESC_SE_Li256ELb1ELb1ELb1ELb0EEENS1_36VarlenDynamicPersistentTileSchedulerILi128ELi64ELi256ELi256ELb1ELb1ELb0ELb1ELb0ELb1EEEEEEEEEvNT_6ParamsE)
        /*0050*/ 	.word	0x00000004


	//----- nvinfo : EIATTR_FRAME_SIZE
	.align		4
.L_24:
        /*0054*/ 	.byte	0x04, 0x11
        /*0056*/ 	.short	(.L_26 - .L_25)
	.align		4
.L_25:
        /*0058*/ 	.word	index@(_ZN7cutlass13device_kernelIN5flash19enable_sm80_to_sm89INS1_16FlashAttnFwdSm80INS1_25CollectiveMainloopFwdSm80ILi8ELi2ELb0EN4cute5tupleIJNS5_1CILi128EEENS7_ILi64EEENS7_ILi192EEEEEELi192ENS_10bfloat16_tEfNS_4arch4Sm80ELb0ELb1ELb0ELb1ELb0ELb1ELb1ELb1EEENS1_21CollectiveEpilogueFwdINS6_IJS8_SA_S9_EEENS6_IJNS7_ILi1EEESI_SI_EEESC_SE_Li256ELb1ELb1ELb1ELb0EEENS1_36VarlenDynamicPersistentTileSchedulerILi128ELi64ELi256ELi256ELb1ELb1ELb0ELb1ELb0ELb1EEEEEEEEEvNT_6ParamsE)
        /*005c*/ 	.word	0x00000000


	//----- nvinfo : EIATTR_REGCOUNT
	.align		4
.L_26:
        /*0060*/ 	.byte	0x04, 0x2f
        /*0062*/ 	.short	(.L_28 - .L_27)
	.align		4
.L_27:
        /*0064*/ 	.word	index@(_ZN7cutlass13device_kernelIN5flash19enable_sm80_to_sm89INS1_16FlashAttnFwdSm80INS1_25CollectiveMainloopFwdSm80ILi8ELi2ELb0EN4cute5tupleIJNS5_1CILi128EEENS7_ILi64EEENS7_ILi192EEEEEELi192ENS_10bfloat16_tEfNS_4arch4Sm80ELb0ELb1ELb0ELb1ELb0ELb0ELb1ELb1EEENS1_21CollectiveEpilogueFwdINS6_IJS8_SA_S9_EEENS6_IJNS7_ILi1EEESI_SI_EEESC_SE_Li256ELb1ELb1ELb1ELb0EEENS1_36VarlenDynamicPersistentTileSchedulerILi128ELi64ELi256ELi256ELb1ELb1ELb0ELb1ELb0ELb1EEEEEEEEEvNT_6ParamsE)
        /*0068*/ 	.word	0x00000004


	//----- nvinfo : EIATTR_FRAME_SIZE
	.align		4
.L_28:
        /*006c*/ 	.byte	0x04, 0x11
        /*006e*/ 	.short	(.L_30 - .L_29)
	.align		4
.L_29:
        /*0070*/ 	.word	index@(_ZN7cutlass13device_kernelIN5flash19enable_sm80_to_sm89INS1_16FlashAttnFwdSm80INS1_25CollectiveMainloopFwdSm80ILi8ELi2ELb0EN4cute5tupleIJNS5_1CILi128EEENS7_ILi64EEENS7_ILi192EEEEEELi192ENS_10bfloat16_tEfNS_4arch4Sm80ELb0ELb1ELb0ELb1ELb0ELb0ELb1ELb1EEENS1_21CollectiveEpilogueFwdINS6_IJS8_SA_S9_EEENS6_IJNS7_ILi1EEESI_SI_EEESC_SE_Li256ELb1ELb1ELb1ELb0EEENS1_36VarlenDynamicPersistentTileSchedulerILi128ELi64ELi256ELi256ELb1ELb1ELb0ELb1ELb0ELb1EEEEEEEEEvNT_6ParamsE)
        /*0074*/ 	.word	0x00000000


	//----- nvinfo : EIATTR_REGCOUNT
	.align		4
.L_30:
        /*0078*/ 	.byte	0x04, 0x2f
        /*007a*/ 	.short	(.L_32 - .L_31)
	.align		4
.L_31:
        /*007c*/ 	.word	index@(_ZN7cutlass13device_kernelIN5flash19enable_sm80_to_sm89INS1_16FlashAttnFwdSm80INS1_25CollectiveMainloopFwdSm80ILi8ELi2ELb0EN4cute5tupleIJNS5_1CILi128EEENS7_ILi64EEENS7_ILi192EEEEEELi192ENS_10bfloat16_tEfNS_4arch4Sm80ELb0ELb1ELb0ELb0ELb0ELb0ELb1ELb1EEENS1_21CollectiveEpilogueFwdINS6_IJS8_SA_S9_EEENS6_IJNS7_ILi1EEESI_SI_EEESC_SE_Li256ELb0ELb1ELb1ELb0EEENS1_19SingleTileSchedulerILb0ELb1ELb1ELi128EEEEEEEEEvNT_6ParamsE)
        /*0080*/ 	.word	0x00000004


	//----- nvinfo : EIATTR_FRAME_SIZE
	.align		4
.L_32:
        /*0084*/ 	.byte	0x04, 0x11
        /*0086*/ 	.short	(.L_34 - .L_33)
	.align		4
.L_33:
        /*0088*/ 	.word	index@(_ZN7cutlass13device_kernelIN5flash19enable_sm80_to_sm89INS1_16FlashAttnFwdSm80INS1_25CollectiveMainloopFwdSm80ILi8ELi2ELb0EN4cute5tupleIJNS5_1CILi128EEENS7_ILi64EEENS7_ILi192EEEEEELi192ENS_10bfloat16_tEfNS_4arch4Sm80ELb0ELb1ELb0ELb0ELb0ELb0ELb1ELb1EEENS1_21CollectiveEpilogueFwdINS6_IJS8_SA_S9_EEENS6_IJNS7_ILi1EEESI_SI_EEESC_SE_Li256ELb0ELb1ELb1ELb0EEENS1_19SingleTileSchedulerILb0ELb1ELb1ELi128EEEEEEEEEvNT_6ParamsE)
        /*008c*/ 	.word	0x00000000


	//----- nvinfo : EIATTR_REGCOUNT
	.align		4
.L_34:
        /*0090*/ 	.byte	0x04, 0x2f
        /*0092*/ 	.short	(.L_36 - .L_35)
	.align		4
.L_35:
        /*0094*/ 	.word	index@(_ZN7cutlass13device_kernelIN5flash19enable_sm80_to_sm89INS1_16FlashAttnFwdSm80INS1_25CollectiveMainloopFwdSm80ILi8ELi2ELb0EN4cute5tupleIJNS5_1CILi128EEENS7_ILi64EEENS7_ILi192EEEEEELi192ENS_10bfloat16_tEfNS_4arch4Sm80ELb0ELb0ELb0ELb1ELb0ELb1ELb1ELb1EEENS1_21CollectiveEpilogueFwdINS6_IJS8_SA_S9_EEENS6_IJNS7_ILi1EEESI_SI_EEESC_SE_Li256ELb1ELb1ELb1ELb0EEENS1_36VarlenDynamicPersistentTileSchedulerILi128ELi64ELi256ELi256ELb1ELb1ELb0ELb0ELb1ELb1EEEEEEEEEvNT_6ParamsE)
        /*0098*/ 	.word	0x00000004


	//----- nvinfo : EIATTR_FRAME_SIZE
	.align		4
.L_36:
        /*009c*/ 	.byte	0x04, 0x11
        /*009e*/ 	.short	(.L_38 - .L_37)
	.align		4
.L_37:
        /*00a0*/ 	.word	index@(_ZN7cutlass13device_kernelIN5flash19enable_sm80_to_sm89INS1_16FlashAttnFwdSm80INS1_25CollectiveMainloopFwdSm80ILi8ELi2ELb0EN4cute5tupleIJNS5_1CILi128EEENS7_ILi64EEENS7_ILi192EEEEEELi192ENS_10bfloat16_tEfNS_4arch4Sm80ELb0ELb0ELb0ELb1ELb0ELb1ELb1ELb1EEENS1_21CollectiveEpilogueFwdINS6_IJS8_SA_S9_EEENS6_IJNS7_ILi1EEESI_SI_EEESC_SE_Li256ELb1ELb1ELb1ELb0EEENS1_36VarlenDynamicPersistentTileSchedulerILi128ELi64ELi256ELi256ELb1ELb1ELb0ELb0ELb1ELb1EEEEEEEEEvNT_6ParamsE)
        /*00a4*/ 	.word	0x00000000


	//----- nvinfo : EIATTR_REGCOUNT
	.align		4
.L_38:
        /*00a8*/ 	.byte	0x04, 0x2f
        /*00aa*/ 	.short	(.L_40 - .L_39)
	.align		4
.L_39:
        /*00ac*/ 	.word	index@(_ZN7cutlass13device_kernelIN5flash19enable_sm80_to_sm89INS1_16FlashAttnFwdSm80INS1_25CollectiveMainloopFwdSm80ILi8ELi2ELb0EN4cute5tupleIJNS5_1CILi128EEENS7_ILi64EEENS7_ILi192EEEEEELi192ENS_10bfloat16_tEfNS_4arch4Sm80ELb0ELb0ELb0ELb1ELb0ELb0ELb1ELb1EEENS1_21CollectiveEpilogueFwdINS6_IJS8_SA_S9_EEENS6_IJNS7_ILi1EEESI_SI_EEESC_SE_Li256ELb1ELb1ELb1ELb0EEENS1_36VarlenDynamicPersistentTileSchedulerILi128ELi64ELi256ELi256ELb1ELb1ELb0ELb0ELb1ELb1EEEEEEEEEvNT_6ParamsE)
        /*00b0*/ 	.word	0x00000004


	//----- nvinfo : EIATTR_FRAME_SIZE
	.align		4
.L_40:
        /*00b4*/ 	.byte	0x04, 0x11
        /*00b6*/ 	.short	(.L_42 - .L_41)
	.align		4
.L_41:
        /*00b8*/ 	.word	index@(_ZN7cutlass13device_kernelIN5flash19enable_sm80_to_sm89INS1_16FlashAttnFwdSm80INS1_25CollectiveMainloopFwdSm80ILi8ELi2ELb0EN4cute5tupleIJNS5_1CILi128EEENS7_ILi64EEENS7_ILi192EEEEEELi192ENS_10bfloat16_tEfNS_4arch4Sm80ELb0ELb0ELb0ELb1ELb0ELb0ELb1ELb1EEENS1_21CollectiveEpilogueFwdINS6_IJS8_SA_S9_EEENS6_IJNS7_ILi1EEESI_SI_EEESC_SE_Li256ELb1ELb1ELb1ELb0EEENS1_36VarlenDynamicPersistentTileSchedulerILi128ELi64ELi256ELi256ELb1ELb1ELb0ELb0ELb1ELb1EEEEEEEEEvNT_6ParamsE)
        /*00bc*/ 	.word	0x00000000


	//----- nvinfo : EIATTR_REGCOUNT
	.align		4
.L_42:
        /*00c0*/ 	.byte	0x04, 0x2f
        /*00c2*/ 	.short	(.L_44 - .L_43)
	.align		4
.L_43:
        /*00c4*/ 	.word	index@(_ZN7cutlass13device_kernelIN5flash19enable_sm80_to_sm89INS1_16FlashAttnFwdSm80INS1_25CollectiveMainloopFwdSm80ILi8ELi2ELb1EN4cute5tupleIJNS5_1CILi128EEENS7_ILi96EEENS7_ILi192EEEEEELi192ENS_10bfloat16_tEfNS_4arch4Sm80ELb0ELb0ELb0ELb0ELb0ELb0ELb1ELb1EEENS1_21CollectiveEpilogueFwdINS6_IJS8_SA_S9_EEENS6_IJNS7_ILi1EEESI_SI_EEESC_SE_Li256ELb0ELb1ELb1ELb0EEENS1_19SingleTileSchedulerILb0ELb1ELb1ELi128EEEEEEEEEvNT_6ParamsE)
        /*00c8*/ 	.word	0x00000004


	//----- nvinfo : EIATTR_FRAME_SIZE
	.align		4
.L_44:
        /*00cc*/ 	.byte	0x04, 0x11
        /*00ce*/ 	.short	(.L_46 - .L_45)
	.align		4
.L_45:
        /*00d0*/ 	.word	index@(_ZN7cutlass13device_kernelIN5flash19enable_sm80_to_sm89INS1_16FlashAttnFwdSm80INS1_25CollectiveMainloopFwdSm80ILi8ELi2ELb1EN4cute5tupleIJNS5_1CILi128EEENS7_ILi96EEENS7_ILi192EEEEEELi192ENS_10bfloat16_tEfNS_4arch4Sm80ELb0ELb0ELb0ELb0ELb0ELb0ELb1ELb1EEENS1_21CollectiveEpilogueFwdINS6_IJS8_SA_S9_EEENS6_IJNS7_ILi1EEESI_SI_EEESC_SE_Li256ELb0ELb1ELb1ELb0EEENS1_19SingleTileSchedulerILb0ELb1ELb1ELi128EEEEEEEEEvNT_6ParamsE)
        /*00d4*/ 	.word	0x00000000


	//----- nvinfo : EIATTR_REGCOUNT
	.align		4
.L_46:
        /*00d8*/ 	.byte	0x04, 0x2f
        /*00da*/ 	.short	(.L_48 - .L_47)
	.align		4
.L_47:
        /*00dc*/ 	.word	index@(_ZN7cutlass13device_kernelIN5flash19enable_sm80_to_sm89INS1_16FlashAttnFwdSm80INS1_25CollectiveMainloopFwdSm80ILi8ELi1ELb0EN4cute5tupleIJNS5_1CILi128EEENS7_ILi64EEENS7_ILi192EEEEEELi192ENS_10bfloat16_tEfNS_4arch4Sm80ELb1ELb0ELb0ELb1ELb0ELb1ELb1ELb1EEENS1_21CollectiveEpilogueFwdINS6_IJS8_SA_S9_EEENS6_IJNS7_ILi1EEESI_SI_EEESC_SE_Li256ELb1ELb1ELb1ELb0EEENS1_36VarlenDynamicPersistentTileSchedulerILi128ELi64ELi256ELi256ELb1ELb1ELb0ELb1ELb1ELb1EEEEEEEEEvNT_6ParamsE)
        /*00e0*/ 	.word	0x00000004


	//----- nvinfo : EIATTR_FRAME_SIZE
	.align		4
.L_48:
        /*00e4*/ 	.byte	0x04, 0x11
        /*00e6*/ 	.short	(.L_50 - .L_49)
	.align		4
.L_49:
        /*00e8*/ 	.word	index@(_ZN7cutlass13device_kernelIN5flash19enable_sm80_to_sm89INS1_16FlashAttnFwdSm80INS1_25CollectiveMainloopFwdSm80ILi8ELi1ELb0EN4cute5tupleIJNS5_1CILi128EEENS7_ILi64EEENS7_ILi192EEEEEELi192ENS_10bfloat16_tEfNS_4arch4Sm80ELb1ELb0ELb0ELb1ELb0ELb1ELb1ELb1EEENS1_21CollectiveEpilogueFwdINS6_IJS8_SA_S9_EEENS6_IJNS7_ILi1EEESI_SI_EEESC_SE_Li256ELb1ELb1ELb1ELb0EEENS1_36VarlenDynamicPersistentTileSchedulerILi128ELi64ELi256ELi256ELb1ELb1ELb0ELb1ELb1ELb1EEEEEEEEEvNT_6ParamsE)
        /*00ec*/ 	.word	0x00000000


	//----- nvinfo : EIATTR_REGCOUNT
	.align		4
.L_50:
        /*00f0*/ 	.byte	0x04, 0x2f
        /*00f2*/ 	.short	(.L_52 - .L_51)
	.align		4
.L_51:
        /*00f4*/ 	.word	index@(_ZN7cutlass13device_kernelIN5flash19enable_sm80_to_sm89INS1_16FlashAttnFwdSm80INS1_25CollectiveMainloopFwdSm80ILi8ELi1ELb0EN4cute5tupleIJNS5_1CILi128EEENS7_ILi64EEENS7_ILi192EEEEEELi192ENS_10bfloat16_tEfNS_4arch4Sm80ELb1ELb0ELb0ELb1ELb0ELb0ELb1ELb1EEENS1_21CollectiveEpilogueFwdINS6_IJS8_SA_S9_EEENS6_IJNS7_ILi1EEESI_SI_EEESC_SE_Li256ELb1ELb1ELb1ELb0EEENS1_36VarlenDynamicPersistentTileSchedulerILi128ELi64ELi256ELi256ELb1ELb1ELb0ELb1ELb1ELb1EEEEEEEEEvNT_6ParamsE)
        /*00f8*/ 	.word	0x00000004


	//----- nvinfo : EIATTR_FRAME_SIZE
	.align		4
.L_52:
        /*00fc*/ 	.byte	0x04, 0x11
        /*00fe*/ 	.short	(.L_54 - .L_53)
	.align		4
.L_53:
        /*0100*/ 	.word	index@(_ZN7cutlass13device_kernelIN5flash19enable_sm80_to_sm89INS1_16FlashAttnFwdSm80INS1_25CollectiveMainloopFwdSm80ILi8ELi1ELb0EN4cute5tupleIJNS5_1CILi128EEENS7_ILi64EEENS7_ILi192EEEEEELi192ENS_10bfloat16_tEfNS_4arch4Sm80ELb1ELb0ELb0ELb1ELb0ELb0ELb1ELb1EEENS1_21CollectiveEpilogueFwdINS6_IJS8_SA_S9_EEENS6_IJNS7_ILi1EEESI_SI_EEESC_SE_Li256ELb1ELb1ELb1ELb0EEENS1_36VarlenDynamicPersistentTileSchedulerILi128ELi64ELi256ELi256ELb1ELb1ELb0ELb1ELb1ELb1EEEEEEEEEvNT_6ParamsE)
        /*0104*/ 	.word	0x00000000


	//----- nvinfo : EIATTR_REGCOUNT
	.align		4
.L_54:
        /*0108*/ 	.byte	0x04, 0x2f
        /*010a*/ 	.short	(.L_56 - .L_55)
	.align		4
.L_55:
        /*010c*/ 	.word	index@(_ZN7cutlass13device_kernelIN5flash19enable_sm80_to_sm89INS1_16FlashAttnFwdSm80INS1_25CollectiveMainloopFwdSm80ILi8ELi1ELb1EN4cute5tupleIJNS5_1CILi128EEENS7_ILi96EEENS7_ILi192EEEEEELi192ENS_10bfloat16_tEfNS_4arch4Sm80ELb1ELb0ELb0ELb0ELb0ELb0ELb1ELb1EEENS1_21CollectiveEpilogueFwdINS6_IJS8_SA_S9_EEENS6_IJNS7_ILi1EEESI_SI_EEESC_SE_Li256ELb0ELb1ELb1ELb0EEENS1_30DynamicPersistentTileSchedulerILi256ELi256ELb1ELb1ELb0EEEEEEEEEvNT_6ParamsE)
        /*0110*/ 	.word	0x00000004


	//----- nvinfo : EIATTR_FRAME_SIZE
	.align		4
.L_56:
        /*0114*/ 	.byte	0x04, 0x11
        /*0116*/ 	.short	(.L_58 - .L_57)
	.align		4
.L_57:
        /*0118*/ 	.word	index@(_ZN7cutlass13device_kernelIN5flash19enable_sm80_to_sm89INS1_16FlashAttnFwdSm80INS1_25CollectiveMainloopFwdSm80ILi8ELi1ELb1EN4cute5tupleIJNS5_1CILi128EEENS7_ILi96EEENS7_ILi192EEEEEELi192ENS_10bfloat16_tEfNS_4arch4Sm80ELb1ELb0ELb0ELb0ELb0ELb0ELb1ELb1EEENS1_21CollectiveEpilogueFwdINS6_IJS8_SA_S9_EEENS6_IJNS7_ILi1EEESI_SI_EEESC_SE_Li256ELb0ELb1ELb1ELb0EEENS1_30DynamicPersistentTileSchedulerILi256ELi256ELb1ELb1ELb0EEEEEEEEEvNT_6ParamsE)
        /*011c*/ 	.word	0x00000000


	//----- nvinfo : EIATTR_REGCOUNT
	.align		4
.L_58:
        /*0120*/ 	.byte	0x04, 0x2f
        /*0122*/ 	.short	(.L_60 - .L_59)
	.align		4
.L_59:
        /*0124*/ 	.word	index@(_ZN7cutlass13device_kernelIN5flash19enable_sm80_to_sm89INS1_16FlashAttnFwdSm80INS1_25CollectiveMainloopFwdSm80ILi8ELi1ELb0EN4cute5tupleIJNS5_1CILi128EEENS7_ILi64EEENS7_ILi192EEEEEELi192ENS_10bfloat16_tEfNS_4arch4Sm80ELb0ELb1ELb0ELb1ELb0ELb1ELb1ELb1EEENS1_21CollectiveEpilogueFwdINS6_IJS8_SA_S9_EEENS6_IJNS7_ILi1EEESI_SI_EEESC_SE_Li256ELb1ELb1ELb1ELb0EEENS1_36VarlenDynamicPersistentTileSchedulerILi128ELi64ELi256ELi256ELb1ELb1ELb0ELb1ELb0ELb1EEEEEEEEEvNT_6ParamsE)
        /*0128*/ 	.word	0x00000004


	//----- nvinfo : EIATTR_FRAME_SIZE
	.align		4
.L_60:
        /*012c*/ 	.byte	0x04, 0x11
        /*012e*/ 	.short	(.L_62 - .L_61)
	.align		4
.L_61:
        /*0130*/ 	.word	index@(_ZN7cutlass13device_kernelIN5flash19enable_sm80_to_sm89INS1_16FlashAttnFwdSm80INS1_25CollectiveMainloopFwdSm80ILi8ELi1ELb0EN4cute5tupleIJNS5_1CILi128EEENS7_ILi64EEENS7_ILi192EEEEEELi192ENS_10bfloat16_tEfNS_4arch4Sm80ELb0ELb1ELb0ELb1ELb0ELb1ELb1ELb1EEENS1_21CollectiveEpilogueFwdINS6_IJS8_SA_S9_EEENS6_IJNS7_ILi1EEESI_SI_EEESC_SE_Li256ELb1ELb1ELb1ELb0EEENS1_36VarlenDynamicPersistentTileSchedulerILi128ELi64ELi256ELi256ELb1ELb1ELb0ELb1ELb0ELb1EEEEEEEEEvNT_6ParamsE)
        /*0134*/ 	.word	0x00000000


	//----- nvinfo : EIATTR_REGCOUNT
	.align		4
.L_62:
        /*0138*/ 	.byte	0x04, 0x2f
        /*013a*/ 	.short	(.L_64 - .L_63)
	.align		4
.L_63:
        /*013c*/ 	.word	index@(_ZN7cutlass13device_kernelIN5flash19enable_sm80_to_sm89INS1_16FlashAttnFwdSm80INS1_25CollectiveMainloopFwdSm80ILi8ELi1ELb0EN4cute5tupleIJNS5_1CILi128EEENS7_ILi64EEENS7_ILi192EEEEEELi192ENS_10bfloat16_tEfNS_4arch4Sm80ELb0ELb1ELb0ELb1ELb0ELb0ELb1ELb1EEENS1_21CollectiveEpilogueFwdINS6_IJS8_SA_S9_EEENS6_IJNS7_ILi1EEESI_SI_EEESC_SE_Li256ELb1ELb1ELb1ELb0EEENS1_36VarlenDynamicPersistentTileSchedulerILi128ELi64ELi256ELi256ELb1ELb1ELb0ELb1ELb0ELb1EEEEEEEEEvNT_6ParamsE)
        /*0140*/ 	.word	0x00000004


	//----- nvinfo : EIATTR_FRAME_SIZE
	.align		4
.L_64:
        /*0144*/ 	.byte	0x04, 0x11
        /*0146*/ 	.short	(.L_66 - .L_65)
	.align		4
.L_65:
        /*0148*/ 	.word	index@(_ZN7cutlass13device_kernelIN5flash19enable_sm80_to_sm89INS1_16FlashAttnFwdSm80INS1_25CollectiveMainloopFwdSm80ILi8ELi1ELb0EN4cute5tupleIJNS5_1CILi128EEENS7_ILi64EEENS7_ILi192EEEEEELi192ENS_10bfloat16_tEfNS_4arch4Sm80ELb0ELb1ELb0ELb1ELb0ELb0ELb1ELb1EEENS1_21CollectiveEpilogueFwdINS6_IJS8_SA_S9_EEENS6_IJNS7_ILi1EEESI_SI_EEESC_SE_Li256ELb1ELb1ELb1ELb0EEENS1_36VarlenDynamicPersistentTileSchedulerILi128ELi64ELi256ELi256ELb1ELb1ELb0ELb1ELb0ELb1EEEEEEEEEvNT_6ParamsE)
        /*014c*/ 	.word	0x00000000


	//----- nvinfo : EIATTR_REGCOUNT
	.align		4
.L_66:
        /*0150*/ 	.byte	0x04, 0x2f
        /*0152*/ 	.short	(.L_68 - .L_67)
	.align		4
.L_67:
        /*0154*/ 	.word	index@(_ZN7cutlass13device_kernelIN5flash19enable_sm80_to_sm89INS1_16FlashAttnFwdSm80INS1_25CollectiveMainloopFwdSm80ILi8ELi1ELb0EN4cute5tupleIJNS5_1CILi128EEENS7_ILi64EEENS7_ILi192EEEEEELi192ENS_10bfloat16_tEfNS_4arch4Sm80ELb0ELb1ELb0ELb0ELb0ELb0ELb1ELb1EEENS1_21CollectiveEpilogueFwdINS6_IJS8_SA_S9_EEENS6_IJNS7_ILi1EEESI_SI_EEESC_SE_Li256ELb0ELb1ELb1ELb0EEENS1_19SingleTileSchedulerILb0ELb1ELb1ELi128EEEEEEEEEvNT_6ParamsE)
        /*0158*/ 	.word	0x00000004


	//----- nvinfo : EIATTR_FRAME_SIZE
	.align		4
.L_68:
        /*015c*/ 	.byte	0x04, 0x11
        /*015e*/ 	.short	(.L_70 - .L_69)
	.align		4
.L_69:
        /*0160*/ 	.word	index@(_ZN7cutlass13device_kernelIN5flash19enable_sm80_to_sm89INS1_16FlashAttnFwdSm80INS1_25CollectiveMainloopFwdSm80ILi8ELi1ELb0EN4cute5tupleIJNS5_1CILi128EEENS7_ILi64EEENS7_ILi192EEEEEELi192ENS_10bfloat16_tEfNS_4arch4Sm80ELb0ELb1ELb0ELb0ELb0ELb0ELb1ELb1EEENS1_21CollectiveEpilogueFwdINS6_IJS8_SA_S9_EEENS6_IJNS7_ILi1EEESI_SI_EEESC_SE_Li256ELb0ELb1ELb1ELb0EEENS1_19SingleTileSchedulerILb0ELb1ELb1ELi128EEEEEEEEEvNT_6ParamsE)
        /*0164*/ 	.word	0x00000000


	//----- nvinfo : EIATTR_REGCOUNT
	.align		4
.L_70:
        /*0168*/ 	.byte	0x04, 0x2f
        /*016a*/ 	.short	(.L_72 - .L_71)
	.align		4
.L_71:
        /*016c*/ 	.word	index@(_ZN7cutlass13device_kernelIN5flash19enable_sm80_to_sm89INS1_16FlashAttnFwdSm80INS1_25CollectiveMainloopFwdSm80ILi8ELi1ELb0EN4cute5tupleIJNS5_1CILi128EEENS7_ILi64EEENS7_ILi192EEEEEELi192ENS_10bfloat16_tEfNS_4arch4Sm80ELb0ELb0ELb0ELb1ELb0ELb1ELb1ELb1EEENS1_21CollectiveEpilogueFwdINS6_IJS8_SA_S9_EEENS6_IJNS7_ILi1EEESI_SI_EEESC_SE_Li256ELb1ELb1ELb1ELb0EEENS1_36VarlenDynamicPersistentTileSchedulerILi128ELi64ELi256ELi256ELb1ELb1ELb0ELb0ELb1ELb1EEEEEEEEEvNT_6ParamsE)
        /*0170*/ 	.word	0x00000004


	//----- nvinfo : EIATTR_FRAME_SIZE
	.align		4
.L_72:
        /*0174*/ 	.byte	0x04, 0x11
        /*0176*/ 	.short	(.L_74 - .L_73)
	.align		4
.L_73:
        /*0178*/ 	.word	index@(_ZN7cutlass13device_kernelIN5flash19enable_sm80_to_sm89INS1_16FlashAttnFwdSm80INS1_25CollectiveMainloopFwdSm80ILi8ELi1ELb0EN4cute5tupleIJNS5_1CILi128EEENS7_ILi64EEENS7_ILi192EEEEEELi192ENS_10bfloat16_tEfNS_4arch4Sm80ELb0ELb0ELb0ELb1ELb0ELb1ELb1ELb1EEENS1_21CollectiveEpilogueFwdINS6_IJS8_SA_S9_EEENS6_IJNS7_ILi1EEESI_SI_EEESC_SE_Li256ELb1ELb1ELb1ELb0EEENS1_36VarlenDynamicPersistentTileSchedulerILi128ELi64ELi256ELi256ELb1ELb1ELb0ELb0ELb1ELb1EEEEEEEEEvNT_6ParamsE)
        /*017c*/ 	.word	0x00000000


	//----- nvinfo : EIATTR_REGCOUNT
	.align		4
.L_74:
        /*0180*/ 	.byte	0x04, 0x2f
        /*0182*/ 	.short	(.L_76 - .L_75)
	.align		4
.L_75:
        /*0184*/ 	.word	index@(_ZN7cutlass13device_kernelIN5flash19enable_sm80_to_sm89INS1_16FlashAttnFwdSm80INS1_25CollectiveMainloopFwdSm80ILi8ELi1ELb0EN4cute5tupleIJNS5_1CILi128EEENS7_ILi64EEENS7_ILi192EEEEEELi192ENS_10bfloat16_tEfNS_4arch4Sm80ELb0ELb0ELb0ELb1ELb0ELb0ELb1ELb1EEENS1_21CollectiveEpilogueFwdINS6_IJS8_SA_S9_EEENS6_IJNS7_ILi1EEESI_SI_EEESC_SE_Li256ELb1ELb1ELb1ELb0EEENS1_36VarlenDynamicPersistentTileSchedulerILi128ELi64ELi256ELi256ELb1ELb1ELb0ELb0ELb1ELb1EEEEEEEEEvNT_6ParamsE)
        /*0188*/ 	.word	0x00000004


	//----- nvinfo : EIATTR_FRAME_SIZE
	.align		4
.L_76:
        /*018c*/ 	.byte	0x04, 0x11
        /*018e*/ 	.short	(.L_78 - .L_77)
	.align		4
.L_77:
        /*0190*/ 	.word	index@(_ZN7cutlass13device_kernelIN5flash19enable_sm80_to_sm89INS1_16FlashAttnFwdSm80INS1_25CollectiveMainloopFwdSm80ILi8ELi1ELb0EN4cute5tupleIJNS5_1CILi128EEENS7_ILi64EEENS7_ILi192EEEEEELi192ENS_10bfloat16_tEfNS_4arch4Sm80ELb0ELb0ELb0ELb1ELb0ELb0ELb1ELb1EEENS1_21CollectiveEpilogueFwdINS6_IJS8_SA_S9_EEENS6_IJNS7_ILi1EEESI_SI_EEESC_SE_Li256ELb1ELb1ELb1ELb0EEENS1_36VarlenDynamicPersistentTileSchedulerILi128ELi64ELi256ELi256ELb1ELb1ELb0ELb0ELb1ELb1EEEEEEEEEvNT_6ParamsE)
        /*0194*/ 	.word	0x00000000


	//----- nvinfo : EIATTR_REGCOUNT
	.align		4
.L_78:
        /*0198*/ 	.byte	0x04, 0x2f
        /*019a*/ 	.short	(.L_80 - .L_79)
	.align		4
.L_79:
        /*019c*/ 	.word	index@(_ZN7cutlass13device_kernelIN5flash19enable_sm80_to_sm89INS1_16FlashAttnFwdSm80INS1_25CollectiveMainloopFwdSm80ILi8ELi1ELb1EN4cute5tupleIJNS5_1CILi128EEENS7_ILi96EEENS7_ILi192EEEEEELi192ENS_10bfloat16_tEfNS_4arch4Sm80ELb0ELb0ELb0ELb0ELb0ELb0ELb1ELb1EEENS1_21CollectiveEpilogueFwdINS6_IJS8_SA_S9_EEENS6_IJNS7_ILi1EEESI_SI_EEESC_SE_Li256ELb0ELb1ELb1ELb0EEENS1_19SingleTileSchedulerILb0ELb1ELb1ELi128EEEEEEEEEvNT_6ParamsE)
        /*01a0*/ 	.word	0x00000004


	//----- nvinfo : EIATTR_FRAME_SIZE
	.align		4
.L_80:
        /*01a4*/ 	.byte	0x04, 0x11
        /*01a6*/ 	.short	(.L_82 - .L_81)
	.align		4
.L_81:
        /*01a8*/ 	.word	index@(_ZN7cutlass13device_kernelIN5flash19enable_sm80_to_sm89INS1_16FlashAttnFwdSm80INS1_25CollectiveMainloopFwdSm80ILi8ELi1ELb1EN4cute5tupleIJNS5_1CILi128EEENS7_ILi96EEENS7_ILi192EEEEEELi192ENS_10bfloat16_tEfNS_4arch4Sm80ELb0ELb0ELb0ELb0ELb0ELb0ELb1ELb1EEENS1_21CollectiveEpilogueFwdINS6_IJS8_SA_S9_EEENS6_IJNS7_ILi1EEESI_SI_EEESC_SE_Li256ELb0ELb1ELb1ELb0EEENS1_19SingleTileSchedulerILb0ELb1ELb1ELi128EEEEEEEEEvNT_6ParamsE)
        /*01ac*/ 	.word	0x00000000


	//----- nvinfo : EIATTR_REGCOUNT
	.align		4
.L_82:
        /*01b0*/ 	.byte	0x04, 0x2f
        /*01b2*/ 	.short	(.L_84 - .L_83)
	.align		4
.L_83:
        /*01b4*/ 	.word	index@(_ZN7cutlass13device_kernelIN5flash19enable_sm80_to_sm89INS1_16FlashAttnFwdSm80INS1_25CollectiveMainloopFwdSm80ILi8ELi2ELb0EN4cute5tupleIJNS5_1CILi128EEENS7_ILi64EEENS7_ILi192EEEEEELi192ENS_10bfloat16_tEfNS_4arch4Sm80ELb1ELb0ELb1ELb1ELb0ELb1ELb1ELb1EEENS1_21CollectiveEpilogueFwdINS6_IJS8_SA_S9_EEENS6_IJNS7_ILi1EEESI_SI_EEESC_SE_Li256ELb1ELb1ELb1ELb0EEENS1_36VarlenDynamicPersistentTileSchedulerILi128ELi64ELi256ELi256ELb1ELb1ELb0ELb1ELb1ELb1EEEEEEEEEvNT_6ParamsE)
        /*01b8*/ 	.word	0x00000004


	//----- nvinfo : EIATTR_FRAME_SIZE
	.align		4
.L_84:
        /*01bc*/ 	.byte	0x04, 0x11
        /*01be*/ 	.short	(.L_86 - .L_85)
	.align		4
.L_85:
        /*01c0*/ 	.word	index@(_ZN7cutlass13device_kernelIN5flash19enable_sm80_to_sm89INS1_16FlashAttnFwdSm80INS1_25CollectiveMainloopFwdSm80ILi8ELi2ELb0EN4cute5tupleIJNS5_1CILi128EEENS7_ILi64EEENS7_ILi192EEEEEELi192ENS_10bfloat16_tEfNS_4arch4Sm80ELb1ELb0ELb1ELb1ELb0ELb1ELb1ELb1EEENS1_21CollectiveEpilogueFwdINS6_IJS8_SA_S9_EEENS6_IJNS7_ILi1EEESI_SI_EEESC_SE_Li256ELb1ELb1ELb1ELb0EEENS1_36VarlenDynamicPersistentTileSchedulerILi128ELi64ELi256ELi256ELb1ELb1ELb0ELb1ELb1ELb1EEEEEEEEEvNT_6ParamsE)
        /*01c4*/ 	.word	0x00000000


	//----- nvinfo : EIATTR_REGCOUNT
	.align		4
.L_86:
        /*01c8*/ 	.byte	0x04, 0x2f
        /*01ca*/ 	.short	(.L_88 - .L_87)
	.align		4
.L_87:
        /*01cc*/ 	.word	index@(_ZN7cutlass13device_kernelIN5flash19enable_sm80_to_sm89INS1_16FlashAttnFwdSm80INS1_25CollectiveMainloopFwdSm80ILi8ELi2ELb0EN4cute5tupleIJNS5_1CILi128EEENS7_ILi64EEENS7_ILi192EEEEEELi192ENS_10bfloat16_tEfNS_4arch4Sm80ELb1ELb0ELb1ELb1ELb0ELb0ELb1ELb1EEENS1_21CollectiveEpilogueFwdINS6_IJS8_SA_S9_EEENS6_IJNS7_ILi1EEESI_SI_EEESC_SE_Li256ELb1ELb1ELb1ELb0EEENS1_36VarlenDynamicPersistentTileSchedulerILi128ELi64ELi256ELi256ELb1ELb1ELb0ELb1ELb1ELb1EEEEEEEEEvNT_6ParamsE)
        /*01d0*/ 	.word	0x00000004


	//----- nvinfo : EIATTR_FRAME_SIZE
	.align		4
.L_88:
        /*01d4*/ 	.byte	0x04, 0x11
        /*01d6*/ 	.short	(.L_90 - .L_89)
	.align		4
.L_89:
        /*01d8*/ 	.word	index@(_ZN7cutlass13device_kernelIN5flash19enable_sm80_to_sm89INS1_16FlashAttnFwdSm80INS1_25CollectiveMainloopFwdSm80ILi8ELi2ELb0EN4cute5tupleIJNS5_1CILi128EEENS7_ILi64EEENS7_ILi192EEEEEELi192ENS_10bfloat16_tEfNS_4arch4Sm80ELb1ELb0ELb1ELb1ELb0ELb0ELb1ELb1EEENS1_21CollectiveEpilogueFwdINS6_IJS8_SA_S9_EEENS6_IJNS7_ILi1EEESI_SI_EEESC_SE_Li256ELb1ELb1ELb1ELb0EEENS1_36VarlenDynamicPersistentTileSchedulerILi128ELi64ELi256ELi256ELb1ELb1ELb0ELb1ELb1ELb1EEEEEEEEEvNT_6ParamsE)
        /*01dc*/ 	.word	0x00000000


	//----- nvinfo : EIATTR_REGCOUNT
	.align		4
.L_90:
        /*01e0*/ 	.byte	0x04, 0x2f
        /*01e2*/ 	.short	(.L_92 - .L_91)
	.align		4
.L_91:
        /*01e4*/ 	.word	index@(_ZN7cutlass13device_kernelIN5flash19enable_sm80_to_sm89INS1_16FlashAttnFwdSm80INS1_25CollectiveMainloopFwdSm80ILi8ELi2ELb1EN4cute5tupleIJNS5_1CILi128EEENS7_ILi96EEENS7_ILi192EEEEEELi192ENS_10bfloat16_tEfNS_4arch4Sm80ELb1ELb0ELb1ELb0ELb0ELb0ELb1ELb1EEENS1_21CollectiveEpilogueFwdINS6_IJS8_SA_S9_EEENS6_IJNS7_ILi1EEESI_SI_EEESC_SE_Li256ELb0ELb1ELb1ELb0EEENS1_30DynamicPersistentTileSchedulerILi256ELi256ELb1ELb1ELb0EEEEEEEEEvNT_6ParamsE)
        /*01e8*/ 	.word	0x00000004


	//----- nvinfo : EIATTR_FRAME_SIZE
	.align		4
.L_92:
        /*01ec*/ 	.byte	0x04, 0x11
        /*01ee*/ 	.short	(.L_94 - .L_93)
	.align		4
.L_93:
        /*01f0*/ 	.word	index@(_ZN7cutlass13device_kernelIN5flash19enable_sm80_to_sm89INS1_16FlashAttnFwdSm80INS1_25CollectiveMainloopFwdSm80ILi8ELi2ELb1EN4cute5tupleIJNS5_1CILi128EEENS7_ILi96EEENS7_ILi192EEEEEELi192ENS_10bfloat16_tEfNS_4arch4Sm80ELb1ELb0ELb1ELb0ELb0ELb0ELb1ELb1EEENS1_21CollectiveEpilogueFwdINS6_IJS8_SA_S9_EEENS6_IJNS7_ILi1EEESI_SI_EEESC_SE_Li256ELb0ELb1ELb1ELb0EEENS1_30DynamicPersistentTileSchedulerILi256ELi256ELb1ELb1ELb0EEEEEEEEEvNT_6ParamsE)
        /*01f4*/ 	.word	0x00000000


	//----- nvinfo : EIATTR_REGCOUNT
	.align		4
.L_94:
        /*01f8*/ 	.byte	0x04, 0x2f
        /*01fa*/ 	.short	(.L_96 - .L_95)
	.align		4
.L_95:
        /*01fc*/ 	.word	index@(_ZN7cutlass13device_kernelIN5flash19enable_sm80_to_sm89INS1_16FlashAttnFwdSm80INS1_25CollectiveMainloopFwdSm80ILi8ELi2ELb0EN4cute5tupleIJNS5_1CILi128EEENS7_ILi64EEENS7_ILi192EEEEEELi192ENS_10bfloat16_tEfNS_4arch4Sm80ELb0ELb1ELb1ELb1ELb0ELb1ELb1ELb1EEENS1_21CollectiveEpilogueFwdINS6_IJS8_SA_S9_EEENS6_IJNS7_ILi1EEESI_SI_EEESC_SE_Li256ELb1ELb1ELb1ELb0EEENS1_36VarlenDynamicPersistentTileSchedulerILi128ELi64ELi256ELi256ELb1ELb1ELb0ELb1ELb0ELb1EEEEEEEEEvNT_6ParamsE)
        /*0200*/ 	.word	0x00000004


	//----- nvinfo : EIATTR_FRAME_SIZE
	.align		4
.L_96:
        /*0204*/ 	.byte	0x04, 0x11
        /*0206*/ 	.short	(.L_98 - .L_97)
	.align		4
.L_97:
        /*0208*/ 	.word	index@(_ZN7cutlass13device_kernelIN5flash19enable_sm80_to_sm89INS1_16FlashAttnFwdSm80INS1_25CollectiveMainloopFwdSm80ILi8ELi2ELb0EN4cute5tupleIJNS5_1CILi128EEENS7_ILi64EEENS7_ILi192EEEEEELi192ENS_10bfloat16_tEfNS_4arch4Sm80ELb0ELb1ELb1ELb1ELb0ELb1ELb1ELb1EEENS1_21CollectiveEpilogueFwdINS6_IJS8_SA_S9_EEENS6_IJNS7_ILi1EEESI_SI_EEESC_SE_Li256ELb1ELb1ELb1ELb0EEENS1_36VarlenDynamicPersistentTileSchedulerILi128ELi64ELi256ELi256ELb1ELb1ELb0ELb1ELb0ELb1EEEEEEEEEvNT_6ParamsE)
        /*020c*/ 	.word	0x00000000


	//----- nvinfo : EIATTR_REGCOUNT
	.align		4
.L_98:
        /*0210*/ 	.byte	0x04, 0x2f
        /*0212*/ 	.short	(.L_100 - .L_99)
	.align		4
.L_99:
        /*0214*/ 	.word	index@(_ZN7cutlass13device_kernelIN5flash19enable_sm80_to_sm89INS1_16FlashAttnFwdSm80INS1_25CollectiveMainloopFwdSm80ILi8ELi2ELb0EN4cute5tupleIJNS5_1CILi128EEENS7_ILi64EEENS7_ILi192EEEEEELi192ENS_10bfloat16_tEfNS_4arch4Sm80ELb0ELb1ELb1ELb1ELb0ELb0ELb1ELb1EEENS1_21CollectiveEpilogueFwdINS6_IJS8_SA_S9_EEENS6_IJNS7_ILi1EEESI_SI_EEESC_SE_Li256ELb1ELb1ELb1ELb0EEENS1_36VarlenDynamicPersistentTileSchedulerILi128ELi64ELi256ELi256ELb1ELb1ELb0ELb1ELb0ELb1EEEEEEEEEvNT_6ParamsE)
        /*0218*/ 	.word	0x00000004


	//----- nvinfo : EIATTR_FRAME_SIZE
	.align		4
.L_100:
        /*021c*/ 	.byte	0x04, 0x11
        /*021e*/ 	.short	(.L_102 - .L_101)
	.align		4
.L_101:
        /*0220*/ 	.word	index@(_ZN7cutlass13device_kernelIN5flash19enable_sm80_to_sm89INS1_16FlashAttnFwdSm80INS1_25CollectiveMainloopFwdSm80ILi8ELi2ELb0EN4cute5tupleIJNS5_1CILi128EEENS7_ILi64EEENS7_ILi192EEEEEELi192ENS_10bfloat16_tEfNS_4arch4Sm80ELb0ELb1ELb1ELb1ELb0ELb0ELb1ELb1EEENS1_21CollectiveEpilogueFwdINS6_IJS8_SA_S9_EEENS6_IJNS7_ILi1EEESI_SI_EEESC_SE_Li256ELb1ELb1ELb1ELb0EEENS1_36VarlenDynamicPersistentTileSchedulerILi128ELi64ELi256ELi256ELb1ELb1ELb0ELb1ELb0ELb1EEEEEEEEEvNT_6ParamsE)
        /*0224*/ 	.word	0x00000000


	//----- nvinfo : EIATTR_REGCOUNT
	.align		4
.L_102:
        /*0228*/ 	.byte	0x04, 0x2f
        /*022a*/ 	.short	(.L_104 - .L_103)
	.align		4
.L_103:
        /*022c*/ 	.word	index@(_ZN7cutlass13device_kernelIN5flash19enable_sm80_to_sm89INS1_16FlashAttnFwdSm80INS1_25CollectiveMainloopFwdSm80ILi8ELi2ELb0EN4cute5tupleIJNS5_1CILi128EEENS7_ILi64EEENS7_ILi192EEEEEELi192ENS_10bfloat16_tEfNS_4arch4Sm80ELb0ELb1ELb1ELb0ELb0ELb0ELb1ELb1EEENS1_21CollectiveEpilogueFwdINS6_IJS8_SA_S9_EEENS6_IJNS7_ILi1EEESI_SI_EEESC_SE_Li256ELb0ELb1ELb1ELb0EEENS1_19SingleTileSchedulerILb0ELb1ELb1ELi128EEEEEEEEEvNT_6ParamsE)
        /*0230*/ 	.word	0x00000004


	//----- nvinfo : EIATTR_FRAME_SIZE
	.align		4
.L_104:
        /*0234*/ 	.byte	0x04, 0x11
        /*0236*/ 	.short	(.L_106 - .L_105)
	.align		4
.L_105:
        /*0238*/ 	.word	index@(_ZN7cutlass13device_kernelIN5flash19enable_sm80_to_sm89INS1_16FlashAttnFwdSm80INS1_25CollectiveMainloopFwdSm80ILi8ELi2ELb0EN4cute5tupleIJNS5_1CILi128EEENS7_ILi64EEENS7_ILi192EEEEEELi192ENS_10bfloat16_tEfNS_4arch4Sm80ELb0ELb1ELb1ELb0ELb0ELb0ELb1ELb1EEENS1_21CollectiveEpilogueFwdINS6_IJS8_SA_S9_EEENS6_IJNS7_ILi1EEESI_SI_EEESC_SE_Li256ELb0ELb1ELb1ELb0EEENS1_19SingleTileSchedulerILb0ELb1ELb1ELi128EEEEEEEEEvNT_6ParamsE)
        /*023c*/ 	.word	0x00000000


	//----- nvinfo : EIATTR_REGCOUNT
	.align		4
.L_106:
        /*0240*/ 	.byte	0x04, 0x2f
        /*0242*/ 	.short	(.L_108 - .L_107)
	.align		4
.L_107:
        /*0244*/ 	.word	index@(_ZN7cutlass13device_kernelIN5flash19enable_sm80_to_sm89INS1_16FlashAttnFwdSm80INS1_25CollectiveMainloopFwdSm80ILi8ELi2ELb0EN4cute5tupleIJNS5_1CILi128EEENS7_ILi64EEENS7_ILi192EEEEEELi192ENS_10bfloat16_tEfNS_4arch4Sm80ELb0ELb0ELb1ELb1ELb0ELb1ELb1ELb1EEENS1_21CollectiveEpilogueFwdINS6_IJS8_SA_S9_EEENS6_IJNS7_ILi1EEESI_SI_EEESC_SE_Li256ELb1ELb1ELb1ELb0EEENS1_36VarlenDynamicPersistentTileSchedulerILi128ELi64ELi256ELi256ELb1ELb1ELb0ELb0ELb1ELb1EEEEEEEEEvNT_6ParamsE)
        /*0248*/ 	.word	0x00000004


	//----- nvinfo : EIATTR_FRAME_SIZE
	.align		4
.L_108:
        /*024c*/ 	.byte	0x04, 0x11
        /*024e*/ 	.short	(.L_110 - .L_109)
	.align		4
.L_109:
        /*0250*/ 	.word	index@(_ZN7cutlass13device_kernelIN5flash19enable_sm80_to_sm89INS1_16FlashAttnFwdSm80INS1_25CollectiveMainloopFwdSm80ILi8ELi2ELb0EN4cute5tupleIJNS5_1CILi128EEENS7_ILi64EEENS7_ILi192EEEEEELi192ENS_10bfloat16_tEfNS_4arch4Sm80ELb0ELb0ELb1ELb1ELb0ELb1ELb1ELb1EEENS1_21CollectiveEpilogueFwdINS6_IJS8_SA_S9_EEENS6_IJNS7_ILi1EEESI_SI_EEESC_SE_Li256ELb1ELb1ELb1ELb0EEENS1_36VarlenDynamicPersistentTileSchedulerILi128ELi64ELi256ELi256ELb1ELb1ELb0ELb0ELb1ELb1EEEEEEEEEvNT_6ParamsE)
        /*0254*/ 	.word	0x00000000


	//----- nvinfo : EIATTR_REGCOUNT
	.align		4
.L_110:
        /*0258*/ 	.byte	0x04, 0x2f
        /*025a*/ 	.short	(.L_112 - .L_111)
	.align		4
.L_111:
        /*025c*/ 	.word	index@(_ZN7cutlass13device_kernelIN5flash19enable_sm80_to_sm89INS1_16FlashAttnFwdSm80INS1_25CollectiveMainloopFwdSm80ILi8ELi2ELb0EN4cute5tupleIJNS5_1CILi128EEENS7_ILi64EEENS7_ILi192EEEEEELi192ENS_10bfloat16_tEfNS_4arch4Sm80ELb0ELb0ELb1ELb1ELb0ELb0ELb1ELb1EEENS1_21CollectiveEpilogueFwdINS6_IJS8_SA_S9_EEENS6_IJNS7_ILi1EEESI_SI_EEESC_SE_Li256ELb1ELb1ELb1ELb0EEENS1_36VarlenDynamicPersistentTileSchedulerILi128ELi64ELi256ELi256ELb1ELb1ELb0ELb0ELb1ELb1EEEEEEEEEvNT_6ParamsE)
        /*0260*/ 	.word	0x00000004


	//----- nvinfo : EIATTR_FRAME_SIZE
	.align		4
.L_112:
        /*0264*/ 	.byte	0x04, 0x11
        /*0266*/ 	.short	(.L_114 - .L_113)
	.align		4
.L_113:
        /*0268*/ 	.word	index@(_ZN7cutlass13device_kernelIN5flash19enable_sm80_to_sm89INS1_16FlashAttnFwdSm80INS1_25CollectiveMainloopFwdSm80ILi8ELi2ELb0EN4cute5tupleIJNS5_1CILi128EEENS7_ILi64EEENS7_ILi192EEEEEELi192ENS_10bfloat16_tEfNS_4arch4Sm80ELb0ELb0ELb1ELb1ELb0ELb0ELb1ELb1EEENS1_21CollectiveEpilogueFwdINS6_IJS8_SA_S9_EEENS6_IJNS7_ILi1EEESI_SI_EEESC_SE_Li256ELb1ELb1ELb1ELb0EEENS1_36VarlenDynamicPersistentTileSchedulerILi128ELi64ELi256ELi256ELb1ELb1ELb0ELb0ELb1ELb1EEEEEEEEEvNT_6ParamsE)
        /*026c*/ 	.word	0x00000000


	//----- nvinfo : EIATTR_REGCOUNT
	.align		4
.L_114:
        /*0270*/ 	.byte	0x04, 0x2f
        /*0272*/ 	.short	(.L_116 - .L_115)
	.align		4
.L_115:
        /*0274*/ 	.word	index@(_ZN7cutlass13device_kernelIN5flash19enable_sm80_to_sm89INS1_16FlashAttnFwdSm80INS1_25CollectiveMainloopFwdSm80ILi8ELi2ELb1EN4cute5tupleIJNS5_1CILi128EEENS7_ILi96EEENS7_ILi192EEEEEELi192ENS_10bfloat16_tEfNS_4arch4Sm80ELb0ELb0ELb1ELb0ELb0ELb0ELb1ELb1EEENS1_21CollectiveEpilogueFwdINS6_IJS8_SA_S9_EEENS6_IJNS7_ILi1EEESI_SI_EEESC_SE_Li256ELb0ELb1ELb1ELb0EEENS1_19SingleTileSchedulerILb0ELb1ELb1ELi128EEEEEEEEEvNT_6ParamsE)
        /*0278*/ 	.word	0x00000004


	//----- nvinfo : EIATTR_FRAME_SIZE
	.align		4
.L_116:
        /*027c*/ 	.byte	0x04, 0x11
        /*027e*/ 	.short	(.L_118 - .L_117)
	.align		4
.L_117:
        /*0280*/ 	.word	index@(_ZN7cutlass13device_kernelIN5flash19enable_sm80_to_sm89INS1_16FlashAttnFwdSm80INS1_25CollectiveMainloopFwdSm80ILi8ELi2ELb1EN4cute5tupleIJNS5_1CILi128EEENS7_ILi96EEENS7_ILi192EEEEEELi192ENS_10bfloat16_tEfNS_4arch4Sm80ELb0ELb0ELb1ELb0ELb0ELb0ELb1ELb1EEENS1_21CollectiveEpilogueFwdINS6_IJS8_SA_S9_EEENS6_IJNS7_ILi1EEESI_SI_EEESC_SE_Li256ELb0ELb1ELb1ELb0EEENS1_19SingleTileSchedulerILb0ELb1ELb1ELi128EEEEEEEEEvNT_6ParamsE)
        /*0284*/ 	.word	0x00000000


	//----- nvinfo : EIATTR_REGCOUNT
	.align		4
.L_118:
        /*0288*/ 	.byte	0x04, 0x2f
        /*028a*/ 	.short	(.L_120 - .L_119)
	.align		4
.L_119:
        /*028c*/ 	.word	index@(_ZN7cutlass13device_kernelIN5flash19enable_sm80_to_sm89INS1_16FlashAttnFwdSm80INS1_25CollectiveMainloopFwdSm80ILi8ELi1ELb0EN4cute5tupleIJNS5_1CILi128EEENS7_ILi64EEENS7_ILi192EEEEEELi192ENS_10bfloat16_tEfNS_4arch4Sm80ELb1ELb0ELb1ELb1ELb0ELb1ELb1ELb1EEENS1_21CollectiveEpilogueFwdINS6_IJS8_SA_S9_EEENS6_IJNS7_ILi1EEESI_SI_EEESC_SE_Li256ELb1ELb1ELb1ELb0EEENS1_36VarlenDynamicPersistentTileSchedulerILi128ELi64ELi256ELi256ELb1ELb1ELb0ELb1ELb1ELb1EEEEEEEEEvNT_6ParamsE)
        /*0290*/ 	.word	0x00000004


	//----- nvinfo : EIATTR_FRAME_SIZE
	.align		4
.L_120:
        /*0294*/ 	.byte	0x04, 0x11
        /*0296*/ 	.short	(.L_122 - .L_121)
	.align		4
.L_121:
        /*0298*/ 	.word	index@(_ZN7cutlass13device_kernelIN5flash19enable_sm80_to_sm89INS1_16FlashAttnFwdSm80INS1_25CollectiveMainloopFwdSm80ILi8ELi1ELb0EN4cute5tupleIJNS5_1CILi128EEENS7_ILi64EEENS7_ILi192EEEEEELi192ENS_10bfloat16_tEfNS_4arch4Sm80ELb1ELb0ELb1ELb1ELb0ELb1ELb1ELb1EEENS1_21CollectiveEpilogueFwdINS6_IJS8_SA_S9_EEENS6_IJNS7_ILi1EEESI_SI_EEESC_SE_Li256ELb1ELb1ELb1ELb0EEENS1_36VarlenDynamicPersistentTileSchedulerILi128ELi64ELi256ELi256ELb1ELb1ELb0ELb1ELb1ELb1EEEEEEEEEvNT_6ParamsE)
        /*029c*/ 	.word	0x00000000


	//----- nvinfo : EIATTR_REGCOUNT
	.align		4
.L_122:
        /*02a0*/ 	.byte	0x04, 0x2f
        /*02a2*/ 	.short	(.L_124 - .L_123)
	.align		4
.L_123:
        /*02a4*/ 	.word	index@(_ZN7cutlass13device_kernelIN5flash19enable_sm80_to_sm89INS1_16FlashAttnFwdSm80INS1_25CollectiveMainloopFwdSm80ILi8ELi1ELb0EN4cute5tupleIJNS5_1CILi128EEENS7_ILi64EEENS7_ILi192EEEEEELi192ENS_10bfloat16_tEfNS_4arch4Sm80ELb1ELb0ELb1ELb1ELb0ELb0ELb1ELb1EEENS1_21CollectiveEpilogueFwdINS6_IJS8_SA_S9_EEENS6_IJNS7_ILi1EEESI_SI_EEESC_SE_Li256ELb1ELb1ELb1ELb0EEENS1_36VarlenDynamicPersistentTileSchedulerILi128ELi64ELi256ELi256ELb1ELb1ELb0ELb1ELb1ELb1EEEEEEEEEvNT_6ParamsE)
        /*02a8*/ 	.word	0x00000004


	//----- nvinfo : EIATTR_FRAME_SIZE
	.align		4
.L_124:
        /*02ac*/ 	.byte	0x04, 0x11
        /*02ae*/ 	.short	(.L_126 - .L_125)
	.align		4
.L_125:
        /*02b0*/ 	.word	index@(_ZN7cutlass13device_kernelIN5flash19enable_sm80_to_sm89INS1_16FlashAttnFwdSm80INS1_25CollectiveMainloopFwdSm80ILi8ELi1ELb0EN4cute5tupleIJNS5_1CILi128EEENS7_ILi64EEENS7_ILi192EEEEEELi192ENS_10bfloat16_tEfNS_4arch4Sm80ELb1ELb0ELb1ELb1ELb0ELb0ELb1ELb1EEENS1_21CollectiveEpilogueFwdINS6_IJS8_SA_S9_EEENS6_IJNS7_ILi1EEESI_SI_EEESC_SE_Li256ELb1ELb1ELb1ELb0EEENS1_36VarlenDynamicPersistentTileSchedulerILi128ELi64ELi256ELi256ELb1ELb1ELb0ELb1ELb1ELb1EEEEEEEEEvNT_6ParamsE)
        /*02b4*/ 	.word	0x00000000


	//----- nvinfo : EIATTR_REGCOUNT
	.align		4
.L_126:
        /*02b8*/ 	.byte	0x04, 0x2f
        /*02ba*/ 	.short	(.L_128 - .L_127)
	.align		4
.L_127:
        /*02bc*/ 	.word	index@(_ZN7cutlass13device_kernelIN5flash19enable_sm80_to_sm89INS1_16FlashAttnFwdSm80INS1_25CollectiveMainloopFwdSm80ILi8ELi1ELb1EN4cute5tupleIJNS5_1CILi128EEENS7_ILi96EEENS7_ILi192EEEEEELi192ENS_10bfloat16_tEfNS_4arch4Sm80ELb1ELb0ELb1ELb0ELb0ELb0ELb1ELb1EEENS1_21CollectiveEpilogueFwdINS6_IJS8_SA_S9_EEENS6_IJNS7_ILi1EEESI_SI_EEESC_SE_Li256ELb0ELb1ELb1ELb0EEENS1_30DynamicPersistentTileSchedulerILi256ELi256ELb1ELb1ELb0EEEEEEEEEvNT_6ParamsE)
        /*02c0*/ 	.word	0x00000004


	//----- nvinfo : EIATTR_FRAME_SIZE
	.align		4
.L_128:
        /*02c4*/ 	.byte	0x04, 0x11
        /*02c6*/ 	.short	(.L_130 - .L_129)
	.align		4
.L_129:
        /*02c8*/ 	.word	index@(_ZN7cutlass13device_kernelIN5flash19enable_sm80_to_sm89INS1_16FlashAttnFwdSm80INS1_25CollectiveMainloopFwdSm80ILi8ELi1ELb1EN4cute5tupleIJNS5_1CILi128EEENS7_ILi96EEENS7_ILi192EEEEEELi192ENS_10bfloat16_tEfNS_4arch4Sm80ELb1ELb0ELb1ELb0ELb0ELb0ELb1ELb1EEENS1_21CollectiveEpilogueFwdINS6_IJS8_SA_S9_EEENS6_IJNS7_ILi1EEESI_SI_EEESC_SE_Li256ELb0ELb1ELb1ELb0EEENS1_30DynamicPersistentTileSchedulerILi256ELi256ELb1ELb1ELb0EEEEEEEEEvNT_6ParamsE)
        /*02cc*/ 	.word	0x00000000


	//----- nvinfo : EIATTR_REGCOUNT
	.align		4
.L_130:
        /*02d0*/ 	.byte	0x04, 0x2f
        /*02d2*/ 	.short	(.L_132 - .L_131)
	.align		4
.L_131:
        /*02d4*/ 	.word	index@(_ZN7cutlass13device_kernelIN5flash19enable_sm80_to_sm89INS1_16FlashAttnFwdSm80INS1_25CollectiveMainloopFwdSm80ILi8ELi1ELb0EN4cute5tupleIJNS5_1CILi128EEENS7_ILi64EEENS7_ILi192EEEEEELi192ENS_10bfloat16_tEfNS_4arch4Sm80ELb0ELb1ELb1ELb1ELb0ELb1ELb1ELb1EEENS1_21CollectiveEpilogueFwdINS6_IJS8_SA_S9_EEENS6_IJNS7_ILi1EEESI_SI_EEESC_SE_Li256ELb1ELb1ELb1ELb0EEENS1_36VarlenDynamicPersistentTileSchedulerILi128ELi64ELi256ELi256ELb1ELb1ELb0ELb1ELb0ELb1EEEEEEEEEvNT_6ParamsE)
        /*02d8*/ 	.word	0x00000004


	//----- nvinfo : EIATTR_FRAME_SIZE
	.align		4
.L_132:
        /*02dc*/ 	.byte	0x04, 0x11
        /*02de*/ 	.short	(.L_134 - .L_133)
	.align		4
.L_133:
        /*02e0*/ 	.word	index@(_ZN7cutlass13device_kernelIN5flash19enable_sm80_to_sm89INS1_16FlashAttnFwdSm80INS1_25CollectiveMainloopFwdSm80ILi8ELi1ELb0EN4cute5tupleIJNS5_1CILi128EEENS7_ILi64EEENS7_ILi192EEEEEELi192ENS_10bfloat16_tEfNS_4arch4Sm80ELb0ELb1ELb1ELb1ELb0ELb1ELb1ELb1EEENS1_21CollectiveEpilogueFwdINS6_IJS8_SA_S9_EEENS6_IJNS7_ILi1EEESI_SI_EEESC_SE_Li256ELb1ELb1ELb1ELb0EEENS1_36VarlenDynamicPersistentTileSchedulerILi128ELi64ELi256ELi256ELb1ELb1ELb0ELb1ELb0ELb1EEEEEEEEEvNT_6ParamsE)
        /*02e4*/ 	.word	0x00000000


	//----- nvinfo : EIATTR_REGCOUNT
	.align		4
.L_134:
        /*02e8*/ 	.byte	0x04, 0x2f
        /*02ea*/ 	.short	(.L_136 - .L_135)
	.align		4
.L_135:
        /*02ec*/ 	.word	index@(_ZN7cutlass13device_kernelIN5flash19enable_sm80_to_sm89INS1_16FlashAttnFwdSm80INS1_25CollectiveMainloopFwdSm80ILi8ELi1ELb0EN4cute5tupleIJNS5_1CILi128EEENS7_ILi64EEENS7_ILi192EEEEEELi192ENS_10bfloat16_tEfNS_4arch4Sm80ELb0ELb1ELb1ELb1ELb0ELb0ELb1ELb1EEENS1_21CollectiveEpilogueFwdINS6_IJS8_SA_S9_EEENS6_IJNS7_ILi1EEESI_SI_EEESC_SE_Li256ELb1ELb1ELb1ELb0EEENS1_36VarlenDynamicPersistentTileSchedulerILi128ELi64ELi256ELi256ELb1ELb1ELb0ELb1ELb0ELb1EEEEEEEEEvNT_6ParamsE)
        /*02f0*/ 	.word	0x00000004


	//----- nvinfo : EIATTR_FRAME_SIZE
	.align		4
.L_136:
        /*02f4*/ 	.byte	0x04, 0x11
        /*02f6*/ 	.short	(.L_138 - .L_137)
	.align		4
.L_137:
        /*02f8*/ 	.word	index@(_ZN7cutlass13device_kernelIN5flash19enable_sm80_to_sm89INS1_16FlashAttnFwdSm80INS1_25CollectiveMainloopFwdSm80ILi8ELi1ELb0EN4cute5tupleIJNS5_1CILi128EEENS7_ILi64EEENS7_ILi192EEEEEELi192ENS_10bfloat16_tEfNS_4arch4Sm80ELb0ELb1ELb1ELb1ELb0ELb0ELb1ELb1EEENS1_21CollectiveEpilogueFwdINS6_IJS8_SA_S9_EEENS6_IJNS7_ILi1EEESI_SI_EEESC_SE_Li256ELb1ELb1ELb1ELb0EEENS1_36VarlenDynamicPersistentTileSchedulerILi128ELi64ELi256ELi256ELb1ELb1ELb0ELb1ELb0ELb1EEEEEEEEEvNT_6ParamsE)
        /*02fc*/ 	.word	0x00000000


	//----- nvinfo : EIATTR_REGCOUNT
	.align		4
.L_138:
        /*0300*/ 	.byte	0x04, 0x2f
        /*0302*/ 	.short	(.L_140 - .L_139)
	.align		4
.L_139:
        /*0304*/ 	.word	index@(_ZN7cutlass13device_kernelIN5flash19enable_sm80_to_sm89INS1_16FlashAttnFwdSm80INS1_25CollectiveMainloopFwdSm80ILi8ELi1ELb0EN4cute5tupleIJNS5_1CILi128EEENS7_ILi64EEENS7_ILi192EEEEEELi192ENS_10bfloat16_tEfNS_4arch4Sm80ELb0ELb1ELb1ELb0ELb0ELb0ELb1ELb1EEENS1_21CollectiveEpilogueFwdINS6_IJS8_SA_S9_EEENS6_IJNS7_ILi1EEESI_SI_EEESC_SE_Li256ELb0ELb1ELb1ELb0EEENS1_19SingleTileSchedulerILb0ELb1ELb1ELi128EEEEEEEEEvNT_6ParamsE)
        /*0308*/ 	.word	0x00000004


	//----- nvinfo : EIATTR_FRAME_SIZE
	.align		4
.L_140:
        /*030c*/ 	.byte	0x04, 0x11
        /*030e*/ 	.short	(.L_142 - .L_141)
	.align		4
.L_141:
        /*0310*/ 	.word	index@(_ZN7cutlass13device_kernelIN5flash19enable_sm80_to_sm89INS1_16FlashAttnFwdSm80INS1_25CollectiveMainloopFwdSm80ILi8ELi1ELb0EN4cute5tupleIJNS5_1CILi128EEENS7_ILi64EEENS7_ILi192EEEEEELi192ENS_10bfloat16_tEfNS_4arch4Sm80ELb0ELb1ELb1ELb0ELb0ELb0ELb1ELb1EEENS1_21CollectiveEpilogueFwdINS6_IJS8_SA_S9_EEENS6_IJNS7_ILi1EEESI_SI_EEESC_SE_Li256ELb0ELb1ELb1ELb0EEENS1_19SingleTileSchedulerILb0ELb1ELb1ELi128EEEEEEEEEvNT_6ParamsE)
        /*0314*/ 	.word	0x00000000


	//----- nvinfo : EIATTR_REGCOUNT
	.align		4
.L_142:
        /*0318*/ 	.byte	0x04, 0x2f
        /*031a*/ 	.short	(.L_144 - .L_143)
	.align		4
.L_143:
        /*031c*/ 	.word	index@(_ZN7cutlass13device_kernelIN5flash19enable_sm80_to_sm89INS1_16FlashAttnFwdSm80INS1_25CollectiveMainloopFwdSm80ILi8ELi1ELb0EN4cute5tupleIJNS5_1CILi128EEENS7_ILi64EEENS7_ILi192EEEEEELi192ENS_10bfloat16_tEfNS_4arch4Sm80ELb0ELb0ELb1ELb1ELb0ELb1ELb1ELb1EEENS1_21CollectiveEpilogueFwdINS6_IJS8_SA_S9_EEENS6_IJNS7_ILi1EEESI_SI_EEESC_SE_Li256ELb1ELb1ELb1ELb0EEENS1_36VarlenDynamicPersistentTileSchedulerILi128ELi64ELi256ELi256ELb1ELb1ELb0ELb0ELb1ELb1EEEEEEEEEvNT_6ParamsE)
        /*0320*/ 	.word	0x00000004


	//----- nvinfo : EIATTR_FRAME_SIZE
	.align		4
.L_144:
        /*0324*/ 	.byte	0x04, 0x11
        /*0326*/ 	.short	(.L_146 - .L_145)
	.align		4
.L_145:
        /*0328*/ 	.word	index@(_ZN7cutlass13device_kernelIN5flash19enable_sm80_to_sm89INS1_16FlashAttnFwdSm80INS1_25CollectiveMainloopFwdSm80ILi8ELi1ELb0EN4cute5tupleIJNS5_1CILi128EEENS7_ILi64EEENS7_ILi192EEEEEELi192ENS_10bfloat16_tEfNS_4arch4Sm80ELb0ELb0ELb1ELb1ELb0ELb1ELb1ELb1EEENS1_21CollectiveEpilogueFwdINS6_IJS8_SA_S9_EEENS6_IJNS7_ILi1EEESI_SI_EEESC_SE_Li256ELb1ELb1ELb1ELb0EEENS1_36VarlenDynamicPersistentTileSchedulerILi128ELi64ELi256ELi256ELb1ELb1ELb0ELb0ELb1ELb1EEEEEEEEEvNT_6ParamsE)
        /*032c*/ 	.word	0x00000000


	//----- nvinfo : EIATTR_REGCOUNT
	.align		4
.L_146:
        /*0330*/ 	.byte	0x04, 0x2f
        /*0332*/ 	.short	(.L_148 - .L_147)
	.align		4
.L_147:
        /*0334*/ 	.word	index@(_ZN7cutlass13device_kernelIN5flash19enable_sm80_to_sm89INS1_16FlashAttnFwdSm80INS1_25CollectiveMainloopFwdSm80ILi8ELi1ELb0EN4cute5tupleIJNS5_1CILi128EEENS7_ILi64EEENS7_ILi192EEEEEELi192ENS_10bfloat16_tEfNS_4arch4Sm80ELb0ELb0ELb1ELb1ELb0ELb0ELb1ELb1EEENS1_21CollectiveEpilogueFwdINS6_IJS8_SA_S9_EEENS6_IJNS7_ILi1EEESI_SI_EEESC_SE_Li256ELb1ELb1ELb1ELb0EEENS1_36VarlenDynamicPersistentTileSchedulerILi128ELi64ELi256ELi256ELb1ELb1ELb0ELb0ELb1ELb1EEEEEEEEEvNT_6ParamsE)
        /*0338*/ 	.word	0x00000004


	//----- nvinfo : EIATTR_FRAME_SIZE
	.align		4
.L_148:
        /*033c*/ 	.byte	0x04, 0x11
        /*033e*/ 	.short	(.L_150 - .L_149)
	.align		4
.L_149:
        /*0340*/ 	.word	index@(_ZN7cutlass13device_kernelIN5flash19enable_sm80_to_sm89INS1_16FlashAttnFwdSm80INS1_25CollectiveMainloopFwdSm80ILi8ELi1ELb0EN4cute5tupleIJNS5_1CILi128EEENS7_ILi64EEENS7_ILi192EEEEEELi192ENS_10bfloat16_tEfNS_4arch4Sm80ELb0ELb0ELb1ELb1ELb0ELb0ELb1ELb1EEENS1_21CollectiveEpilogueFwdINS6_IJS8_SA_S9_EEENS6_IJNS7_ILi1EEESI_SI_EEESC_SE_Li256ELb1ELb1ELb1ELb0EEENS1_36VarlenDynamicPersistentTileSchedulerILi128ELi64ELi256ELi256ELb1ELb1ELb0ELb0ELb1ELb1EEEEEEEEEvNT_6ParamsE)
        /*0344*/ 	.word	0x00000000


	//----- nvinfo : EIATTR_REGCOUNT
	.align		4
.L_150:
        /*0348*/ 	.byte	0x04, 0x2f
        /*034a*/ 	.short	(.L_152 - .L_151)
	.align		4
.L_151:
        /*034c*/ 	.word	index@(_ZN7cutlass13device_kernelIN5flash19enable_sm80_to_sm89INS1_16FlashAttnFwdSm80INS1_25CollectiveMainloopFwdSm80ILi8ELi1ELb1EN4cute5tupleIJNS5_1CILi128EEENS7_ILi96EEENS7_ILi192EEEEEELi192ENS_10bfloat16_tEfNS_4arch4Sm80ELb0ELb0ELb1ELb0ELb0ELb0ELb1ELb1EEENS1_21CollectiveEpilogueFwdINS6_IJS8_SA_S9_EEENS6_IJNS7_ILi1EEESI_SI_EEESC_SE_Li256ELb0ELb1ELb1ELb0EEENS1_19SingleTileSchedulerILb0ELb1ELb1ELi128EEEEEEEEEvNT_6ParamsE)
        /*0350*/ 	.word	0x00000004


	//----- nvinfo : EIATTR_FRAME_SIZE
	.align		4
.L_152:
        /*0354*/ 	.byte	0x04, 0x11
        /*0356*/ 	.short	(.L_154 - .L_153)
	.align		4
.L_153:
        /*0358*/ 	.word	index@(_ZN7cutlass13device_kernelIN5flash19enable_sm80_to_sm89INS1_16FlashAttnFwdSm80INS1_25CollectiveMainloopFwdSm80ILi8ELi1ELb1EN4cute5tupleIJNS5_1CILi128EEENS7_ILi96EEENS7_ILi192EEEEEELi192ENS_10bfloat16_tEfNS_4arch4Sm80ELb0ELb0ELb1ELb0ELb0ELb0ELb1ELb1EEENS1_21CollectiveEpilogueFwdINS6_IJS8_SA_S9_EEENS6_IJNS7_ILi1EEESI_SI_EEESC_SE_Li256ELb0ELb1ELb1ELb0EEENS1_19SingleTileSchedulerILb0ELb1ELb1ELi128EEEEEEEEEvNT_6ParamsE)
        /*035c*/ 	.word	0x00000000


	//----- nvinfo : EIATTR_MIN_STACK_SIZE
	.align		4
.L_154:
        /*0360*/ 	.byte	0x04, 0x12
        /*0362*/ 	.short	(.L_156 - .L_155)
	.align		4
.L_155:
        /*0364*/ 	.word	index@(_ZN7cutlass13device_kernelIN5flash19enable_sm80_to_sm89INS1_16FlashAttnFwdSm80INS1_25CollectiveMainloopFwdSm80ILi8ELi1ELb1EN4cute5tupleIJNS5_1CILi128EEENS7_ILi96EEENS7_ILi192EEEEEELi192ENS_10bfloat16_tEfNS_4arch4Sm80ELb0ELb0ELb1ELb0ELb0ELb0ELb1ELb1EEENS1_21CollectiveEpilogueFwdINS6_IJS8_SA_S9_EEENS6_IJNS7_ILi1EEESI_SI_EEESC_SE_Li256ELb0ELb1ELb1ELb0EEENS1_19SingleTileSchedulerILb0ELb1ELb1ELi128EEEEEEEEEvNT_6ParamsE)
        /*0368*/ 	.word	0x00000000


	//----- nvinfo : EIATTR_MIN_STACK_SIZE
	.align		4
.L_156:
        /*036c*/ 	.byte	0x04, 0x12
        /*036e*/ 	.short	(.L_158 - .L_157)
	.align		4
.L_157:
        /*0370*/ 	.word	index@(_ZN7cutlass13device_kernelIN5flash19enable_sm80_to_sm89INS1_16FlashAttnFwdSm80INS1_25CollectiveMainloopFwdSm80ILi8ELi1ELb0EN4cute5tupleIJNS5_1CILi128EEENS7_ILi64EEENS7_ILi192EEEEEELi192ENS_10bfloat16_tEfNS_4arch4Sm80ELb0ELb0ELb1ELb1ELb0ELb0ELb1ELb1EEENS1_21CollectiveEpilogueFwdINS6_IJS8_SA_S9_EEENS6_IJNS7_ILi1EEESI_SI_EEESC_SE_Li256ELb1ELb1ELb1ELb0EEENS1_36VarlenDynamicPersistentTileSchedulerILi128ELi64ELi256ELi256ELb1ELb1ELb0ELb0ELb1ELb1EEEEEEEEEvNT_6ParamsE)
        /*0374*/ 	.word	0x00000000


	//----- nvinfo : EIATTR_MIN_STACK_SIZE
	.align		4
.L_158:
        /*0378*/ 	.byte	0x04, 0x12
        /*037a*/ 	.short	(.L_160 - .L_159)
	.align		4
.L_159:
        /*037c*/ 	.word	index@(_ZN7cutlass13device_kernelIN5flash19enable_sm80_to_sm89INS1_16FlashAttnFwdSm80INS1_25CollectiveMainloopFwdSm80ILi8ELi1ELb0EN4cute5tupleIJNS5_1CILi128EEENS7_ILi64EEENS7_ILi192EEEEEELi192ENS_10bfloat16_tEfNS_4arch4Sm80ELb0ELb0ELb1ELb1ELb0ELb1ELb1ELb1EEENS1_21CollectiveEpilogueFwdINS6_IJS8_SA_S9_EEENS6_IJNS7_ILi1EEESI_SI_EEESC_SE_Li256ELb1ELb1ELb1ELb0EEENS1_36VarlenDynamicPersistentTileSchedulerILi128ELi64ELi256ELi256ELb1ELb1ELb0ELb0ELb1ELb1EEEEEEEEEvNT_6ParamsE)
        /*0380*/ 	.word	0x00000000


	//----- nvinfo : EIATTR_MIN_STACK_SIZE
	.align		4
.L_160:
        /*0384*/ 	.byte	0x04, 0x12
        /*0386*/ 	.short	(.L_162 - .L_161)
	.align		4
.L_161:
        /*0388*/ 	.word	index@(_ZN7cutlass13device_kernelIN5flash19enable_sm80_to_sm89INS1_16FlashAttnFwdSm80INS1_25CollectiveMainloopFwdSm80ILi8ELi1ELb0EN4cute5tupleIJNS5_1CILi128EEENS7_ILi64EEENS7_ILi192EEEEEELi192ENS_10bfloat16_tEfNS_4arch4Sm80ELb0ELb1ELb1ELb0ELb0ELb0ELb1ELb1EEENS1_21CollectiveEpilogueFwdINS6_IJS8_SA_S9_EEENS6_IJNS7_ILi1EEESI_SI_EEESC_SE_Li256ELb0ELb1ELb1ELb0EEENS1_19SingleTileSchedulerILb0ELb1ELb1ELi128EEEEEEEEEvNT_6ParamsE)
        /*038c*/ 	.word	0x00000000


	//----- nvinfo : EIATTR_MIN_STACK_SIZE
	.align		4
.L_162:
        /*0390*/ 	.byte	0x04, 0x12
        /*0392*/ 	.short	(.L_164 - .L_163)
	.align		4
.L_163:
        /*0394*/ 	.word	index@(_ZN7cutlass13device_kernelIN5flash19enable_sm80_to_sm89INS1_16FlashAttnFwdSm80INS1_25CollectiveMainloopFwdSm80ILi8ELi1ELb0EN4cute5tupleIJNS5_1CILi128EEENS7_ILi64EEENS7_ILi192EEEEEELi192ENS_10bfloat16_tEfNS_4arch4Sm80ELb0ELb1ELb1ELb1ELb0ELb0ELb1ELb1EEENS1_21CollectiveEpilogueFwdINS6_IJS8_SA_S9_EEENS6_IJNS7_ILi1EEESI_SI_EEESC_SE_Li256ELb1ELb1ELb1ELb0EEENS1_36VarlenDynamicPersistentTileSchedulerILi128ELi64ELi256ELi256ELb1ELb1ELb0ELb1ELb0ELb1EEEEEEEEEvNT_6ParamsE)
        /*0398*/ 	.word	0x00000000


	//----- nvinfo : EIATTR_MIN_STACK_SIZE
	.align		4
.L_164:
        /*039c*/ 	.byte	0x04, 0x12
        /*039e*/ 	.short	(.L_166 - .L_165)
	.align		4
.L_165:
        /*03a0*/ 	.word	index@(_ZN7cutlass13device_kernelIN5flash19enable_sm80_to_sm89INS1_16FlashAttnFwdSm80INS1_25CollectiveMainloopFwdSm80ILi8ELi1ELb0EN4cute5tupleIJNS5_1CILi128EEENS7_ILi64EEENS7_ILi192EEEEEELi192ENS_10bfloat16_tEfNS_4arch4Sm80ELb0ELb1ELb1ELb1ELb0ELb1ELb1ELb1EEENS1_21CollectiveEpilogueFwdINS6_IJS8_SA_S9_EEENS6_IJNS7_ILi1EEESI_SI_EEESC_SE_Li256ELb1ELb1ELb1ELb0EEENS1_36VarlenDynamicPersistentTileSchedulerILi128ELi64ELi256ELi256ELb1ELb1ELb0ELb1ELb0ELb1EEEEEEEEEvNT_6ParamsE)
        /*03a4*/ 	.word	0x00000000


	//----- nvinfo : EIATTR_MIN_STACK_SIZE
	.align		4
.L_166:
        /*03a8*/ 	.byte	0x04, 0x12
        /*03aa*/ 	.short	(.L_168 - .L_167)
	.align		4
.L_167:
        /*03ac*/ 	.word	index@(_ZN7cutlass13device_kernelIN5flash19enable_sm80_to_sm89INS1_16FlashAttnFwdSm80INS1_25CollectiveMainloopFwdSm80ILi8ELi1ELb1EN4cute5tupleIJNS5_1CILi128EEENS7_ILi96EEENS7_ILi192EEEEEELi192ENS_10bfloat16_tEfNS_4arch4Sm80ELb1ELb0ELb1ELb0ELb0ELb0ELb1ELb1EEENS1_21CollectiveEpilogueFwdINS6_IJS8_SA_S9_EEENS6_IJNS7_ILi1EEESI_SI_EEESC_SE_Li256ELb0ELb1ELb1ELb0EEENS1_30DynamicPersistentTileSchedulerILi256ELi256ELb1ELb1ELb0EEEEEEEEEvNT_6ParamsE)
        /*03b0*/ 	.word	0x00000000


	//----- nvinfo : EIATTR_MIN_STACK_SIZE
	.align		4
.L_168:
        /*03b4*/ 	.byte	0x04, 0x12
        /*03b6*/ 	.short	(.L_170 - .L_169)
	.align		4
.L_169:
        /*03b8*/ 	.word	index@(_ZN7cutlass13device_kernelIN5flash19enable_sm80_to_sm89INS1_16FlashAttnFwdSm80INS1_25CollectiveMainloopFwdSm80ILi8ELi1ELb0EN4cute5tupleIJNS5_1CILi128EEENS7_ILi64EEENS7_ILi192EEEEEELi192ENS_10bfloat16_tEfNS_4arch4Sm80ELb1ELb0ELb1ELb1ELb0ELb0ELb1ELb1EEENS1_21CollectiveEpilogueFwdINS6_IJS8_SA_S9_EEENS6_IJNS7_ILi1EEESI_SI_EEESC_SE_Li256ELb1ELb1ELb1ELb0EEENS1_36VarlenDynamicPersistentTileSchedulerILi128ELi64ELi256ELi256ELb1ELb1ELb0ELb1ELb1ELb1EEEEEEEEEvNT_6ParamsE)
        /*03bc*/ 	.word	0x00000000


	//----- nvinfo : EIATTR_MIN_STACK_SIZE
	.align		4
.L_170:
        /*03c0*/ 	.byte	0x04, 0x12
        /*03c2*/ 	.short	(.L_172 - .L_171)
	.align		4
.L_171:
        /*03c4*/ 	.word	index@(_ZN7cutlass13device_kernelIN5flash19enable_sm80_to_sm89INS1_16FlashAttnFwdSm80INS1_25CollectiveMainloopFwdSm80ILi8ELi1ELb0EN4cute5tupleIJNS5_1CILi128EEENS7_ILi64EEENS7_ILi192EEEEEELi192ENS_10bfloat16_tEfNS_4arch4Sm80ELb1ELb0ELb1ELb1ELb0ELb1ELb1ELb1EEENS1_21CollectiveEpilogueFwdINS6_IJS8_SA_S9_EEENS6_IJNS7_ILi1EEESI_SI_EEESC_SE_Li256ELb1ELb1ELb1ELb0EEENS1_36VarlenDynamicPersistentTileSchedulerILi128ELi64ELi256ELi256ELb1ELb1ELb0ELb1ELb1ELb1EEEEEEEEEvNT_6ParamsE)
        /*03c8*/ 	.word	0x00000000


	//----- nvinfo : EIATTR_MIN_STACK_SIZE
	.align		4
.L_172:
        /*03cc*/ 	.byte	0x04, 0x12
        /*03ce*/ 	.short	(.L_174 - .L_173)
	.align		4
.L_173:
        /*03d0*/ 	.word	index@(_ZN7cutlass13device_kernelIN5flash19enable_sm80_to_sm89INS1_16FlashAttnFwdSm80INS1_25CollectiveMainloopFwdSm80ILi8ELi2ELb1EN4cute5tupleIJNS5_1CILi128EEENS7_ILi96EEENS7_ILi192EEEEEELi192ENS_10bfloat16_tEfNS_4arch4Sm80ELb0ELb0ELb1ELb0ELb0ELb0ELb1ELb1EEENS1_21CollectiveEpilogueFwdINS6_IJS8_SA_S9_EEENS6_IJNS7_ILi1EEESI_SI_EEESC_SE_Li256ELb0ELb1ELb1ELb0EEENS1_19SingleTileSchedulerILb0ELb1ELb1ELi128EEEEEEEEEvNT_6ParamsE)
        /*03d4*/ 	.word	0x00000000


	//----- nvinfo : EIATTR_MIN_STACK_SIZE
	.align		4
.L_174:
        /*03d8*/ 	.byte	0x04, 0x12
        /*03da*/ 	.short	(.L_176 - .L_175)
	.align		4
.L_175:
        /*03dc*/ 	.word	index@(_ZN7cutlass13device_kernelIN5flash19enable_sm80_to_sm89INS1_16FlashAttnFwdSm80INS1_25CollectiveMainloopFwdSm80ILi8ELi2ELb0EN4cute5tupleIJNS5_1CILi128EEENS7_ILi64EEENS7_ILi192EEEEEELi192ENS_10bfloat16_tEfNS_4arch4Sm80ELb0ELb0ELb1ELb1ELb0ELb0ELb1ELb1EEENS1_21CollectiveEpilogueFwdINS6_IJS8_SA_S9_EEENS6_IJNS7_ILi1EEESI_SI_EEESC_SE_Li256ELb1ELb1ELb1ELb0EEENS1_36VarlenDynamicPersistentTileSchedulerILi128ELi64ELi256ELi256ELb1ELb1ELb0ELb0ELb1ELb1EEEEEEEEEvNT_6ParamsE)
        /*03e0*/ 	.word	0x00000000


	//----- nvinfo : EIATTR_MIN_STACK_SIZE
	.align		4
.L_176:
        /*03e4*/ 	.byte	0x04, 0x12
        /*03e6*/ 	.short	(.L_178 - .L_177)
	.align		4
.L_177:
        /*03e8*/ 	.word	index@(_ZN7cutlass13device_kernelIN5flash19enable_sm80_to_sm89INS1_16FlashAttnFwdSm80INS1_25CollectiveMainloopFwdSm80ILi8ELi2ELb0EN4cute5tupleIJNS5_1CILi128EEENS7_ILi64EEENS7_ILi192EEEEEELi192ENS_10bfloat16_tEfNS_4arch4Sm80ELb0ELb0ELb1ELb1ELb0ELb1ELb1ELb1EEENS1_21CollectiveEpilogueFwdINS6_IJS8_SA_S9_EEENS6_IJNS7_ILi1EEESI_SI_EEESC_SE_Li256ELb1ELb1ELb1ELb0EEENS1_36VarlenDynamicPersistentTileSchedulerILi128ELi64ELi256ELi256ELb1ELb1ELb0ELb0ELb1ELb1EEEEEEEEEvNT_6ParamsE)
        /*03ec*/ 	.word	0x00000000


	//----- nvinfo : EIATTR_MIN_STACK_SIZE
	.align		4
.L_178:
        /*03f0*/ 	.byte	0x04, 0x12
        /*03f2*/ 	.short	(.L_180 - .L_179)
	.align		4
.L_179:
        /*03f4*/ 	.word	index@(_ZN7cutlass13device_kernelIN5flash19enable_sm80_to_sm89INS1_16FlashAttnFwdSm80INS1_25CollectiveMainloopFwdSm80ILi8ELi2ELb0EN4cute5tupleIJNS5_1CILi128EEENS7_ILi64EEENS7_ILi192EEEEEELi192ENS_10bfloat16_tEfNS_4arch4Sm80ELb0ELb1ELb1ELb0ELb0ELb0ELb1ELb1EEENS1_21CollectiveEpilogueFwdINS6_IJS8_SA_S9_EEENS6_IJNS7_ILi1EEESI_SI_EEESC_SE_Li256ELb0ELb1ELb1ELb0EEENS1_19SingleTileSchedulerILb0ELb1ELb1ELi128EEEEEEEEEvNT_6ParamsE)
        /*03f8*/ 	.word	0x00000000


	//----- nvinfo : EIATTR_MIN_STACK_SIZE
	.align		4
.L_180:
        /*03fc*/ 	.byte	0x04, 0x12
        /*03fe*/ 	.short	(.L_182 - .L_181)
	.align		4
.L_181:
        /*0400*/ 	.word	index@(_ZN7cutlass13device_kernelIN5flash19enable_sm80_to_sm89INS1_16FlashAttnFwdSm80INS1_25CollectiveMainloopFwdSm80ILi8ELi2ELb0EN4cute5tupleIJNS5_1CILi128EEENS7_ILi64EEENS7_ILi192EEEEEELi192ENS_10bfloat16_tEfNS_4arch4Sm80ELb0ELb1ELb1ELb1ELb0ELb0ELb1ELb1EEENS1_21CollectiveEpilogueFwdINS6_IJS8_SA_S9_EEENS6_IJNS7_ILi1EEESI_SI_EEESC_SE_Li256ELb1ELb1ELb1ELb0EEENS1_36VarlenDynamicPersistentTileSchedulerILi128ELi64ELi256ELi256ELb1ELb1ELb0ELb1ELb0ELb1EEEEEEEEEvNT_6ParamsE)
        /*0404*/ 	.word	0x00000000


	//----- nvinfo : EIATTR_MIN_STACK_SIZE
	.align		4
.L_182:
        /*0408*/ 	.byte	0x04, 0x12
        /*040a*/ 	.short	(.L_184 - .L_183)
	.align		4
.L_183:
        /*040c*/ 	.word	index@(_ZN7cutlass13device_kernelIN5flash19enable_sm80_to_sm89INS1_16FlashAttnFwdSm80INS1_25CollectiveMainloopFwdSm80ILi8ELi2ELb0EN4cute5tupleIJNS5_1CILi128EEENS7_ILi64EEENS7_ILi192EEEEEELi192ENS_10bfloat16_tEfNS_4arch4Sm80ELb0ELb1ELb1ELb1ELb0ELb1ELb1ELb1EEENS1_21CollectiveEpilogueFwdINS6_IJS8_SA_S9_EEENS6_IJNS7_ILi1EEESI_SI_EEESC_SE_Li256ELb1ELb1ELb1ELb0EEENS1_36VarlenDynamicPersistentTileSchedulerILi128ELi64ELi256ELi256ELb1ELb1ELb0ELb1ELb0ELb1EEEEEEEEEvNT_6ParamsE)
        /*0410*/ 	.word	0x00000000


	//----- nvinfo : EIATTR_MIN_STACK_SIZE
	.align		4
.L_184:
        /*0414*/ 	.byte	0x04, 0x12
        /*0416*/ 	.short	(.L_186 - .L_185)
	.align		4
.L_185:
        /*0418*/ 	.word	index@(_ZN7cutlass13device_kernelIN5flash19enable_sm80_to_sm89INS1_16FlashAttnFwdSm80INS1_25CollectiveMainloopFwdSm80ILi8ELi2ELb1EN4cute5tupleIJNS5_1CILi128EEENS7_ILi96EEENS7_ILi192EEEEEELi192ENS_10bfloat16_tEfNS_4arch4Sm80ELb1ELb0ELb1ELb0ELb0ELb0ELb1ELb1EEENS1_21CollectiveEpilogueFwdINS6_IJS8_SA_S9_EEENS6_IJNS7_ILi1EEESI_SI_EEESC_SE_Li256ELb0ELb1ELb1ELb0EEENS1_30DynamicPersistentTileSchedulerILi256ELi256ELb1ELb1ELb0EEEEEEEEEvNT_6ParamsE)
        /*041c*/ 	.word	0x00000000


	//----- nvinfo : EIATTR_MIN_STACK_SIZE
	.align		4
.L_186:
        /*0420*/ 	.byte	0x04, 0x12
        /*0422*/ 	.short	(.L_188 - .L_187)
	.align		4
.L_187:
        /*0424*/ 	.word	index@(_ZN7cutlass13device_kernelIN5flash19enable_sm80_to_sm89INS1_16FlashAttnFwdSm80INS1_25CollectiveMainloopFwdSm80ILi8ELi2ELb0EN4cute5tupleIJNS5_1CILi128EEENS7_ILi64EEENS7_ILi192EEEEEELi192ENS_10bfloat16_tEfNS_4arch4Sm80ELb1ELb0ELb1ELb1ELb0ELb0ELb1ELb1EEENS1_21CollectiveEpilogueFwdINS6_IJS8_SA_S9_EEENS6_IJNS7_ILi1EEESI_SI_EEESC_SE_Li256ELb1ELb1ELb1ELb0EEENS1_36VarlenDynamicPersistentTileSchedulerILi128ELi64ELi256ELi256ELb1ELb1ELb0ELb1ELb1ELb1EEEEEEEEEvNT_6ParamsE)
        /*0428*/ 	.word	0x00000000


	//----- nvinfo : EIATTR_MIN_STACK_SIZE
	.align		4
.L_188:
        /*042c*/ 	.byte	0x04, 0x12
        /*042e*/ 	.short	(.L_190 - .L_189)
	.align		4
.L_189:
        /*0430*/ 	.word	index@(_ZN7cutlass13device_kernelIN5flash19enable_sm80_to_sm89INS1_16FlashAttnFwdSm80INS1_25CollectiveMainloopFwdSm80ILi8ELi2ELb0EN4cute5tupleIJNS5_1CILi128EEENS7_ILi64EEENS7_ILi192EEEEEELi192ENS_10bfloat16_tEfNS_4arch4Sm80ELb1ELb0ELb1ELb1ELb0ELb1ELb1ELb1EEENS1_21CollectiveEpilogueFwdINS6_IJS8_SA_S9_EEENS6_IJNS7_ILi1EEESI_SI_EEESC_SE_Li256ELb1ELb1ELb1ELb0EEENS1_36VarlenDynamicPersistentTileSchedulerILi128ELi64ELi256ELi256ELb1ELb1ELb0ELb1ELb1ELb1EEEEEEEEEvNT_6ParamsE)
        /*0434*/ 	.word	0x00000000


	//----- nvinfo : EIATTR_MIN_STACK_SIZE
	.align		4
.L_190:
        /*0438*/ 	.byte	0x04, 0x12
        /*043a*/ 	.short	(.L_192 - .L_191)
	.align		4
.L_191:
        /*043c*/ 	.word	index@(_ZN7cutlass13device_kernelIN5flash19enable_sm80_to_sm89INS1_16FlashAttnFwdSm80INS1_25CollectiveMainloopFwdSm80ILi8ELi1ELb1EN4cute5tupleIJNS5_1CILi128EEENS7_ILi96EEENS7_ILi192EEEEEELi192ENS_10bfloat16_tEfNS_4arch4Sm80ELb0ELb0ELb0ELb0ELb0ELb0ELb1ELb1EEENS1_21CollectiveEpilogueFwdINS6_IJS8_SA_S9_EEENS6_IJNS7_ILi1EEESI_SI_EEESC_SE_Li256ELb0ELb1ELb1ELb0EEENS1_19SingleTileSchedulerILb0ELb1ELb1ELi128EEEEEEEEEvNT_6ParamsE)
        /*0440*/ 	.word	0x00000000


	//----- nvinfo : EIATTR_MIN_STACK_SIZE
	.align		4
.L_192:
        /*0444*/ 	.byte	0x04, 0x12
        /*0446*/ 	.short	(.L_194 - .L_193)
	.align		4
.L_193:
        /*0448*/ 	.word	index@(_ZN7cutlass13device_kernelIN5flash19enable_sm80_to_sm89INS1_16FlashAttnFwdSm80INS1_25CollectiveMainloopFwdSm80ILi8ELi1ELb0EN4cute5tupleIJNS5_1CILi128EEENS7_ILi64EEENS7_ILi192EEEEEELi192ENS_10bfloat16_tEfNS_4arch4Sm80ELb0ELb0ELb0ELb1ELb0ELb0ELb1ELb1EEENS1_21CollectiveEpilogueFwdINS6_IJS8_SA_S9_EEENS6_IJNS7_ILi1EEESI_SI_EEESC_SE_Li256ELb1ELb1ELb1ELb0EEENS1_36VarlenDynamicPersistentTileSchedulerILi128ELi64ELi256ELi256ELb1ELb1ELb0ELb0ELb1ELb1EEEEEEEEEvNT_6ParamsE)
        /*044c*/ 	.word	0x00000000


	//----- nvinfo : EIATTR_MIN_STACK_SIZE
	.align		4
.L_194:
        /*0450*/ 	.byte	0x04, 0x12
        /*0452*/ 	.short	(.L_196 - .L_195)
	.align		4
.L_195:
        /*0454*/ 	.word	index@(_ZN7cutlass13device_kernelIN5flash19enable_sm80_to_sm89INS1_16FlashAttnFwdSm80INS1_25CollectiveMainloopFwdSm80ILi8ELi1ELb0EN4cute5tupleIJNS5_1CILi128EEENS7_ILi64EEENS7_ILi192EEEEEELi192ENS_10bfloat16_tEfNS_4arch4Sm80ELb0ELb0ELb0ELb1ELb0ELb1ELb1ELb1EEENS1_21CollectiveEpilogueFwdINS6_IJS8_SA_S9_EEENS6_IJNS7_ILi1EEESI_SI_EEESC_SE_Li256ELb1ELb1ELb1ELb0EEENS1_36VarlenDynamicPersistentTileSchedulerILi128ELi64ELi256ELi256ELb1ELb1ELb0ELb0ELb1ELb1EEEEEEEEEvNT_6ParamsE)
        /*0458*/ 	.word	0x00000000


	//----- nvinfo : EIATTR_MIN_STACK_SIZE
	.align		4
.L_196:
        /*045c*/ 	.byte	0x04, 0x12
        /*045e*/ 	.short	(.L_198 - .L_197)
	.align		4
.L_197:
        /*0460*/ 	.word	index@(_ZN7cutlass13device_kernelIN5flash19enable_sm80_to_sm89INS1_16FlashAttnFwdSm80INS1_25CollectiveMainloopFwdSm80ILi8ELi1ELb0EN4cute5tupleIJNS5_1CILi128EEENS7_ILi64EEENS7_ILi192EEEEEELi192ENS_10bfloat16_tEfNS_4arch4Sm80ELb0ELb1ELb0ELb0ELb0ELb0ELb1ELb1EEENS1_21CollectiveEpilogueFwdINS6_IJS8_SA_S9_EEENS6_IJNS7_ILi1EEESI_SI_EEESC_SE_Li256ELb0ELb1ELb1ELb0EEENS1_19SingleTileSchedulerILb0ELb1ELb1ELi128EEEEEEEEEvNT_6ParamsE)
        /*0464*/ 	.word	0x00000000


	//----- nvinfo : EIATTR_MIN_STACK_SIZE
	.align		4
.L_198:
        /*0468*/ 	.byte	0x04, 0x12
        /*046a*/ 	.short	(.L_200 - .L_199)
	.align		4
.L_199:
        /*046c*/ 	.word	index@(_ZN7cutlass13device_kernelIN5flash19enable_sm80_to_sm89INS1_16FlashAttnFwdSm80INS1_25CollectiveMainloopFwdSm80ILi8ELi1ELb0EN4cute5tupleIJNS5_1CILi128EEENS7_ILi64EEENS7_ILi192EEEEEELi192ENS_10bfloat16_tEfNS_4arch4Sm80ELb0ELb1ELb0ELb1ELb0ELb0ELb1ELb1EEENS1_21CollectiveEpilogueFwdINS6_IJS8_SA_S9_EEENS6_IJNS7_ILi1EEESI_SI_EEESC_SE_Li256ELb1ELb1ELb1ELb0EEENS1_36VarlenDynamicPersistentTileSchedulerILi128ELi64ELi256ELi256ELb1ELb1ELb0ELb1ELb0ELb1EEEEEEEEEvNT_6ParamsE)
        /*0470*/ 	.word	0x00000000


	//----- nvinfo : EIATTR_MIN_STACK_SIZE
	.align		4
.L_200:
        /*0474*/ 	.byte	0x04, 0x12
        /*0476*/ 	.short	(.L_202 - .L_201)
	.align		4
.L_201:
        /*0478*/ 	.word	index@(_ZN7cutlass13device_kernelIN5flash19enable_sm80_to_sm89INS1_16FlashAttnFwdSm80INS1_25CollectiveMainloopFwdSm80ILi8ELi1ELb0EN4cute5tupleIJNS5_1CILi128EEENS7_ILi64EEENS7_ILi192EEEEEELi192ENS_10bfloat16_tEfNS_4arch4Sm80ELb0ELb1ELb0ELb1ELb0ELb1ELb1ELb1EEENS1_21CollectiveEpilogueFwdINS6_IJS8_SA_S9_EEENS6_IJNS7_ILi1EEESI_SI_EEESC_SE_Li256ELb1ELb1ELb1ELb0EEENS1_36VarlenDynamicPersistentTileSchedulerILi128ELi64ELi256ELi256ELb1ELb1ELb0ELb1ELb0ELb1EEEEEEEEEvNT_6ParamsE)
        /*047c*/ 	.word	0x00000000


	//----- nvinfo : EIATTR_MIN_STACK_SIZE
	.align		4
.L_202:
        /*0480*/ 	.byte	0x04, 0x12
        /*0482*/ 	.short	(.L_204 - .L_203)
	.align		4
.L_203:
        /*0484*/ 	.word	index@(_ZN7cutlass13device_kernelIN5flash19enable_sm80_to_sm89INS1_16FlashAttnFwdSm80INS1_25CollectiveMainloopFwdSm80ILi8ELi1ELb1EN4cute5tupleIJNS5_1CILi128EEENS7_ILi96EEENS7_ILi192EEEEEELi192ENS_10bfloat16_tEfNS_4arch4Sm80ELb1ELb0ELb0ELb0ELb0ELb0ELb1ELb1EEENS1_21CollectiveEpilogueFwdINS6_IJS8_SA_S9_EEENS6_IJNS7_ILi1EEESI_SI_EEESC_SE_Li256ELb0ELb1ELb1ELb0EEENS1_30DynamicPersistentTileSchedulerILi256ELi256ELb1ELb1ELb0EEEEEEEEEvNT_6ParamsE)
        /*0488*/ 	.word	0x00000000


	//----- nvinfo : EIATTR_MIN_STACK_SIZE
	.align		4
.L_204:
        /*048c*/ 	.byte	0x04, 0x12
        /*048e*/ 	.short	(.L_206 - .L_205)
	.align		4
.L_205:
        /*0490*/ 	.word	index@(_ZN7cutlass13device_kernelIN5flash19enable_sm80_to_sm89INS1_16FlashAttnFwdSm80INS1_25CollectiveMainloopFwdSm80ILi8ELi1ELb0EN4cute5tupleIJNS5_1CILi128EEENS7_ILi64EEENS7_ILi192EEEEEELi192ENS_10bfloat16_tEfNS_4arch4Sm80ELb1ELb0ELb0ELb1ELb0ELb0ELb1ELb1EEENS1_21CollectiveEpilogueFwdINS6_IJS8_SA_S9_EEENS6_IJNS7_ILi1EEESI_SI_EEESC_SE_Li256ELb1ELb1ELb1ELb0EEENS1_36VarlenDynamicPersistentTileSchedulerILi128ELi64ELi256ELi256ELb1ELb1ELb0ELb1ELb1ELb1EEEEEEEEEvNT_6ParamsE)
        /*0494*/ 	.word	0x00000000


	//----- nvinfo : EIATTR_MIN_STACK_SIZE
	.align		4
.L_206:
        /*0498*/ 	.byte	0x04, 0x12
        /*049a*/ 	.short	(.L_208 - .L_207)
	.align		4
.L_207:
        /*049c*/ 	.word	index@(_ZN7cutlass13device_kernelIN5flash19enable_sm80_to_sm89INS1_16FlashAttnFwdSm80INS1_25CollectiveMainloopFwdSm80ILi8ELi1ELb0EN4cute5tupleIJNS5_1CILi128EEENS7_ILi64EEENS7_ILi192EEEEEELi192ENS_10bfloat16_tEfNS_4arch4Sm80ELb1ELb0ELb0ELb1ELb0ELb1ELb1ELb1EEENS1_21CollectiveEpilogueFwdINS6_IJS8_SA_S9_EEENS6_IJNS7_ILi1EEESI_SI_EEESC_SE_Li256ELb1ELb1ELb1ELb0EEENS1_36VarlenDynamicPersistentTileSchedulerILi128ELi64ELi256ELi256ELb1ELb1ELb0ELb1ELb1ELb1EEEEEEEEEvNT_6ParamsE)
        /*04a0*/ 	.word	0x00000000


	//----- nvinfo : EIATTR_MIN_STACK_SIZE
	.align		4
.L_208:
        /*04a4*/ 	.byte	0x04, 0x12
        /*04a6*/ 	.short	(.L_210 - .L_209)
	.align		4
.L_209:
        /*04a8*/ 	.word	index@(_ZN7cutlass13device_kernelIN5flash19enable_sm80_to_sm89INS1_16FlashAttnFwdSm80INS1_25CollectiveMainloopFwdSm80ILi8ELi2ELb1EN4cute5tupleIJNS5_1CILi128EEENS7_ILi96EEENS7_ILi192EEEEEELi192ENS_10bfloat16_tEfNS_4arch4Sm80ELb0ELb0ELb0ELb0ELb0ELb0ELb1ELb1EEENS1_21CollectiveEpilogueFwdINS6_IJS8_SA_S9_EEENS6_IJNS7_ILi1EEESI_SI_EEESC_SE_Li256ELb0ELb1ELb1ELb0EEENS1_19SingleTileSchedulerILb0ELb1ELb1ELi128EEEEEEEEEvNT_6ParamsE)
        /*04ac*/ 	.word	0x00000000


	//----- nvinfo : EIATTR_MIN_STACK_SIZE
	.align		4
.L_210:
        /*04b0*/ 	.byte	0x04, 0x12
        /*04b2*/ 	.short	(.L_212 - .L_211)
	.align		4
.L_211:
        /*04b4*/ 	.word	index@(_ZN7cutlass13device_kernelIN5flash19enable_sm80_to_sm89INS1_16FlashAttnFwdSm80INS1_25CollectiveMainloopFwdSm80ILi8ELi2ELb0EN4cute5tupleIJNS5_1CILi128EEENS7_ILi64EEENS7_ILi192EEEEEELi192ENS_10bfloat16_tEfNS_4arch4Sm80ELb0ELb0ELb0ELb1ELb0ELb0ELb1ELb1EEENS1_21CollectiveEpilogueFwdINS6_IJS8_SA_S9_EEENS6_IJNS7_ILi1EEESI_SI_EEESC_SE_Li256ELb1ELb1ELb1ELb0EEENS1_36VarlenDynamicPersistentTileSchedulerILi128ELi64ELi256ELi256ELb1ELb1ELb0ELb0ELb1ELb1EEEEEEEEEvNT_6ParamsE)
        /*04b8*/ 	.word	0x00000000


	//----- nvinfo : EIATTR_MIN_STACK_SIZE
	.align		4
.L_212:
        /*04bc*/ 	.byte	0x04, 0x12
        /*04be*/ 	.short	(.L_214 - .L_213)
	.align		4
.L_213:
        /*04c0*/ 	.word	index@(_ZN7cutlass13device_kernelIN5flash19enable_sm80_to_sm89INS1_16FlashAttnFwdSm80INS1_25CollectiveMainloopFwdSm80ILi8ELi2ELb0EN4cute5tupleIJNS5_1CILi128EEENS7_ILi64EEENS7_ILi192EEEEEELi192ENS_10bfloat16_tEfNS_4arch4Sm80ELb0ELb0ELb0ELb1ELb0ELb1ELb1ELb1EEENS1_21CollectiveEpilogueFwdINS6_IJS8_SA_S9_EEENS6_IJNS7_ILi1EEESI_SI_EEESC_SE_Li256ELb1ELb1ELb1ELb0EEENS1_36VarlenDynamicPersistentTileSchedulerILi128ELi64ELi256ELi256ELb1ELb1ELb0ELb0ELb1ELb1EEEEEEEEEvNT_6ParamsE)
        /*04c4*/ 	.word	0x00000000


	//----- nvinfo : EIATTR_MIN_STACK_SIZE
	.align		4
.L_214:
        /*04c8*/ 	.byte	0x04, 0x12
        /*04ca*/ 	.short	(.L_216 - .L_215)
	.align		4
.L_215:
        /*04cc*/ 	.word	index@(_ZN7cutlass13device_kernelIN5flash19enable_sm80_to_sm89INS1_16FlashAttnFwdSm80INS1_25CollectiveMainloopFwdSm80ILi8ELi2ELb0EN4cute5tupleIJNS5_1CILi128EEENS7_ILi64EEENS7_ILi192EEEEEELi192ENS_10bfloat16_tEfNS_4arch4Sm80ELb0ELb1ELb0ELb0ELb0ELb0ELb1ELb1EEENS1_21CollectiveEpilogueFwdINS6_IJS8_SA_S9_EEENS6_IJNS7_ILi1EEESI_SI_EEESC_SE_Li256ELb0ELb1ELb1ELb0EEENS1_19SingleTileSchedulerILb0ELb1ELb1ELi128EEEEEEEEEvNT_6ParamsE)
        /*04d0*/ 	.word	0x00000000


	//----- nvinfo : EIATTR_MIN_STACK_SIZE
	.align		4
.L_216:
        /*04d4*/ 	.byte	0x04, 0x12
        /*04d6*/ 	.short	(.L_218 - .L_217)
	.align		4
.L_217:
        /*04d8*/ 	.word	index@(_ZN7cutlass13device_kernelIN5flash19enable_sm80_to_sm89INS1_16FlashAttnFwdSm80INS1_25CollectiveMainloopFwdSm80ILi8ELi2ELb0EN4cute5tupleIJNS5_1CILi128EEENS7_ILi64EEENS7_ILi192EEEEEELi192ENS_10bfloat16_tEfNS_4arch4Sm80ELb0ELb1ELb0ELb1ELb0ELb0ELb1ELb1EEENS1_21CollectiveEpilogueFwdINS6_IJS8_SA_S9_EEENS6_IJNS7_ILi1EEESI_SI_EEESC_SE_Li256ELb1ELb1ELb1ELb0EEENS1_36VarlenDynamicPersistentTileSchedulerILi128ELi64ELi256ELi256ELb1ELb1ELb0ELb1ELb0ELb1EEEEEEEEEvNT_6ParamsE)
        /*04dc*/ 	.word	0x00000000


	//----- nvinfo : EIATTR_MIN_STACK_SIZE
	.align		4
.L_218:
        /*04e0*/ 	.byte	0x04, 0x12
        /*04e2*/ 	.short	(.L_220 - .L_219)
	.align		4
.L_219:
        /*04e4*/ 	.word	index@(_ZN7cutlass13device_kernelIN5flash19enable_sm80_to_sm89INS1_16FlashAttnFwdSm80INS1_25CollectiveMainloopFwdSm80ILi8ELi2ELb0EN4cute5tupleIJNS5_1CILi128EEENS7_ILi64EEENS7_ILi192EEEEEELi192ENS_10bfloat16_tEfNS_4arch4Sm80ELb0ELb1ELb0ELb1ELb0ELb1ELb1ELb1EEENS1_21CollectiveEpilogueFwdINS6_IJS8_SA_S9_EEENS6_IJNS7_ILi1EEESI_SI_EEESC_SE_Li256ELb1ELb1ELb1ELb0EEENS1_36VarlenDynamicPersistentTileSchedulerILi128ELi64ELi256ELi256ELb1ELb1ELb0ELb1ELb0ELb1EEEEEEEEEvNT_6ParamsE)
        /*04e8*/ 	.word	0x00000000


	//----- nvinfo : EIATTR_MIN_STACK_SIZE
	.align		4
.L_220:
        /*04ec*/ 	.byte	0x04, 0x12
        /*04ee*/ 	.short	(.L_222 - .L_221)
	.align		4
.L_221:
        /*04f0*/ 	.word	index@(_ZN7cutlass13device_kernelIN5flash19enable_sm80_to_sm89INS1_16FlashAttnFwdSm80INS1_25CollectiveMainloopFwdSm80ILi8ELi2ELb1EN4cute5tupleIJNS5_1CILi128EEENS7_ILi96EEENS7_ILi192EEEEEELi192ENS_10bfloat16_tEfNS_4arch4Sm80ELb1ELb0ELb0ELb0ELb0ELb0ELb1ELb1EEENS1_21CollectiveEpilogueFwdINS6_IJS8_SA_S9_EEENS6_IJNS7_ILi1EEESI_SI_EEESC_SE_Li256ELb0ELb1ELb1ELb0EEENS1_30DynamicPersistentTileSchedulerILi256ELi256ELb1ELb1ELb0EEEEEEEEEvNT_6ParamsE)
        /*04f4*/ 	.word	0x00000000


	//----- nvinfo : EIATTR_MIN_STACK_SIZE
	.align		4
.L_222:
        /*04f8*/ 	.byte	0x04, 0x12
        /*04fa*/ 	.short	(.L_224 - .L_223)
	.align		4
.L_223:
        /*04fc*/ 	.word	index@(_ZN7cutlass13device_kernelIN5flash19enable_sm80_to_sm89INS1_16FlashAttnFwdSm80INS1_25CollectiveMainloopFwdSm80ILi8ELi2ELb0EN4cute5tupleIJNS5_1CILi128EEENS7_ILi64EEENS7_ILi192EEEEEELi192ENS_10bfloat16_tEfNS_4arch4Sm80ELb1ELb0ELb0ELb1ELb0ELb0ELb1ELb1EEENS1_21CollectiveEpilogueFwdINS6_IJS8_SA_S9_EEENS6_IJNS7_ILi1EEESI_SI_EEESC_SE_Li256ELb1ELb1ELb1ELb0EEENS1_36VarlenDynamicPersistentTileSchedulerILi128ELi64ELi256ELi256ELb1ELb1ELb0ELb1ELb1ELb1EEEEEEEEEvNT_6ParamsE)
        /*0500*/ 	.word	0x00000000


	//----- nvinfo : EIATTR_MIN_STACK_SIZE
	.align		4
.L_224:
        /*0504*/ 	.byte	0x04, 0x12
        /*0506*/ 	.short	(.L_226 - .L_225)
	.align		4
.L_225:
        /*0508*/ 	.word	index@(_ZN7cutlass13device_kernelIN5flash19enable_sm80_to_sm89INS1_16FlashAttnFwdSm80INS1_25CollectiveMainloopFwdSm80ILi8ELi2ELb0EN4cute5tupleIJNS5_1CILi128EEENS7_ILi64EEENS7_ILi192EEEEEELi192ENS_10bfloat16_tEfNS_4arch4Sm80ELb1ELb0ELb0ELb1ELb0ELb1ELb1ELb1EEENS1_21CollectiveEpilogueFwdINS6_IJS8_SA_S9_EEENS6_IJNS7_ILi1EEESI_SI_EEESC_SE_Li256ELb1ELb1ELb1ELb0EEENS1_36VarlenDynamicPersistentTileSchedulerILi128ELi64ELi256ELi256ELb1ELb1ELb0ELb1ELb1ELb1EEEEEEEEEvNT_6ParamsE)
        /*050c*/ 	.word	0x00000000
.L_226:


//--------------------- .nv.compat                --------------------------
	.section	.nv.compat,"",@"SHT_CUDA_COMPAT_INFO"
	.align	4
        /*0000*/ 	.byte	0x02, 0x09, 0x01, 0x00, 0x02, 0x02, 0x01, 0x00, 0x02, 0x05, 0x05, 0x00, 0x03, 0x07, 0x01, 0x01
        /*0010*/ 	.byte	0x02, 0x03, 0x00, 0x00, 0x02, 0x06, 0x01, 0x00, 0x04, 0x0b, 0x08, 0x00, 0x00, 0x00, 0x00, 0x00
        /*0020*/ 	.byte	0x00, 0x00, 0x00, 0x00


//--------------------- .nv.info._ZN7cutlass13device_kernelIN5flash19enable_sm80_to_sm89INS1_16FlashAttnFwdSm80INS1_25CollectiveMainloopFwdSm80ILi8ELi1ELb1EN4cute5tupleIJNS5_1CILi128EEENS7_ILi96EEENS7_ILi192EEEEEELi192ENS_10bfloat16_tEfNS_4arch4Sm80ELb0ELb0ELb1ELb0ELb0ELb0ELb1ELb1EEENS1_21CollectiveEpilogueFwdINS6_IJS8_SA_S9_EEENS6_IJNS7_ILi1EEESI_SI_EEESC_SE_Li256ELb0ELb1ELb1ELb0EEENS1_19SingleTileSchedulerILb0ELb1ELb1ELi128EEEEEEEEEvNT_6ParamsE --------------------------
	.section	.nv.info._ZN7cutlass13device_kernelIN5flash19enable_sm80_to_sm89INS1_16FlashAttnFwdSm80INS1_25CollectiveMainloopFwdSm80ILi8ELi1ELb1EN4cute5tupleIJNS5_1CILi128EEENS7_ILi96EEENS7_ILi192EEEEEELi192ENS_10bfloat16_tEfNS_4arch4Sm80ELb0ELb0ELb1ELb0ELb0ELb0ELb1ELb1EEENS1_21CollectiveEpilogueFwdINS6_IJS8_SA_S9_EEENS6_IJNS7_ILi1EEESI_SI_EEESC_SE_Li256ELb0ELb1ELb1ELb0EEENS1_19SingleTileSchedulerILb0ELb1ELb1ELi128EEEEEEEEEvNT_6ParamsE,"",@"SHT_CUDA_INFO"
	.sectionflags	@""
	.align	4


	//----- nvinfo : EIATTR_CUDA_API_VERSION
	.align		4
        /*0000*/ 	.byte	0x04, 0x37
        /*0002*/ 	.short	(.L_228 - .L_227)
.L_227:
        /*0004*/ 	.word	0x00000082


	//----- nvinfo : EIATTR_KPARAM_INFO
	.align		4
.L_228:
        /*0008*/ 	.byte	0x04, 0x17
        /*000a*/ 	.short	(.L_230 - .L_229)
.L_229:
        /*000c*/ 	.word	0x00000000
        /*0010*/ 	.short	0x0000
        /*0012*/ 	.short	0x0000
        /*0014*/ 	.byte	0x00, 0xf0, 0x61, 0x10


	//----- nvinfo : EIATTR_SPARSE_MMA_MASK
	.align		4
.L_230:
        /*0018*/ 	.byte	0x03, 0x50
        /*001a*/ 	.short	0x0000


	//----- nvinfo : EIATTR_MAXREG_COUNT
	.align		4
        /*001c*/ 	.byte	0x03, 0x1b
        /*001e*/ 	.short	0x00ff


	//----- nvinfo : EIATTR_MERCURY_ISA_VERSION
	.align		4
        /*0020*/ 	.byte	0x03, 0x5f
        /*0022*/ 	.short	0x0101


	//----- nvinfo : EIATTR_EXIT_INSTR_OFFSETS
	.align		4
        /*0024*/ 	.byte	0x04, 0x1c
        /*0026*/ 	.short	(.L_232 - .L_231)


	//   ....[0]....
.L_231:
        /*0028*/ 	.word	0x00000010


	//----- nvinfo : EIATTR_MAX_THREADS
	.align		4
.L_232:
        /*002c*/ 	.byte	0x04, 0x05
        /*002e*/ 	.short	(.L_234 - .L_233)
.L_233:
        /*0030*/ 	.word	0x00000100
        /*0034*/ 	.word	0x00000001
        /*0038*/ 	.word	0x00000001


	//----- nvinfo : EIATTR_CBANK_PARAM_SIZE
	.align		4
.L_234:
        /*003c*/ 	.byte	0x03, 0x19
        /*003e*/ 	.short	0x0418


	//----- nvinfo : EIATTR_PARAM_CBANK
	.align		4
        /*0040*/ 	.byte	0x04, 0x0a
        /*0042*/ 	.short	(.L_236 - .L_235)
	.align		4
.L_235:
        /*0044*/ 	.word	index@(.nv.constant0._ZN7cutlass13device_kernelIN5flash19enable_sm80_to_sm89INS1_16FlashAttnFwdSm80INS1_25CollectiveMainloopFwdSm80ILi8ELi1ELb1EN4cute5tupleIJNS5_1CILi128EEENS7_ILi96EEENS7_ILi192EEEEEELi192ENS_10bfloat16_tEfNS_4arch4Sm80ELb0ELb0ELb1ELb0ELb0ELb0ELb1ELb1EEENS1_21CollectiveEpilogueFwdINS6_IJS8_SA_S9_EEENS6_IJNS7_ILi1EEESI_SI_EEESC_SE_Li256ELb0ELb1ELb1ELb0EEENS1_19SingleTileSchedulerILb0ELb1ELb1ELi128EEEEEEEEEvNT_6ParamsE)
        /*0048*/ 	.short	0x0210
        /*004a*/ 	.short	0x0418


	//----- nvinfo : EIATTR_SW_WAR
	.align		4
.L_236:
        /*004c*/ 	.byte	0x04, 0x36
        /*004e*/ 	.short	(.L_238 - .L_237)
.L_237:
        /*0050*/ 	.word	0x00000008
.L_238:


//--------------------- .nv.info._ZN7cutlass13device_kernelIN5flash19enable_sm80_to_sm89INS1_16FlashAttnFwdSm80INS1_25CollectiveMainloopFwdSm80ILi8ELi1ELb0EN4cute5tupleIJNS5_1CILi128EEENS7_ILi64EEENS7_ILi192EEEEEELi192ENS_10bfloat16_tEfNS_4arch4Sm80ELb0ELb0ELb1ELb1ELb0ELb0ELb1ELb1EEENS1_21CollectiveEpilogueFwdINS6_IJS8_SA_S9_EEENS6_IJNS7_ILi1EEESI_SI_EEESC_SE_Li256ELb1ELb1ELb1ELb0EEENS1_36VarlenDynamicPersistentTileSchedulerILi128ELi64ELi256ELi256ELb1ELb1ELb0ELb0ELb1ELb1EEEEEEEEEvNT_6ParamsE --------------------------
	.section	.nv.info._ZN7cutlass13device_kernelIN5flash19enable_sm80_to_sm89INS1_16FlashAttnFwdSm80INS1_25CollectiveMainloopFwdSm80ILi8ELi1ELb0EN4cute5tupleIJNS5_1CILi128EEENS7_ILi64EEENS7_ILi192EEEEEELi192ENS_10bfloat16_tEfNS_4arch4Sm80ELb0ELb0ELb1ELb1ELb0ELb0ELb1ELb1EEENS1_21CollectiveEpilogueFwdINS6_IJS8_SA_S9_EEENS6_IJNS7_ILi1EEESI_SI_EEESC_SE_Li256ELb1ELb1ELb1ELb0EEENS1_36VarlenDynamicPersistentTileSchedulerILi128ELi64ELi256ELi256ELb1ELb1ELb0ELb0ELb1ELb1EEEEEEEEEvNT_6ParamsE,"",@"SHT_CUDA_INFO"
	.sectionflags	@""
	.align	4


	//----- nvinfo : EIATTR_CUDA_API_VERSION
	.align		4
        /*0000*/ 	.byte	0x04, 0x37
        /*0002*/ 	.short	(.L_240 - .L_239)
.L_239:
        /*0004*/ 	.word	0x00000082


	//----- nvinfo : EIATTR_KPARAM_INFO
	.align		4
.L_240:
        /*0008*/ 	.byte	0x04, 0x17
        /*000a*/ 	.short	(.L_242 - .L_241)
.L_241:
        /*000c*/ 	.word	0x00000000
        /*0010*/ 	.short	0x0000
        /*0012*/ 	.short	0x0000
        /*0014*/ 	.byte	0x00, 0xf0, 0xe1, 0x10


	//----- nvinfo : EIATTR_SPARSE_MMA_MASK
	.align		4
.L_242:
        /*0018*/ 	.byte	0x03, 0x50
        /*001a*/ 	.short	0x0000


	//----- nvinfo : EIATTR_MAXREG_COUNT
	.align		4
        /*001c*/ 	.byte	0x03, 0x1b
        /*001e*/ 	.short	0x00ff


	//----- nvinfo : EIATTR_MERCURY_ISA_VERSION
	.align		4
        /*0020*/ 	.byte	0x03, 0x5f
        /*0022*/ 	.short	0x0101


	//----- nvinfo : EIATTR_EXIT_INSTR_OFFSETS
	.align		4
        /*0024*/ 	.byte	0x04, 0x1c
        /*0026*/ 	.short	(.L_244 - .L_243)


	//   ....[0]....
.L_243:
        /*0028*/ 	.word	0x00000010


	//----- nvinfo : EIATTR_MAX_THREADS
	.align		4
.L_244:
        /*002c*/ 	.byte	0x04, 0x05
        /*002e*/ 	.short	(.L_246 - .L_245)
.L_245:
        /*0030*/ 	.word	0x00000100
        /*0034*/ 	.word	0x00000001
        /*0038*/ 	.word	0x00000001


	//----- nvinfo : EIATTR_CBANK_PARAM_SIZE
	.align		4
.L_246:
        /*003c*/ 	.byte	0x03, 0x19
        /*003e*/ 	.short	0x0438


	//----- nvinfo : EIATTR_PARAM_CBANK
	.align		4
        /*0040*/ 	.byte	0x04, 0x0a
        /*0042*/ 	.short	(.L_248 - .L_247)
	.align		4
.L_247:
        /*0044*/ 	.word	index@(.nv.constant0._ZN7cutlass13device_kernelIN5flash19enable_sm80_to_sm89INS1_16FlashAttnFwdSm80INS1_25CollectiveMainloopFwdSm80ILi8ELi1ELb0EN4cute5tupleIJNS5_1CILi128EEENS7_ILi64EEENS7_ILi192EEEEEELi192ENS_10bfloat16_tEfNS_4arch4Sm80ELb0ELb0ELb1ELb1ELb0ELb0ELb1ELb1EEENS1_21CollectiveEpilogueFwdINS6_IJS8_SA_S9_EEENS6_IJNS7_ILi1EEESI_SI_EEESC_SE_Li256ELb1ELb1ELb1ELb0EEENS1_36VarlenDynamicPersistentTileSchedulerILi128ELi64ELi256ELi256ELb1ELb1ELb0ELb0ELb1ELb1EEEEEEEEEvNT_6ParamsE)
        /*0048*/ 	.short	0x0210
        /*004a*/ 	.short	0x0438


	//----- nvinfo : EIATTR_SW_WAR
	.align		4
.L_248:
        /*004c*/ 	.byte	0x04, 0x36
        /*004e*/ 	.short	(.L_250 - .L_249)
.L_249:
        /*0050*/ 	.word	0x00000008
.L_250:


//--------------------- .nv.info._ZN7cutlass13device_kernelIN5flash19enable_sm80_to_sm89INS1_16FlashAttnFwdSm80INS1_25CollectiveMainloopFwdSm80ILi8ELi1ELb0EN4cute5tupleIJNS5_1CILi128EEENS7_ILi64EEENS7_ILi192EEEEEELi192ENS_10bfloat16_tEfNS_4arch4Sm80ELb0ELb0ELb1ELb1ELb0ELb1ELb1ELb1EEENS1_21CollectiveEpilogueFwdINS6_IJS8_SA_S9_EEENS6_IJNS7_ILi1EEESI_SI_EEESC_SE_Li256ELb1ELb1ELb1ELb0EEENS1_36VarlenDynamicPersistentTileSchedulerILi128ELi64ELi256ELi256ELb1ELb1ELb0ELb0ELb1ELb1EEEEEEEEEvNT_6ParamsE --------------------------
	.section	.nv.info._ZN7cutlass13device_kernelIN5flash19enable_sm80_to_sm89INS1_16FlashAttnFwdSm80INS1_25CollectiveMainloopFwdSm80ILi8ELi1ELb0EN4cute5tupleIJNS5_1CILi128EEENS7_ILi64EEENS7_ILi192EEEEEELi192ENS_10bfloat16_tEfNS_4arch4Sm80ELb0ELb0ELb1ELb1ELb0ELb1ELb1ELb1EEENS1_21CollectiveEpilogueFwdINS6_IJS8_SA_S9_EEENS6_IJNS7_ILi1EEESI_SI_EEESC_SE_Li256ELb1ELb1ELb1ELb0EEENS1_36VarlenDynamicPersistentTileSchedulerILi128ELi64ELi256ELi256ELb1ELb1ELb0ELb0ELb1ELb1EEEEEEEEEvNT_6ParamsE,"",@"SHT_CUDA_INFO"
	.sectionflags	@""
	.align	4


	//----- nvinfo : EIATTR_CUDA_API_VERSION
	.align		4
        /*0000*/ 	.byte	0x04, 0x37
        /*0002*/ 	.short	(.L_252 - .L_251)
.L_251:
        /*0004*/ 	.word	0x00000082


	//----- nvinfo : EIATTR_KPARAM_INFO
	.align		4
.L_252:
        /*0008*/ 	.byte	0x04, 0x17
        /*000a*/ 	.short	(.L_254 - .L_253)
.L_253:
        /*000c*/ 	.word	0x00000000
        /*0010*/ 	.short	0x0000
        /*0012*/ 	.short	0x0000
        /*0014*/ 	.byte	0x00, 0xf0, 0xe1, 0x10


	//----- nvinfo : EIATTR_SPARSE_MMA_MASK
	.align		4
.L_254:
        /*0018*/ 	.byte	0x03, 0x50
        /*001a*/ 	.short	0x0000


	//----- nvinfo : EIATTR_MAXREG_COUNT
	.align		4
        /*001c*/ 	.byte	0x03, 0x1b
        /*001e*/ 	.short	0x00ff


	//----- nvinfo : EIATTR_MERCURY_ISA_VERSION
	.align		4
        /*0020*/ 	.byte	0x03, 0x5f
        /*0022*/ 	.short	0x0101


	//----- nvinfo : EIATTR_EXIT_INSTR_OFFSETS
	.align		4
        /*0024*/ 	.byte	0x04, 0x1c
        /*0026*/ 	.short	(.L_256 - .L_255)


	//   ....[0]....
.L_255:
        /*0028*/ 	.word	0x00000010


	//----- nvinfo : EIATTR_MAX_THREADS
	.align		4
.L_256:
        /*002c*/ 	.byte	0x04, 0x05
        /*002e*/ 	.short	(.L_258 - .L_257)
.L_257:
        /*0030*/ 	.word	0x00000100
        /*0034*/ 	.word	0x00000001
        /*0038*/ 	.word	0x00000001


	//----- nvinfo : EIATTR_CBANK_PARAM_SIZE
	.align		4
.L_258:
        /*003c*/ 	.byte	0x03, 0x19
        /*003e*/ 	.short	0x0438


	//----- nvinfo : EIATTR_PARAM_CBANK
	.align		4
        /*0040*/ 	.byte	0x04, 0x0a
        /*0042*/ 	.short	(.L_260 - .L_259)
	.align		4
.L_259:
        /*0044*/ 	.word	index@(.nv.constant0._ZN7cutlass13device_kernelIN5flash19enable_sm80_to_sm89INS1_16FlashAttnFwdSm80INS1_25CollectiveMainloopFwdSm80ILi8ELi1ELb0EN4cute5tupleIJNS5_1CILi128EEENS7_ILi64EEENS7_ILi192EEEEEELi192ENS_10bfloat16_tEfNS_4arch4Sm80ELb0ELb0ELb1ELb1ELb0ELb1ELb1ELb1EEENS1_21CollectiveEpilogueFwdINS6_IJS8_SA_S9_EEENS6_IJNS7_ILi1EEESI_SI_EEESC_SE_Li256ELb1ELb1ELb1ELb0EEENS1_36VarlenDynamicPersistentTileSchedulerILi128ELi64ELi256ELi256ELb1ELb1ELb0ELb0ELb1ELb1EEEEEEEEEvNT_6ParamsE)
        /*0048*/ 	.short	0x0210
        /*004a*/ 	.short	0x0438


	//----- nvinfo : EIATTR_SW_WAR
	.align		4
.L_260:
        /*004c*/ 	.byte	0x04, 0x36
        /*004e*/ 	.short	(.L_262 - .L_261)
.L_261:
        /*0050*/ 	.word	0x00000008
.L_262:


//--------------------- .nv.info._ZN7cutlass13device_kernelIN5flash19enable_sm80_to_sm89INS1_16FlashAttnFwdSm80INS1_25CollectiveMainloopFwdSm80ILi8ELi1ELb0EN4cute5tupleIJNS5_1CILi128EEENS7_ILi64EEENS7_ILi192EEEEEELi192ENS_10bfloat16_tEfNS_4arch4Sm80ELb0ELb1ELb1ELb0ELb0ELb0ELb1ELb1EEENS1_21CollectiveEpilogueFwdINS6_IJS8_SA_S9_EEENS6_IJNS7_ILi1EEESI_SI_EEESC_SE_Li256ELb0ELb1ELb1ELb0EEENS1_19SingleTileSchedulerILb0ELb1ELb1ELi128EEEEEEEEEvNT_6ParamsE --------------------------
	.section	.nv.info._ZN7cutlass13device_kernelIN5flash19enable_sm80_to_sm89INS1_16FlashAttnFwdSm80INS1_25CollectiveMainloopFwdSm80ILi8ELi1ELb0EN4cute5tupleIJNS5_1CILi128EEENS7_ILi64EEENS7_ILi192EEEEEELi192ENS_10bfloat16_tEfNS_4arch4Sm80ELb0ELb1ELb1ELb0ELb0ELb0ELb1ELb1EEENS1_21CollectiveEpilogueFwdINS6_IJS8_SA_S9_EEENS6_IJNS7_ILi1EEESI_SI_EEESC_SE_Li256ELb0ELb1ELb1ELb0EEENS1_19SingleTileSchedulerILb0ELb1ELb1ELi128EEEEEEEEEvNT_6ParamsE,"",@"SHT_CUDA_INFO"
	.sectionflags	@""
	.align	4


	//----- nvinfo : EIATTR_CUDA_API_VERSION
	.align		4
        /*0000*/ 	.byte	0x04, 0x37
        /*0002*/ 	.short	(.L_264 - .L_263)
.L_263:
        /*0004*/ 	.word	0x00000082


	//----- nvinfo : EIATTR_KPARAM_INFO
	.align		4
.L_264:
        /*0008*/ 	.byte	0x04, 0x17
        /*000a*/ 	.short	(.L_266 - .L_265)
.L_265:
        /*000c*/ 	.word	0x00000000
        /*0010*/ 	.short	0x0000
        /*0012*/ 	.short	0x0000
        /*0014*/ 	.byte	0x00, 0xf0, 0x61, 0x10


	//----- nvinfo : EIATTR_SPARSE_MMA_MASK
	.align		4
.L_266:
        /*0018*/ 	.byte	0x03, 0x50
        /*001a*/ 	.short	0x0000


	//----- nvinfo : EIATTR_MAXREG_COUNT
	.align		4
        /*001c*/ 	.byte	0x03, 0x1b
        /*001e*/ 	.short	0x00ff


	//----- nvinfo : EIATTR_MERCURY_ISA_VERSION
	.align		4
        /*0020*/ 	.byte	0x03, 0x5f
        /*0022*/ 	.short	0x0101


	//----- nvinfo : EIATTR_EXIT_INSTR_OFFSETS
	.align		4
        /*0024*/ 	.byte	0x04, 0x1c
        /*0026*/ 	.short	(.L_268 - .L_267)


	//   ....[0]....
.L_267:
        /*0028*/ 	.word	0x00000010


	//----- nvinfo : EIATTR_MAX_THREADS
	.align		4
.L_268:
        /*002c*/ 	.byte	0x04, 0x05
        /*002e*/ 	.short	(.L_270 - .L_269)
.L_269:
        /*0030*/ 	.word	0x00000100
        /*0034*/ 	.word	0x00000001
        /*0038*/ 	.word	0x00000001


	//----- nvinfo : EIATTR_CBANK_PARAM_SIZE
	.align		4
.L_270:
        /*003c*/ 	.byte	0x03, 0x19
        /*003e*/ 	.short	0x0418


	//----- nvinfo : EIATTR_PARAM_CBANK
	.align		4
        /*0040*/ 	.byte	0x04, 0x0a
        /*0042*/ 	.short	(.L_272 - .L_271)
	.align		4
.L_271:
        /*0044*/ 	.word	index@(.nv.constant0._ZN7cutlass13device_kernelIN5flash19enable_sm80_to_sm89INS1_16FlashAttnFwdSm80INS1_25CollectiveMainloopFwdSm80ILi8ELi1ELb0EN4cute5tupleIJNS5_1CILi128EEENS7_ILi64EEENS7_ILi192EEEEEELi192ENS_10bfloat16_tEfNS_4arch4Sm80ELb0ELb1ELb1ELb0ELb0ELb0ELb1ELb1EEENS1_21CollectiveEpilogueFwdINS6_IJS8_SA_S9_EEENS6_IJNS7_ILi1EEESI_SI_EEESC_SE_Li256ELb0ELb1ELb1ELb0EEENS1_19SingleTileSchedulerILb0ELb1ELb1ELi128EEEEEEEEEvNT_6ParamsE)
        /*0048*/ 	.short	0x0210
        /*004a*/ 	.short	0x0418


	//----- nvinfo : EIATTR_SW_WAR
	.align		4
.L_272:
        /*004c*/ 	.byte	0x04, 0x36
        /*004e*/ 	.short	(.L_274 - .L_273)
.L_273:
        /*0050*/ 	.word	0x00000008
.L_274:


//--------------------- .nv.info._ZN7cutlass13device_kernelIN5flash19enable_sm80_to_sm89INS1_16FlashAttnFwdSm80INS1_25CollectiveMainloopFwdSm80ILi8ELi1ELb0EN4cute5tupleIJNS5_1CILi128EEENS7_ILi64EEENS7_ILi192EEEEEELi192ENS_10bfloat16_tEfNS_4arch4Sm80ELb0ELb1ELb1ELb1ELb0ELb0ELb1ELb1EEENS1_21CollectiveEpilogueFwdINS6_IJS8_SA_S9_EEENS6_IJNS7_ILi1EEESI_SI_EEESC_SE_Li256ELb1ELb1ELb1ELb0EEENS1_36VarlenDynamicPersistentTileSchedulerILi128ELi64ELi256ELi256ELb1ELb1ELb0ELb1ELb0ELb1EEEEEEEEEvNT_6ParamsE --------------------------
	.section	.nv.info._ZN7cutlass13device_kernelIN5flash19enable_sm80_to_sm89INS1_16FlashAttnFwdSm80INS1_25CollectiveMainloopFwdSm80ILi8ELi1ELb0EN4cute5tupleIJNS5_1CILi128EEENS7_ILi64EEENS7_ILi192EEEEEELi192ENS_10bfloat16_tEfNS_4arch4Sm80ELb0ELb1ELb1ELb1ELb0ELb0ELb1ELb1EEENS1_21CollectiveEpilogueFwdINS6_IJS8_SA_S9_EEENS6_IJNS7_ILi1EEESI_SI_EEESC_SE_Li256ELb1ELb1ELb1ELb0EEENS1_36VarlenDynamicPersistentTileSchedulerILi128ELi64ELi256ELi256ELb1ELb1ELb0ELb1ELb0ELb1EEEEEEEEEvNT_6ParamsE,"",@"SHT_CUDA_INFO"
	.sectionflags	@""
	.align	4


	//----- nvinfo : EIATTR_CUDA_API_VERSION
	.align		4
        /*0000*/ 	.byte	0x04, 0x37
        /*0002*/ 	.short	(.L_276 - .L_275)
.L_275:
        /*0004*/ 	.word	0x00000082


	//----- nvinfo : EIATTR_KPARAM_INFO
	.align		4
.L_276:
        /*0008*/ 	.byte	0x04, 0x17
        /*000a*/ 	.short	(.L_278 - .L_277)
.L_277:
        /*000c*/ 	.word	0x00000000
        /*0010*/ 	.short	0x0000
        /*0012*/ 	.short	0x0000
        /*0014*/ 	.byte	0x00, 0xf0, 0xe1, 0x10


	//----- nvinfo : EIATTR_SPARSE_MMA_MASK
	.align		4
.L_278:
        /*0018*/ 	.byte	0x03, 0x50
        /*001a*/ 	.short	0x0000


	//----- nvinfo : EIATTR_MAXREG_COUNT
	.align		4
        /*001c*/ 	.byte	0x03, 0x1b
        /*001e*/ 	.short	0x00ff


	//----- nvinfo : EIATTR_MERCURY_ISA_VERSION
	.align		4
        /*0020*/ 	.byte	0x03, 0x5f
        /*0022*/ 	.short	0x0101


	//----- nvinfo : EIATTR_EXIT_INSTR_OFFSETS
	.align		4
        /*0024*/ 	.byte	0x04, 0x1c
        /*0026*/ 	.short	(.L_280 - .L_279)


	//   ....[0]....
.L_279:
        /*0028*/ 	.word	0x00000010


	//----- nvinfo : EIATTR_MAX_THREADS
	.align		4
.L_280:
        /*002c*/ 	.byte	0x04, 0x05
        /*002e*/ 	.short	(.L_282 - .L_281)
.L_281:
        /*0030*/ 	.word	0x00000100
        /*0034*/ 	.word	0x00000001
        /*0038*/ 	.word	0x00000001


	//----- nvinfo : EIATTR_CBANK_PARAM_SIZE
	.align		4
.L_282:
        /*003c*/ 	.byte	0x03, 0x19
        /*003e*/ 	.short	0x0438


	//----- nvinfo : EIATTR_PARAM_CBANK
	.align		4
        /*0040*/ 	.byte	0x04, 0x0a
        /*0042*/ 	.short	(.L_284 - .L_283)
	.align		4
.L_283:
        /*0044*/ 	.word	index@(.nv.constant0._ZN7cutlass13device_kernelIN5flash19enable_sm80_to_sm89INS1_16FlashAttnFwdSm80INS1_25CollectiveMainloopFwdSm80ILi8ELi1ELb0EN4cute5tupleIJNS5_1CILi128EEENS7_ILi64EEENS7_ILi192EEEEEELi192ENS_10bfloat16_tEfNS_4arch4Sm80ELb0ELb1ELb1ELb1ELb0ELb0ELb1ELb1EEENS1_21CollectiveEpilogueFwdINS6_IJS8_SA_S9_EEENS6_IJNS7_ILi1EEESI_SI_EEESC_SE_Li256ELb1ELb1ELb1ELb0EEENS1_36VarlenDynamicPersistentTileSchedulerILi128ELi64ELi256ELi256ELb1ELb1ELb0ELb1ELb0ELb1EEEEEEEEEvNT_6ParamsE)
        /*0048*/ 	.short	0x0210
        /*004a*/ 	.short	0x0438


	//----- nvinfo : EIATTR_SW_WAR
	.align		4
.L_284:
        /*004c*/ 	.byte	0x04, 0x36
        /*004e*/ 	.short	(.L_286 - .L_285)
.L_285:
        /*0050*/ 	.word	0x00000008
.L_286:


//--------------------- .nv.info._ZN7cutlass13device_kernelIN5flash19enable_sm80_to_sm89INS1_16FlashAttnFwdSm80INS1_25CollectiveMainloopFwdSm80ILi8ELi1ELb0EN4cute5tupleIJNS5_1CILi128EEENS7_ILi64EEENS7_ILi192EEEEEELi192ENS_10bfloat16_tEfNS_4arch4Sm80ELb0ELb1ELb1ELb1ELb0ELb1ELb1ELb1EEENS1_21CollectiveEpilogueFwdINS6_IJS8_SA_S9_EEENS6_IJNS7_ILi1EEESI_SI_EEESC_SE_Li256ELb1ELb1ELb1ELb0EEENS1_36VarlenDynamicPersistentTileSchedulerILi128ELi64ELi256ELi256ELb1ELb1ELb0ELb1ELb0ELb1EEEEEEEEEvNT_6ParamsE --------------------------
	.section	.nv.info._ZN7cutlass13device_kernelIN5flash19enable_sm80_to_sm89INS1_16FlashAttnFwdSm80INS1_25CollectiveMainloopFwdSm80ILi8ELi1ELb0EN4cute5tupleIJNS5_1CILi128EEENS7_ILi64EEENS7_ILi192EEEEEELi192ENS_10bfloat16_tEfNS_4arch4Sm80ELb0ELb1ELb1ELb1ELb0ELb1ELb1ELb1EEENS1_21CollectiveEpilogueFwdINS6_IJS8_SA_S9_EEENS6_IJNS7_ILi1EEESI_SI_EEESC_SE_Li256ELb1ELb1ELb1ELb0EEENS1_36VarlenDynamicPersistentTileSchedulerILi128ELi64ELi256ELi256ELb1ELb1ELb0ELb1ELb0ELb1EEEEEEEEEvNT_6ParamsE,"",@"SHT_CUDA_INFO"
	.sectionflags	@""
	.align	4


	//----- nvinfo : EIATTR_CUDA_API_VERSION
	.align		4
        /*0000*/ 	.byte	0x04, 0x37
        /*0002*/ 	.short	(.L_288 - .L_287)
.L_287:
        /*0004*/ 	.word	0x00000082


	//----- nvinfo : EIATTR_KPARAM_INFO
	.align		4
.L_288:
        /*0008*/ 	.byte	0x04, 0x17
        /*000a*/ 	.short	(.L_290 - .L_289)
.L_289:
        /*000c*/ 	.word	0x00000000
        /*0010*/ 	.short	0x0000
        /*0012*/ 	.short	0x0000
        /*0014*/ 	.byte	0x00, 0xf0, 0xe1, 0x10


	//----- nvinfo : EIATTR_SPARSE_MMA_MASK
	.align		4
.L_290:
        /*0018*/ 	.byte	0x03, 0x50
        /*001a*/ 	.short	0x0000


	//----- nvinfo : EIATTR_MAXREG_COUNT
	.align		4
        /*001c*/ 	.byte	0x03, 0x1b
        /*001e*/ 	.short	0x00ff


	//----- nvinfo : EIATTR_MERCURY_ISA_VERSION
	.align		4
        /*0020*/ 	.byte	0x03, 0x5f
        /*0022*/ 	.short	0x0101


	//----- nvinfo : EIATTR_EXIT_INSTR_OFFSETS
	.align		4
        /*0024*/ 	.byte	0x04, 0x1c
        /*0026*/ 	.short	(.L_292 - .L_291)


	//   ....[0]....
.L_291:
        /*0028*/ 	.word	0x00000010


	//----- nvinfo : EIATTR_MAX_THREADS
	.align		4
.L_292:
        /*002c*/ 	.byte	0x04, 0x05
        /*002e*/ 	.short	(.L_294 - .L_293)
.L_293:
        /*0030*/ 	.word	0x00000100
        /*0034*/ 	.word	0x00000001
        /*0038*/ 	.word	0x00000001


	//----- nvinfo : EIATTR_CBANK_PARAM_SIZE
	.align		4
.L_294:
        /*003c*/ 	.byte	0x03, 0x19
        /*003e*/ 	.short	0x0438


	//----- nvinfo : EIATTR_PARAM_CBANK
	.align		4
        /*0040*/ 	.byte	0x04, 0x0a
        /*0042*/ 	.short	(.L_296 - .L_295)
	.align		4
.L_295:
        /*0044*/ 	.word	index@(.nv.constant0._ZN7cutlass13device_kernelIN5flash19enable_sm80_to_sm89INS1_16FlashAttnFwdSm80INS1_25CollectiveMainloopFwdSm80ILi8ELi1ELb0EN4cute5tupleIJNS5_1CILi128EEENS7_ILi64EEENS7_ILi192EEEEEELi192ENS_10bfloat16_tEfNS_4arch4Sm80ELb0ELb1ELb1ELb1ELb0ELb1ELb1ELb1EEENS1_21CollectiveEpilogueFwdINS6_IJS8_SA_S9_EEENS6_IJNS7_ILi1EEESI_SI_EEESC_SE_Li256ELb1ELb1ELb1ELb0EEENS1_36VarlenDynamicPersistentTileSchedulerILi128ELi64ELi256ELi256ELb1ELb1ELb0ELb1ELb0ELb1EEEEEEEEEvNT_6ParamsE)
        /*0048*/ 	.short	0x0210
        /*004a*/ 	.short	0x0438


	//----- nvinfo : EIATTR_SW_WAR
	.align		4
.L_296:
        /*004c*/ 	.byte	0x04, 0x36
        /*004e*/ 	.short	(.L_298 - .L_297)
.L_297:
        /*0050*/ 	.word	0x00000008
.L_298:


//--------------------- .nv.info._ZN7cutlass13device_kernelIN5flash19enable_sm80_to_sm89INS1_16FlashAttnFwdSm80INS1_25CollectiveMainloopFwdSm80ILi8ELi1ELb1EN4cute5tupleIJNS5_1CILi128EEENS7_ILi96EEENS7_ILi192EEEEEELi192ENS_10bfloat16_tEfNS_4arch4Sm80ELb1ELb0ELb1ELb0ELb0ELb0ELb1ELb1EEENS1_21CollectiveEpilogueFwdINS6_IJS8_SA_S9_EEENS6_IJNS7_ILi1EEESI_SI_EEESC_SE_Li256ELb0ELb1ELb1ELb0EEENS1_30DynamicPersistentTileSchedulerILi256ELi256ELb1ELb1ELb0EEEEEEEEEvNT_6ParamsE --------------------------
	.section	.nv.info._ZN7cutlass13device_kernelIN5flash19enable_sm80_to_sm89INS1_16FlashAttnFwdSm80INS1_25CollectiveMainloopFwdSm80ILi8ELi1ELb1EN4cute5tupleIJNS5_1CILi128EEENS7_ILi96EEENS7_ILi192EEEEEELi192ENS_10bfloat16_tEfNS_4arch4Sm80ELb1ELb0ELb1ELb0ELb0ELb0ELb1ELb1EEENS1_21CollectiveEpilogueFwdINS6_IJS8_SA_S9_EEENS6_IJNS7_ILi1EEESI_SI_EEESC_SE_Li256ELb0ELb1ELb1ELb0EEENS1_30DynamicPersistentTileSchedulerILi256ELi256ELb1ELb1ELb0EEEEEEEEEvNT_6ParamsE,"",@"SHT_CUDA_INFO"
	.sectionflags	@""
	.align	4


	//----- nvinfo : EIATTR_CUDA_API_VERSION
	.align		4
        /*0000*/ 	.byte	0x04, 0x37
        /*0002*/ 	.short	(.L_300 - .L_299)
.L_299:
        /*0004*/ 	.word	0x00000082


	//----- nvinfo : EIATTR_KPARAM_INFO
	.align		4
.L_300:
        /*0008*/ 	.byte	0x04, 0x17
        /*000a*/ 	.short	(.L_302 - .L_301)
.L_301:
        /*000c*/ 	.word	0x00000000
        /*0010*/ 	.short	0x0000
        /*0012*/ 	.short	0x0000
        /*0014*/ 	.byte	0x00, 0xf0, 0xa1, 0x10


	//----- nvinfo : EIATTR_SPARSE_MMA_MASK
	.align		4
.L_302:
        /*0018*/ 	.byte	0x03, 0x50
        /*001a*/ 	.short	0x0000


	//----- nvinfo : EIATTR_MAXREG_COUNT
	.align		4
        /*001c*/ 	.byte	0x03, 0x1b
        /*001e*/ 	.short	0x00ff


	//----- nvinfo : EIATTR_MERCURY_ISA_VERSION
	.align		4
        /*0020*/ 	.byte	0x03, 0x5f
        /*0022*/ 	.short	0x0101


	//----- nvinfo : EIATTR_EXIT_INSTR_OFFSETS
	.align		4
        /*0024*/ 	.byte	0x04, 0x1c
        /*0026*/ 	.short	(.L_304 - .L_303)


	//   ....[0]....
.L_303:
        /*0028*/ 	.word	0x00000010


	//----- nvinfo : EIATTR_MAX_THREADS
	.align		4
.L_304:
        /*002c*/ 	.byte	0x04, 0x05
        /*002e*/ 	.short	(.L_306 - .L_305)
.L_305:
        /*0030*/ 	.word	0x00000100
        /*0034*/ 	.word	0x00000001
        /*0038*/ 	.word	0x00000001


	//----- nvinfo : EIATTR_CBANK_PARAM_SIZE
	.align		4
.L_306:
        /*003c*/ 	.byte	0x03, 0x19
        /*003e*/ 	.short	0x0428


	//----- nvinfo : EIATTR_PARAM_CBANK
	.align		4
        /*0040*/ 	.byte	0x04, 0x0a
        /*0042*/ 	.short	(.L_308 - .L_307)
	.align		4
.L_307:
        /*0044*/ 	.word	index@(.nv.constant0._ZN7cutlass13device_kernelIN5flash19enable_sm80_to_sm89INS1_16FlashAttnFwdSm80INS1_25CollectiveMainloopFwdSm80ILi8ELi1ELb1EN4cute5tupleIJNS5_1CILi128EEENS7_ILi96EEENS7_ILi192EEEEEELi192ENS_10bfloat16_tEfNS_4arch4Sm80ELb1ELb0ELb1ELb0ELb0ELb0ELb1ELb1EEENS1_21CollectiveEpilogueFwdINS6_IJS8_SA_S9_EEENS6_IJNS7_ILi1EEESI_SI_EEESC_SE_Li256ELb0ELb1ELb1ELb0EEENS1_30DynamicPersistentTileSchedulerILi256ELi256ELb1ELb1ELb0EEEEEEEEEvNT_6ParamsE)
        /*0048*/ 	.short	0x0210
        /*004a*/ 	.short	0x0428


	//----- nvinfo : EIATTR_SW_WAR
	.align		4
.L_308:
        /*004c*/ 	.byte	0x04, 0x36
        /*004e*/ 	.short	(.L_310 - .L_309)
.L_309:
        /*0050*/ 	.word	0x00000008
.L_310:


//--------------------- .nv.info._ZN7cutlass13device_kernelIN5flash19enable_sm80_to_sm89INS1_16FlashAttnFwdSm80INS1_25CollectiveMainloopFwdSm80ILi8ELi1ELb0EN4cute5tupleIJNS5_1CILi128EEENS7_ILi64EEENS7_ILi192EEEEEELi192ENS_10bfloat16_tEfNS_4arch4Sm80ELb1ELb0ELb1ELb1ELb0ELb0ELb1ELb1EEENS1_21CollectiveEpilogueFwdINS6_IJS8_SA_S9_EEENS6_IJNS7_ILi1EEESI_SI_EEESC_SE_Li256ELb1ELb1ELb1ELb0EEENS1_36VarlenDynamicPersistentTileSchedulerILi128ELi64ELi256ELi256ELb1ELb1ELb0ELb1ELb1ELb1EEEEEEEEEvNT_6ParamsE --------------------------
	.section	.nv.info._ZN7cutlass13device_kernelIN5flash19enable_sm80_to_sm89INS1_16FlashAttnFwdSm80INS1_25CollectiveMainloopFwdSm80ILi8ELi1ELb0EN4cute5tupleIJNS5_1CILi128EEENS7_ILi64EEENS7_ILi192EEEEEELi192ENS_10bfloat16_tEfNS_4arch4Sm80ELb1ELb0ELb1ELb1ELb0ELb0ELb1ELb1EEENS1_21CollectiveEpilogueFwdINS6_IJS8_SA_S9_EEENS6_IJNS7_ILi1EEESI_SI_EEESC_SE_Li256ELb1ELb1ELb1ELb0EEENS1_36VarlenDynamicPersistentTileSchedulerILi128ELi64ELi256ELi256ELb1ELb1ELb0ELb1ELb1ELb1EEEEEEEEEvNT_6ParamsE,"",@"SHT_CUDA_INFO"
	.sectionflags	@""
	.align	4


	//----- nvinfo : EIATTR_CUDA_API_VERSION
	.align		4
        /*0000*/ 	.byte	0x04, 0x37
        /*0002*/ 	.short	(.L_312 - .L_311)
.L_311:
        /*0004*/ 	.word	0x00000082


	//----- nvinfo : EIATTR_KPARAM_INFO
	.align		4
.L_312:
        /*0008*/ 	.byte	0x04, 0x17
        /*000a*/ 	.short	(.L_314 - .L_313)
.L_313:
        /*000c*/ 	.word	0x00000000
        /*0010*/ 	.short	0x0000
        /*0012*/ 	.short	0x0000
        /*0014*/ 	.byte	0x00, 0xf0, 0xe1, 0x10


	//----- nvinfo : EIATTR_SPARSE_MMA_MASK
	.align		4
.L_314:
        /*0018*/ 	.byte	0x03, 0x50
        /*001a*/ 	.short	0x0000


	//----- nvinfo : EIATTR_MAXREG_COUNT
	.align		4
        /*001c*/ 	.byte	0x03, 0x1b
        /*001e*/ 	.short	0x00ff


	//----- nvinfo : EIATTR_MERCURY_ISA_VERSION
	.align		4
        /*0020*/ 	.byte	0x03, 0x5f
        /*0022*/ 	.short	0x0101


	//----- nvinfo : EIATTR_EXIT_INSTR_OFFSETS
	.align		4
        /*0024*/ 	.byte	0x04, 0x1c
        /*0026*/ 	.short	(.L_316 - .L_315)


	//   ....[0]....
.L_315:
        /*0028*/ 	.word	0x00000010


	//----- nvinfo : EIATTR_MAX_THREADS
	.align		4
.L_316:
        /*002c*/ 	.byte	0x04, 0x05
        /*002e*/ 	.short	(.L_318 - .L_317)
.L_317:
        /*0030*/ 	.word	0x00000100
        /*0034*/ 	.word	0x00000001
        /*0038*/ 	.word	0x00000001


	//----- nvinfo : EIATTR_CBANK_PARAM_SIZE
	.align		4
.L_318:
        /*003c*/ 	.byte	0x03, 0x19
        /*003e*/ 	.short	0x0438


	//----- nvinfo : EIATTR_PARAM_CBANK
	.align		4
        /*0040*/ 	.byte	0x04, 0x0a
        /*0042*/ 	.short	(.L_320 - .L_319)
	.align		4
.L_319:
        /*0044*/ 	.word	index@(.nv.constant0._ZN7cutlass13device_kernelIN5flash19enable_sm80_to_sm89INS1_16FlashAttnFwdSm80INS1_25CollectiveMainloopFwdSm80ILi8ELi1ELb0EN4cute5tupleIJNS5_1CILi128EEENS7_ILi64EEENS7_ILi192EEEEEELi192ENS_10bfloat16_tEfNS_4arch4Sm80ELb1ELb0ELb1ELb1ELb0ELb0ELb1ELb1EEENS1_21CollectiveEpilogueFwdINS6_IJS8_SA_S9_EEENS6_IJNS7_ILi1EEESI_SI_EEESC_SE_Li256ELb1ELb1ELb1ELb0EEENS1_36VarlenDynamicPersistentTileSchedulerILi128ELi64ELi256ELi256ELb1ELb1ELb0ELb1ELb1ELb1EEEEEEEEEvNT_6ParamsE)
        /*0048*/ 	.short	0x0210
        /*004a*/ 	.short	0x0438


	//----- nvinfo : EIATTR_SW_WAR
	.align		4
.L_320:
        /*004c*/ 	.byte	0x04, 0x36
        /*004e*/ 	.short	(.L_322 - .L_321)
.L_321:
        /*0050*/ 	.word	0x00000008
.L_322:


//--------------------- .nv.info._ZN7cutlass13device_kernelIN5flash19enable_sm80_to_sm89INS1_16FlashAttnFwdSm80INS1_25CollectiveMainloopFwdSm80ILi8ELi1ELb0EN4cute5tupleIJNS5_1CILi128EEENS7_ILi64EEENS7_ILi192EEEEEELi192ENS_10bfloat16_tEfNS_4arch4Sm80ELb1ELb0ELb1ELb1ELb0ELb1ELb1ELb1EEENS1_21CollectiveEpilogueFwdINS6_IJS8_SA_S9_EEENS6_IJNS7_ILi1EEESI_SI_EEESC_SE_Li256ELb1ELb1ELb1ELb0EEENS1_36VarlenDynamicPersistentTileSchedulerILi128ELi64ELi256ELi256ELb1ELb1ELb0ELb1ELb1ELb1EEEEEEEEEvNT_6ParamsE --------------------------
	.section	.nv.info._ZN7cutlass13device_kernelIN5flash19enable_sm80_to_sm89INS1_16FlashAttnFwdSm80INS1_25CollectiveMainloopFwdSm80ILi8ELi1ELb0EN4cute5tupleIJNS5_1CILi128EEENS7_ILi64EEENS7_ILi192EEEEEELi192ENS_10bfloat16_tEfNS_4arch4Sm80ELb1ELb0ELb1ELb1ELb0ELb1ELb1ELb1EEENS1_21CollectiveEpilogueFwdINS6_IJS8_SA_S9_EEENS6_IJNS7_ILi1EEESI_SI_EEESC_SE_Li256ELb1ELb1ELb1ELb0EEENS1_36VarlenDynamicPersistentTileSchedulerILi128ELi64ELi256ELi256ELb1ELb1ELb0ELb1ELb1ELb1EEEEEEEEEvNT_6ParamsE,"",@"SHT_CUDA_INFO"
	.sectionflags	@""
	.align	4


	//----- nvinfo : EIATTR_CUDA_API_VERSION
	.align		4
        /*0000*/ 	.byte	0x04, 0x37
        /*0002*/ 	.short	(.L_324 - .L_323)
.L_323:
        /*0004*/ 	.word	0x00000082


	//----- nvinfo : EIATTR_KPARAM_INFO
	.align		4
.L_324:
        /*0008*/ 	.byte	0x04, 0x17
        /*000a*/ 	.short	(.L_326 - .L_325)
.L_325:
        /*000c*/ 	.word	0x00000000
        /*0010*/ 	.short	0x0000
        /*0012*/ 	.short	0x0000
        /*0014*/ 	.byte	0x00, 0xf0, 0xe1, 0x10


	//----- nvinfo : EIATTR_SPARSE_MMA_MASK
	.align		4
.L_326:
        /*0018*/ 	.byte	0x03, 0x50
        /*001a*/ 	.short	0x0000


	//----- nvinfo : EIATTR_MAXREG_COUNT
	.align		4
        /*001c*/ 	.byte	0x03, 0x1b
        /*001e*/ 	.short	0x00ff


	//----- nvinfo : EIATTR_MERCURY_ISA_VERSION
	.align		4
        /*0020*/ 	.byte	0x03, 0x5f
        /*0022*/ 	.short	0x0101


	//----- nvinfo : EIATTR_EXIT_INSTR_OFFSETS
	.align		4
        /*0024*/ 	.byte	0x04, 0x1c
        /*0026*/ 	.short	(.L_328 - .L_327)


	//   ....[0]....
.L_327:
        /*0028*/ 	.word	0x00000010


	//----- nvinfo : EIATTR_MAX_THREADS
	.align		4
.L_328:
        /*002c*/ 	.byte	0x04, 0x05
        /*002e*/ 	.short	(.L_330 - .L_329)
.L_329:
        /*0030*/ 	.word	0x00000100
        /*0034*/ 	.word	0x00000001
        /*0038*/ 	.word	0x00000001


	//----- nvinfo : EIATTR_CBANK_PARAM_SIZE
	.align		4
.L_330:
        /*003c*/ 	.byte	0x03, 0x19
        /*003e*/ 	.short	0x0438


	//----- nvinfo : EIATTR_PARAM_CBANK
	.align		4
        /*0040*/ 	.byte	0x04, 0x0a
        /*0042*/ 	.short	(.L_332 - .L_331)
	.align		4
.L_331:
        /*0044*/ 	.word	index@(.nv.constant0._ZN7cutlass13device_kernelIN5flash19enable_sm80_to_sm89INS1_16FlashAttnFwdSm80INS1_25CollectiveMainloopFwdSm80ILi8ELi1ELb0EN4cute5tupleIJNS5_1CILi128EEENS7_ILi64EEENS7_ILi192EEEEEELi192ENS_10bfloat16_tEfNS_4arch4Sm80ELb1ELb0ELb1ELb1ELb0ELb1ELb1ELb1EEENS1_21CollectiveEpilogueFwdINS6_IJS8_SA_S9_EEENS6_IJNS7_ILi1EEESI_SI_EEESC_SE_Li256ELb1ELb1ELb1ELb0EEENS1_36VarlenDynamicPersistentTileSchedulerILi128ELi64ELi256ELi256ELb1ELb1ELb0ELb1ELb1ELb1EEEEEEEEEvNT_6ParamsE)
        /*0048*/ 	.short	0x0210
        /*004a*/ 	.short	0x0438


	//----- nvinfo : EIATTR_SW_WAR
	.align		4
.L_332:
        /*004c*/ 	.byte	0x04, 0x36
        /*004e*/ 	.short	(.L_334 - .L_333)
.L_333:
        /*0050*/ 	.word	0x00000008
.L_334:


//--------------------- .nv.info._ZN7cutlass13device_kernelIN5flash19enable_sm80_to_sm89INS1_16FlashAttnFwdSm80INS1_25CollectiveMainloopFwdSm80ILi8ELi2ELb1EN4cute5tupleIJNS5_1CILi128EEENS7_ILi96EEENS7_ILi192EEEEEELi192ENS_10bfloat16_tEfNS_4arch4Sm80ELb0ELb0ELb1ELb0ELb0ELb0ELb1ELb1EEENS1_21CollectiveEpilogueFwdINS6_IJS8_SA_S9_EEENS6_IJNS7_ILi1EEESI_SI_EEESC_SE_Li256ELb0ELb1ELb1ELb0EEENS1_19SingleTileSchedulerILb0ELb1ELb1ELi128EEEEEEEEEvNT_6ParamsE --------------------------
	.section	.nv.info._ZN7cutlass13device_kernelIN5flash19enable_sm80_to_sm89INS1_16FlashAttnFwdSm80INS1_25CollectiveMainloopFwdSm80ILi8ELi2ELb1EN4cute5tupleIJNS5_1CILi128EEENS7_ILi96EEENS7_ILi192EEEEEELi192ENS_10bfloat16_tEfNS_4arch4Sm80ELb0ELb0ELb1ELb0ELb0ELb0ELb1ELb1EEENS1_21CollectiveEpilogueFwdINS6_IJS8_SA_S9_EEENS6_IJNS7_ILi1EEESI_SI_EEESC_SE_Li256ELb0ELb1ELb1ELb0EEENS1_19SingleTileSchedulerILb0ELb1ELb1ELi128EEEEEEEEEvNT_6ParamsE,"",@"SHT_CUDA_INFO"
	.sectionflags	@""
	.align	4


	//----- nvinfo : EIATTR_CUDA_API_VERSION
	.align		4
        /*0000*/ 	.byte	0x04, 0x37
        /*0002*/ 	.short	(.L_336 - .L_335)
.L_335:
        /*0004*/ 	.word	0x00000082


	//----- nvinfo : EIATTR_KPARAM_INFO
	.align		4
.L_336:
        /*0008*/ 	.byte	0x04, 0x17
        /*000a*/ 	.short	(.L_338 - .L_337)
.L_337:
        /*000c*/ 	.word	0x00000000
        /*0010*/ 	.short	0x0000
        /*0012*/ 	.short	0x0000
        /*0014*/ 	.byte	0x00, 0xf0, 0x61, 0x10


	//----- nvinfo : EIATTR_SPARSE_MMA_MASK
	.align		4
.L_338:
        /*0018*/ 	.byte	0x03, 0x50
        /*001a*/ 	.short	0x0000


	//----- nvinfo : EIATTR_MAXREG_COUNT
	.align		4
        /*001c*/ 	.byte	0x03, 0x1b
        /*001e*/ 	.short	0x00ff


	//----- nvinfo : EIATTR_MERCURY_ISA_VERSION
	.align		4
        /*0020*/ 	.byte	0x03, 0x5f
        /*0022*/ 	.short	0x0101


	//----- nvinfo : EIATTR_EXIT_INSTR_OFFSETS
	.align		4
        /*0024*/ 	.byte	0x04, 0x1c
        /*0026*/ 	.short	(.L_340 - .L_339)


	//   ....[0]....
.L_339:
        /*0028*/ 	.word	0x00000010


	//----- nvinfo : EIATTR_MAX_THREADS
	.align		4
.L_340:
        /*002c*/ 	.byte	0x04, 0x05
        /*002e*/ 	.short	(.L_342 - .L_341)
.L_341:
        /*0030*/ 	.word	0x00000100
        /*0034*/ 	.word	0x00000001
        /*0038*/ 	.word	0x00000001


	//----- nvinfo : EIATTR_CBANK_PARAM_SIZE
	.align		4
.L_342:
        /*003c*/ 	.byte	0x03, 0x19
        /*003e*/ 	.short	0x0418


	//----- nvinfo : EIATTR_PARAM_CBANK
	.align		4
        /*0040*/ 	.byte	0x04, 0x0a
        /*0042*/ 	.short	(.L_344 - .L_343)
	.align		4
.L_343:
        /*0044*/ 	.word	index@(.nv.constant0._ZN7cutlass13device_kernelIN5flash19enable_sm80_to_sm89INS1_16FlashAttnFwdSm80INS1_25CollectiveMainloopFwdSm80ILi8ELi2ELb1EN4cute5tupleIJNS5_1CILi128EEENS7_ILi96EEENS7_ILi192EEEEEELi192ENS_10bfloat16_tEfNS_4arch4Sm80ELb0ELb0ELb1ELb0ELb0ELb0ELb1ELb1EEENS1_21CollectiveEpilogueFwdINS6_IJS8_SA_S9_EEENS6_IJNS7_ILi1EEESI_SI_EEESC_SE_Li256ELb0ELb1ELb1ELb0EEENS1_19SingleTileSchedulerILb0ELb1ELb1ELi128EEEEEEEEEvNT_6ParamsE)
        /*0048*/ 	.short	0x0210
        /*004a*/ 	.short	0x0418


	//----- nvinfo : EIATTR_SW_WAR
	.align		4
.L_344:
        /*004c*/ 	.byte	0x04, 0x36
        /*004e*/ 	.short	(.L_346 - .L_345)
.L_345:
        /*0050*/ 	.word	0x00000008
.L_346:


//--------------------- .nv.info._ZN7cutlass13device_kernelIN5flash19enable_sm80_to_sm89INS1_16FlashAttnFwdSm80INS1_25CollectiveMainloopFwdSm80ILi8ELi2ELb0EN4cute5tupleIJNS5_1CILi128EEENS7_ILi64EEENS7_ILi192EEEEEELi192ENS_10bfloat16_tEfNS_4arch4Sm80ELb0ELb0ELb1ELb1ELb0ELb0ELb1ELb1EEENS1_21CollectiveEpilogueFwdINS6_IJS8_SA_S9_EEENS6_IJNS7_ILi1EEESI_SI_EEESC_SE_Li256ELb1ELb1ELb1ELb0EEENS1_36VarlenDynamicPersistentTileSchedulerILi128ELi64ELi256ELi256ELb1ELb1ELb0ELb0ELb1ELb1EEEEEEEEEvNT_6ParamsE --------------------------
	.section	.nv.info._ZN7cutlass13device_kernelIN5flash19enable_sm80_to_sm89INS1_16FlashAttnFwdSm80INS1_25CollectiveMainloopFwdSm80ILi8ELi2ELb0EN4cute5tupleIJNS5_1CILi128EEENS7_ILi64EEENS7_ILi192EEEEEELi192ENS_10bfloat16_tEfNS_4arch4Sm80ELb0ELb0ELb1ELb1ELb0ELb0ELb1ELb1EEENS1_21CollectiveEpilogueFwdINS6_IJS8_SA_S9_EEENS6_IJNS7_ILi1EEESI_SI_EEESC_SE_Li256ELb1ELb1ELb1ELb0EEENS1_36VarlenDynamicPersistentTileSchedulerILi128ELi64ELi256ELi256ELb1ELb1ELb0ELb0ELb1ELb1EEEEEEEEEvNT_6ParamsE,"",@"SHT_CUDA_INFO"
	.sectionflags	@""
	.align	4


	//----- nvinfo : EIATTR_CUDA_API_VERSION
	.align		4
        /*0000*/ 	.byte	0x04, 0x37
        /*0002*/ 	.short	(.L_348 - .L_347)
.L_347:
        /*0004*/ 	.word	0x00000082


	//----- nvinfo : EIATTR_KPARAM_INFO
	.align		4
.L_348:
        /*0008*/ 	.byte	0x04, 0x17
        /*000a*/ 	.short	(.L_350 - .L_349)
.L_349:
        /*000c*/ 	.word	0x00000000
        /*0010*/ 	.short	0x0000
        /*0012*/ 	.short	0x0000
        /*0014*/ 	.byte	0x00, 0xf0, 0xe1, 0x10


	//----- nvinfo : EIATTR_SPARSE_MMA_MASK
	.align		4
.L_350:
        /*0018*/ 	.byte	0x03, 0x50
        /*001a*/ 	.short	0x0000


	//----- nvinfo : EIATTR_MAXREG_COUNT
	.align		4
        /*001c*/ 	.byte	0x03, 0x1b
        /*001e*/ 	.short	0x00ff


	//----- nvinfo : EIATTR_MERCURY_ISA_VERSION
	.align		4
        /*0020*/ 	.byte	0x03, 0x5f
        /*0022*/ 	.short	0x0101


	//----- nvinfo : EIATTR_EXIT_INSTR_OFFSETS
	.align		4
        /*0024*/ 	.byte	0x04, 0x1c
        /*0026*/ 	.short	(.L_352 - .L_351)


	//   ....[0]....
.L_351:
        /*0028*/ 	.word	0x00000010


	//----- nvinfo : EIATTR_MAX_THREADS
	.align		4
.L_352:
        /*002c*/ 	.byte	0x04, 0x05
        /*002e*/ 	.short	(.L_354 - .L_353)
.L_353:
        /*0030*/ 	.word	0x00000100
        /*0034*/ 	.word	0x00000001
        /*0038*/ 	.word	0x00000001


	//----- nvinfo : EIATTR_CBANK_PARAM_SIZE
	.align		4
.L_354:
        /*003c*/ 	.byte	0x03, 0x19
        /*003e*/ 	.short	0x0438


	//----- nvinfo : EIATTR_PARAM_CBANK
	.align		4
        /*0040*/ 	.byte	0x04, 0x0a
        /*0042*/ 	.short	(.L_356 - .L_355)
	.align		4
.L_355:
        /*0044*/ 	.word	index@(.nv.constant0._ZN7cutlass13device_kernelIN5flash19enable_sm80_to_sm89INS1_16FlashAttnFwdSm80INS1_25CollectiveMainloopFwdSm80ILi8ELi2ELb0EN4cute5tupleIJNS5_1CILi128EEENS7_ILi64EEENS7_ILi192EEEEEELi192ENS_10bfloat16_tEfNS_4arch4Sm80ELb0ELb0ELb1ELb1ELb0ELb0ELb1ELb1EEENS1_21CollectiveEpilogueFwdINS6_IJS8_SA_S9_EEENS6_IJNS7_ILi1EEESI_SI_EEESC_SE_Li256ELb1ELb1ELb1ELb0EEENS1_36VarlenDynamicPersistentTileSchedulerILi128ELi64ELi256ELi256ELb1ELb1ELb0ELb0ELb1ELb1EEEEEEEEEvNT_6ParamsE)
        /*0048*/ 	.short	0x0210
        /*004a*/ 	.short	0x0438


	//----- nvinfo : EIATTR_SW_WAR
	.align		4
.L_356:
        /*004c*/ 	.byte	0x04, 0x36
        /*004e*/ 	.short	(.L_358 - .L_357)
.L_357:
        /*0050*/ 	.word	0x00000008
.L_358:


//--------------------- .nv.info._ZN7cutlass13device_kernelIN5flash19enable_sm80_to_sm89INS1_16FlashAttnFwdSm80INS1_25CollectiveMainloopFwdSm80ILi8ELi2ELb0EN4cute5tupleIJNS5_1CILi128EEENS7_ILi64EEENS7_ILi192EEEEEELi192ENS_10bfloat16_tEfNS_4arch4Sm80ELb0ELb0ELb1ELb1ELb0ELb1ELb1ELb1EEENS1_21CollectiveEpilogueFwdINS6_IJS8_SA_S9_EEENS6_IJNS7_ILi1EEESI_SI_EEESC_SE_Li256ELb1ELb1ELb1ELb0EEENS1_36VarlenDynamicPersistentTileSchedulerILi128ELi64ELi256ELi256ELb1ELb1ELb0ELb0ELb1ELb1EEEEEEEEEvNT_6ParamsE --------------------------
	.section	.nv.info._ZN7cutlass13device_kernelIN5flash19enable_sm80_to_sm89INS1_16FlashAttnFwdSm80INS1_25CollectiveMainloopFwdSm80ILi8ELi2ELb0EN4cute5tupleIJNS5_1CILi128EEENS7_ILi64EEENS7_ILi192EEEEEELi192ENS_10bfloat16_tEfNS_4arch4Sm80ELb0ELb0ELb1ELb1ELb0ELb1ELb1ELb1EEENS1_21CollectiveEpilogueFwdINS6_IJS8_SA_S9_EEENS6_IJNS7_ILi1EEESI_SI_EEESC_SE_Li256ELb1ELb1ELb1ELb0EEENS1_36VarlenDynamicPersistentTileSchedulerILi128ELi64ELi256ELi256ELb1ELb1ELb0ELb0ELb1ELb1EEEEEEEEEvNT_6ParamsE,"",@"SHT_CUDA_INFO"
	.sectionflags	@""
	.align	4


	//----- nvinfo : EIATTR_CUDA_API_VERSION
	.align		4
        /*0000*/ 	.byte	0x04, 0x37
        /*0002*/ 	.short	(.L_360 - .L_359)
.L_359:
        /*0004*/ 	.word	0x00000082


	//----- nvinfo : EIATTR_KPARAM_INFO
	.align		4
.L_360:
        /*0008*/ 	.byte	0x04, 0x17
        /*000a*/ 	.short	(.L_362 - .L_361)
.L_361:
        /*000c*/ 	.word	0x00000000
        /*0010*/ 	.short	0x0000
        /*0012*/ 	.short	0x0000
        /*0014*/ 	.byte	0x00, 0xf0, 0xe1, 0x10


	//----- nvinfo : EIATTR_SPARSE_MMA_MASK
	.align		4
.L_362:
        /*0018*/ 	.byte	0x03, 0x50
        /*001a*/ 	.short	0x0000


	//----- nvinfo : EIATTR_MAXREG_COUNT
	.align		4
        /*001c*/ 	.byte	0x03, 0x1b
        /*001e*/ 	.short	0x00ff


	//----- nvinfo : EIATTR_MERCURY_ISA_VERSION
	.align		4
        /*0020*/ 	.byte	0x03, 0x5f
        /*0022*/ 	.short	0x0101


	//----- nvinfo : EIATTR_EXIT_INSTR_OFFSETS
	.align		4
        /*0024*/ 	.byte	0x04, 0x1c
        /*0026*/ 	.short	(.L_364 - .L_363)


	//   ....[0]....
.L_363:
        /*0028*/ 	.word	0x00000010


	//----- nvinfo : EIATTR_MAX_THREADS
	.align		4
.L_364:
        /*002c*/ 	.byte	0x04, 0x05
        /*002e*/ 	.short	(.L_366 - .L_365)
.L_365:
        /*0030*/ 	.word	0x00000100
        /*0034*/ 	.word	0x00000001
        /*0038*/ 	.word	0x00000001


	//----- nvinfo : EIATTR_CBANK_PARAM_SIZE
	.align		4
.L_366:
        /*003c*/ 	.byte	0x03, 0x19
        /*003e*/ 	.short	0x0438


	//----- nvinfo : EIATTR_PARAM_CBANK
	.align		4
        /*0040*/ 	.byte	0x04, 0x0a
        /*0042*/ 	.short	(.L_368 - .L_367)
	.align		4
.L_367:
        /*0044*/ 	.word	index@(.nv.constant0._ZN7cutlass13device_kernelIN5flash19enable_sm80_to_sm89INS1_16FlashAttnFwdSm80INS1_25CollectiveMainloopFwdSm80ILi8ELi2ELb0EN4cute5tupleIJNS5_1CILi128EEENS7_ILi64EEENS7_ILi192EEEEEELi192ENS_10bfloat16_tEfNS_4arch4Sm80ELb0ELb0ELb1ELb1ELb0ELb1ELb1ELb1EEENS1_21CollectiveEpilogueFwdINS6_IJS8_SA_S9_EEENS6_IJNS7_ILi1EEESI_SI_EEESC_SE_Li256ELb1ELb1ELb1ELb0EEENS1_36VarlenDynamicPersistentTileSchedulerILi128ELi64ELi256ELi256ELb1ELb1ELb0ELb0ELb1ELb1EEEEEEEEEvNT_6ParamsE)
        /*0048*/ 	.short	0x0210
        /*004a*/ 	.short	0x0438


	//----- nvinfo : EIATTR_SW_WAR
	.align		4
.L_368:
        /*004c*/ 	.byte	0x04, 0x36
        /*004e*/ 	.short	(.L_370 - .L_369)
.L_369:
        /*0050*/ 	.word	0x00000008
.L_370:


//--------------------- .nv.info._ZN7cutlass13device_kernelIN5flash19enable_sm80_to_sm89INS1_16FlashAttnFwdSm80INS1_25CollectiveMainloopFwdSm80ILi8ELi2ELb0EN4cute5tupleIJNS5_1CILi128EEENS7_ILi64EEENS7_ILi192EEEEEELi192ENS_10bfloat16_tEfNS_4arch4Sm80ELb0ELb1ELb1ELb0ELb0ELb0ELb1ELb1EEENS1_21CollectiveEpilogueFwdINS6_IJS8_SA_S9_EEENS6_IJNS7_ILi1EEESI_SI_EEESC_SE_Li256ELb0ELb1ELb1ELb0EEENS1_19SingleTileSchedulerILb0ELb1ELb1ELi128EEEEEEEEEvNT_6ParamsE --------------------------
	.section	.nv.info._ZN7cutlass13device_kernelIN5flash19enable_sm80_to_sm89INS1_16FlashAttnFwdSm80INS1_25CollectiveMainloopFwdSm80ILi8ELi2ELb0EN4cute5tupleIJNS5_1CILi128EEENS7_ILi64EEENS7_ILi192EEEEEELi192ENS_10bfloat16_tEfNS_4arch4Sm80ELb0ELb1ELb1ELb0ELb0ELb0ELb1ELb1EEENS1_21CollectiveEpilogueFwdINS6_IJS8_SA_S9_EEENS6_IJNS7_ILi1EEESI_SI_EEESC_SE_Li256ELb0ELb1ELb1ELb0EEENS1_19SingleTileSchedulerILb0ELb1ELb1ELi128EEEEEEEEEvNT_6ParamsE,"",@"SHT_CUDA_INFO"
	.sectionflags	@""
	.align	4


	//----- nvinfo : EIATTR_CUDA_API_VERSION
	.align		4
        /*0000*/ 	.byte	0x04, 0x37
        /*0002*/ 	.short	(.L_372 - .L_371)
.L_371:
        /*0004*/ 	.word	0x00000082


	//----- nvinfo : EIATTR_KPARAM_INFO
	.align		4
.L_372:
        /*0008*/ 	.byte	0x04, 0x17
        /*000a*/ 	.short	(.L_374 - .L_373)
.L_373:
        /*000c*/ 	.word	0x00000000
        /*0010*/ 	.short	0x0000
        /*0012*/ 	.short	0x0000
        /*0014*/ 	.byte	0x00, 0xf0, 0x61, 0x10


	//----- nvinfo : EIATTR_SPARSE_MMA_MASK
	.align		4
.L_374:
        /*0018*/ 	.byte	0x03, 0x50
        /*001a*/ 	.short	0x0000


	//----- nvinfo : EIATTR_MAXREG_COUNT
	.align		4
        /*001c*/ 	.byte	0x03, 0x1b
        /*001e*/ 	.short	0x00ff


	//----- nvinfo : EIATTR_MERCURY_ISA_VERSION
	.align		4
        /*0020*/ 	.byte	0x03, 0x5f
        /*0022*/ 	.short	0x0101


	//----- nvinfo : EIATTR_EXIT_INSTR_OFFSETS
	.align		4
        /*0024*/ 	.byte	0x04, 0x1c
        /*0026*/ 	.short	(.L_376 - .L_375)


	//   ....[0]....
.L_375:
        /*0028*/ 	.word	0x00000010


	//----- nvinfo : EIATTR_MAX_THREADS
	.align		4
.L_376:
        /*002c*/ 	.byte	0x04, 0x05
        /*002e*/ 	.short	(.L_378 - .L_377)
.L_377:
        /*0030*/ 	.word	0x00000100
        /*0034*/ 	.word	0x00000001
        /*0038*/ 	.word	0x00000001


	//----- nvinfo : EIATTR_CBANK_PARAM_SIZE
	.align		4
.L_378:
        /*003c*/ 	.byte	0x03, 0x19
        /*003e*/ 	.short	0x0418


	//----- nvinfo : EIATTR_PARAM_CBANK
	.align		4
        /*0040*/ 	.byte	0x04, 0x0a
        /*0042*/ 	.short	(.L_380 - .L_379)
	.align		4
.L_379:
        /*0044*/ 	.word	index@(.nv.constant0._ZN7cutlass13device_kernelIN5flash19enable_sm80_to_sm89INS1_16FlashAttnFwdSm80INS1_25CollectiveMainloopFwdSm80ILi8ELi2ELb0EN4cute5tupleIJNS5_1CILi128EEENS7_ILi64EEENS7_ILi192EEEEEELi192ENS_10bfloat16_tEfNS_4arch4Sm80ELb0ELb1ELb1ELb0ELb0ELb0ELb1ELb1EEENS1_21CollectiveEpilogueFwdINS6_IJS8_SA_S9_EEENS6_IJNS7_ILi1EEESI_SI_EEESC_SE_Li256ELb0ELb1ELb1ELb0EEENS1_19SingleTileSchedulerILb0ELb1ELb1ELi128EEEEEEEEEvNT_6ParamsE)
        /*0048*/ 	.short	0x0210
        /*004a*/ 	.short	0x0418


	//----- nvinfo : EIATTR_SW_WAR
	.align		4
.L_380:
        /*004c*/ 	.byte	0x04, 0x36
        /*004e*/ 	.short	(.L_382 - .L_381)
.L_381:
        /*0050*/ 	.word	0x00000008
.L_382:


//--------------------- .nv.info._ZN7cutlass13device_kernelIN5flash19enable_sm80_to_sm89INS1_16FlashAttnFwdSm80INS1_25CollectiveMainloopFwdSm80ILi8ELi2ELb0EN4cute5tupleIJNS5_1CILi128EEENS7_ILi64EEENS7_ILi192EEEEEELi192ENS_10bfloat16_tEfNS_4arch4Sm80ELb0ELb1ELb1ELb1ELb0ELb0ELb1ELb1EEENS1_21CollectiveEpilogueFwdINS6_IJS8_SA_S9_EEENS6_IJNS7_ILi1EEESI_SI_EEESC_SE_Li256ELb1ELb1ELb1ELb0EEENS1_36VarlenDynamicPersistentTileSchedulerILi128ELi64ELi256ELi256ELb1ELb1ELb0ELb1ELb0ELb1EEEEEEEEEvNT_6ParamsE --------------------------
	.section	.nv.info._ZN7cutlass13device_kernelIN5flash19enable_sm80_to_sm89INS1_16FlashAttnFwdSm80INS1_25CollectiveMainloopFwdSm80ILi8ELi2ELb0EN4cute5tupleIJNS5_1CILi128EEENS7_ILi64EEENS7_ILi192EEEEEELi192ENS_10bfloat16_tEfNS_4arch4Sm80ELb0ELb1ELb1ELb1ELb0ELb0ELb1ELb1EEENS1_21CollectiveEpilogueFwdINS6_IJS8_SA_S9_EEENS6_IJNS7_ILi1EEESI_SI_EEESC_SE_Li256ELb1ELb1ELb1ELb0EEENS1_36VarlenDynamicPersistentTileSchedulerILi128ELi64ELi256ELi256ELb1ELb1ELb0ELb1ELb0ELb1EEEEEEEEEvNT_6ParamsE,"",@"SHT_CUDA_INFO"
	.sectionflags	@""
	.align	4


	//----- nvinfo : EIATTR_CUDA_API_VERSION
	.align		4
        /*0000*/ 	.byte	0x04, 0x37
        /*0002*/ 	.short	(.L_384 - .L_383)
.L_383:
        /*0004*/ 	.word	0x00000082


	//----- nvinfo : EIATTR_KPARAM_INFO
	.align		4
.L_384:
        /*0008*/ 	.byte	0x04, 0x17
        /*000a*/ 	.short	(.L_386 - .L_385)
.L_385:
        /*000c*/ 	.word	0x00000000
        /*0010*/ 	.short	0x0000
        /*0012*/ 	.short	0x0000
        /*0014*/ 	.byte	0x00, 0xf0, 0xe1, 0x10


	//----- nvinfo : EIATTR_SPARSE_MMA_MASK
	.align		4
.L_386:
        /*0018*/ 	.byte	0x03, 0x50
        /*001a*/ 	.short	0x0000


	//----- nvinfo : EIATTR_MAXREG_COUNT
	.align		4
        /*001c*/ 	.byte	0x03, 0x1b
        /*001e*/ 	.short	0x00ff


	//----- nvinfo : EIATTR_MERCURY_ISA_VERSION
	.align		4
        /*0020*/ 	.byte	0x03, 0x5f
        /*0022*/ 	.short	0x0101


	//----- nvinfo : EIATTR_EXIT_INSTR_OFFSETS
	.align		4
        /*0024*/ 	.byte	0x04, 0x1c
        /*0026*/ 	.short	(.L_388 - .L_387)


	//   ....[0]....
.L_387:
        /*0028*/ 	.word	0x00000010


	//----- nvinfo : EIATTR_MAX_THREADS
	.align		4
.L_388:
        /*002c*/ 	.byte	0x04, 0x05
        /*002e*/ 	.short	(.L_390 - .L_389)
.L_389:
        /*0030*/ 	.word	0x00000100
        /*0034*/ 	.word	0x00000001
        /*0038*/ 	.word	0x00000001


	//----- nvinfo : EIATTR_CBANK_PARAM_SIZE
	.align		4
.L_390:
        /*003c*/ 	.byte	0x03, 0x19
        /*003e*/ 	.short	0x0438


	//----- nvinfo : EIATTR_PARAM_CBANK
	.align		4
        /*0040*/ 	.byte	0x04, 0x0a
        /*0042*/ 	.short	(.L_392 - .L_391)
	.align		4
.L_391:
        /*0044*/ 	.word	index@(.nv.constant0._ZN7cutlass13device_kernelIN5flash19enable_sm80_to_sm89INS1_16FlashAttnFwdSm80INS1_25CollectiveMainloopFwdSm80ILi8ELi2ELb0EN4cute5tupleIJNS5_1CILi128EEENS7_ILi64EEENS7_ILi192EEEEEELi192ENS_10bfloat16_tEfNS_4arch4Sm80ELb0ELb1ELb1ELb1ELb0ELb0ELb1ELb1EEENS1_21CollectiveEpilogueFwdINS6_IJS8_SA_S9_EEENS6_IJNS7_ILi1EEESI_SI_EEESC_SE_Li256ELb1ELb1ELb1ELb0EEENS1_36VarlenDynamicPersistentTileSchedulerILi128ELi64ELi256ELi256ELb1ELb1ELb0ELb1ELb0ELb1EEEEEEEEEvNT_6ParamsE)
        /*0048*/ 	.short	0x0210
        /*004a*/ 	.short	0x0438


	//----- nvinfo : EIATTR_SW_WAR
	.align		4
.L_392:
        /*004c*/ 	.byte	0x04, 0x36
        /*004e*/ 	.short	(.L_394 - .L_393)
.L_393:
        /*0050*/ 	.word	0x00000008
.L_394:


//--------------------- .nv.info._ZN7cutlass13device_kernelIN5flash19enable_sm80_to_sm89INS1_16FlashAttnFwdSm80INS1_25CollectiveMainloopFwdSm80ILi8ELi2ELb0EN4cute5tupleIJNS5_1CILi128EEENS7_ILi64EEENS7_ILi192EEEEEELi192ENS_10bfloat16_tEfNS_4arch4Sm80ELb0ELb1ELb1ELb1ELb0ELb1ELb1ELb1EEENS1_21CollectiveEpilogueFwdINS6_IJS8_SA_S9_EEENS6_IJNS7_ILi1EEESI_SI_EEESC_SE_Li256ELb1ELb1ELb1ELb0EEENS1_36VarlenDynamicPersistentTileSchedulerILi128ELi64ELi256ELi256ELb1ELb1ELb0ELb1ELb0ELb1EEEEEEEEEvNT_6ParamsE --------------------------
	.section	.nv.info._ZN7cutlass13device_kernelIN5flash19enable_sm80_to_sm89INS1_16FlashAttnFwdSm80INS1_25CollectiveMainloopFwdSm80ILi8ELi2ELb0EN4cute5tupleIJNS5_1CILi128EEENS7_ILi64EEENS7_ILi192EEEEEELi192ENS_10bfloat16_tEfNS_4arch4Sm80ELb0ELb1ELb1ELb1ELb0ELb1ELb1ELb1EEENS1_21CollectiveEpilogueFwdINS6_IJS8_SA_S9_EEENS6_IJNS7_ILi1EEESI_SI_EEESC_SE_Li256ELb1ELb1ELb1ELb0EEENS1_36VarlenDynamicPersistentTileSchedulerILi128ELi64ELi256ELi256ELb1ELb1ELb0ELb1ELb0ELb1EEEEEEEEEvNT_6ParamsE,"",@"SHT_CUDA_INFO"
	.sectionflags	@""
	.align	4


	//----- nvinfo : EIATTR_CUDA_API_VERSION
	.align		4
        /*0000*/ 	.byte	0x04, 0x37
        /*0002*/ 	.short	(.L_396 - .L_395)
.L_395:
        /*0004*/ 	.word	0x00000082


	//----- nvinfo : EIATTR_KPARAM_INFO
	.align		4
.L_396:
        /*0008*/ 	.byte	0x04, 0x17
        /*000a*/ 	.short	(.L_398 - .L_397)
.L_397:
        /*000c*/ 	.word	0x00000000
        /*0010*/ 	.short	0x0000
        /*0012*/ 	.short	0x0000
        /*0014*/ 	.byte	0x00, 0xf0, 0xe1, 0x10


	//----- nvinfo : EIATTR_SPARSE_MMA_MASK
	.align		4
.L_398:
        /*0018*/ 	.byte	0x03, 0x50
        /*001a*/ 	.short	0x0000


	//----- nvinfo : EIATTR_MAXREG_COUNT
	.align		4
        /*001c*/ 	.byte	0x03, 0x1b
        /*001e*/ 	.short	0x00ff


	//----- nvinfo : EIATTR_MERCURY_ISA_VERSION
	.align		4
        /*0020*/ 	.byte	0x03, 0x5f
        /*0022*/ 	.short	0x0101


	//----- nvinfo : EIATTR_EXIT_INSTR_OFFSETS
	.align		4
        /*0024*/ 	.byte	0x04, 0x1c
        /*0026*/ 	.short	(.L_400 - .L_399)


	//   ....[0]....
.L_399:
        /*0028*/ 	.word	0x00000010


	//----- nvinfo : EIATTR_MAX_THREADS
	.align		4
.L_400:
        /*002c*/ 	.byte	0x04, 0x05
        /*002e*/ 	.short	(.L_402 - .L_401)
.L_401:
        /*0030*/ 	.word	0x00000100
        /*0034*/ 	.word	0x00000001
        /*0038*/ 	.word	0x00000001


	//----- nvinfo : EIATTR_CBANK_PARAM_SIZE
	.align		4
.L_402:
        /*003c*/ 	.byte	0x03, 0x19
        /*003e*/ 	.short	0x0438


	//----- nvinfo : EIATTR_PARAM_CBANK
	.align		4
        /*0040*/ 	.byte	0x04, 0x0a
        /*0042*/ 	.short	(.L_404 - .L_403)
	.align		4
.L_403:
        /*0044*/ 	.word	index@(.nv.constant0._ZN7cutlass13device_kernelIN5flash19enable_sm80_to_sm89INS1_16FlashAttnFwdSm80INS1_25CollectiveMainloopFwdSm80ILi8ELi2ELb0EN4cute5tupleIJNS5_1CILi128EEENS7_ILi64EEENS7_ILi192EEEEEELi192ENS_10bfloat16_tEfNS_4arch4Sm80ELb0ELb1ELb1ELb1ELb0ELb1ELb1ELb1EEENS1_21CollectiveEpilogueFwdINS6_IJS8_SA_S9_EEENS6_IJNS7_ILi1EEESI_SI_EEESC_SE_Li256ELb1ELb1ELb1ELb0EEENS1_36VarlenDynamicPersistentTileSchedulerILi128ELi64ELi256ELi256ELb1ELb1ELb0ELb1ELb0ELb1EEEEEEEEEvNT_6ParamsE)
        /*0048*/ 	.short	0x0210
        /*004a*/ 	.short	0x0438


	//----- nvinfo : EIATTR_SW_WAR
	.align		4
.L_404:
        /*004c*/ 	.byte	0x04, 0x36
        /*004e*/ 	.short	(.L_406 - .L_405)
.L_405:
        /*0050*/ 	.word	0x00000008
.L_406:


//--------------------- .nv.info._ZN7cutlass13device_kernelIN5flash19enable_sm80_to_sm89INS1_16FlashAttnFwdSm80INS1_25CollectiveMainloopFwdSm80ILi8ELi2ELb1EN4cute5tupleIJNS5_1CILi128EEENS7_ILi96EEENS7_ILi192EEEEEELi192ENS_10bfloat16_tEfNS_4arch4Sm80ELb1ELb0ELb1ELb0ELb0ELb0ELb1ELb1EEENS1_21CollectiveEpilogueFwdINS6_IJS8_SA_S9_EEENS6_IJNS7_ILi1EEESI_SI_EEESC_SE_Li256ELb0ELb1ELb1ELb0EEENS1_30DynamicPersistentTileSchedulerILi256ELi256ELb1ELb1ELb0EEEEEEEEEvNT_6ParamsE --------------------------
	.section	.nv.info._ZN7cutlass13device_kernelIN5flash19enable_sm80_to_sm89INS1_16FlashAttnFwdSm80INS1_25CollectiveMainloopFwdSm80ILi8ELi2ELb1EN4cute5tupleIJNS5_1CILi128EEENS7_ILi96EEENS7_ILi192EEEEEELi192ENS_10bfloat16_tEfNS_4arch4Sm80ELb1ELb0ELb1ELb0ELb0ELb0ELb1ELb1EEENS1_21CollectiveEpilogueFwdINS6_IJS8_SA_S9_EEENS6_IJNS7_ILi1EEESI_SI_EEESC_SE_Li256ELb0ELb1ELb1ELb0EEENS1_30DynamicPersistentTileSchedulerILi256ELi256ELb1ELb1ELb0EEEEEEEEEvNT_6ParamsE,"",@"SHT_CUDA_INFO"
	.sectionflags	@""
	.align	4


	//----- nvinfo : EIATTR_CUDA_API_VERSION
	.align		4
        /*0000*/ 	.byte	0x04, 0x37
        /*0002*/ 	.short	(.L_408 - .L_407)
.L_407:
        /*0004*/ 	.word	0x00000082


	//----- nvinfo : EIATTR_KPARAM_INFO
	.align		4
.L_408:
        /*0008*/ 	.byte	0x04, 0x17
        /*000a*/ 	.short	(.L_410 - .L_409)
.L_409:
        /*000c*/ 	.word	0x00000000
        /*0010*/ 	.short	0x0000
        /*0012*/ 	.short	0x0000
        /*0014*/ 	.byte	0x00, 0xf0, 0xa1, 0x10


	//----- nvinfo : EIATTR_SPARSE_MMA_MASK
	.align		4
.L_410:
        /*0018*/ 	.byte	0x03, 0x50
        /*001a*/ 	.short	0x0000


	//----- nvinfo : EIATTR_MAXREG_COUNT
	.align		4
        /*001c*/ 	.byte	0x03, 0x1b
        /*001e*/ 	.short	0x00ff


	//----- nvinfo : EIATTR_MERCURY_ISA_VERSION
	.align		4
        /*0020*/ 	.byte	0x03, 0x5f
        /*0022*/ 	.short	0x0101


	//----- nvinfo : EIATTR_EXIT_INSTR_OFFSETS
	.align		4
        /*0024*/ 	.byte	0x04, 0x1c
        /*0026*/ 	.short	(.L_412 - .L_411)


	//   ....[0]....
.L_411:
        /*0028*/ 	.word	0x00000010


	//----- nvinfo : EIATTR_MAX_THREADS
	.align		4
.L_412:
        /*002c*/ 	.byte	0x04, 0x05
        /*002e*/ 	.short	(.L_414 - .L_413)
.L_413:
        /*0030*/ 	.word	0x00000100
        /*0034*/ 	.word	0x00000001
        /*0038*/ 	.word	0x00000001


	//----- nvinfo : EIATTR_CBANK_PARAM_SIZE
	.align		4
.L_414:
        /*003c*/ 	.byte	0x03, 0x19
        /*003e*/ 	.short	0x0428


	//----- nvinfo : EIATTR_PARAM_CBANK
	.align		4
        /*0040*/ 	.byte	0x04, 0x0a
        /*0042*/ 	.short	(.L_416 - .L_415)
	.align		4
.L_415:
        /*0044*/ 	.word	index@(.nv.constant0._ZN7cutlass13device_kernelIN5flash19enable_sm80_to_sm89INS1_16FlashAttnFwdSm80INS1_25CollectiveMainloopFwdSm80ILi8ELi2ELb1EN4cute5tupleIJNS5_1CILi128EEENS7_ILi96EEENS7_ILi192EEEEEELi192ENS_10bfloat16_tEfNS_4arch4Sm80ELb1ELb0ELb1ELb0ELb0ELb0ELb1ELb1EEENS1_21CollectiveEpilogueFwdINS6_IJS8_SA_S9_EEENS6_IJNS7_ILi1EEESI_SI_EEESC_SE_Li256ELb0ELb1ELb1ELb0EEENS1_30DynamicPersistentTileSchedulerILi256ELi256ELb1ELb1ELb0EEEEEEEEEvNT_6ParamsE)
        /*0048*/ 	.short	0x0210
        /*004a*/ 	.short	0x0428


	//----- nvinfo : EIATTR_SW_WAR
	.align		4
.L_416:
        /*004c*/ 	.byte	0x04, 0x36
        /*004e*/ 	.short	(.L_418 - .L_417)
.L_417:
        /*0050*/ 	.word	0x00000008
.L_418:


//--------------------- .nv.info._ZN7cutlass13device_kernelIN5flash19enable_sm80_to_sm89INS1_16FlashAttnFwdSm80INS1_25CollectiveMainloopFwdSm80ILi8ELi2ELb0EN4cute5tupleIJNS5_1CILi128EEENS7_ILi64EEENS7_ILi192EEEEEELi192ENS_10bfloat16_tEfNS_4arch4Sm80ELb1ELb0ELb1ELb1ELb0ELb0ELb1ELb1EEENS1_21CollectiveEpilogueFwdINS6_IJS8_SA_S9_EEENS6_IJNS7_ILi1EEESI_SI_EEESC_SE_Li256ELb1ELb1ELb1ELb0EEENS1_36VarlenDynamicPersistentTileSchedulerILi128ELi64ELi256ELi256ELb1ELb1ELb0ELb1ELb1ELb1EEEEEEEEEvNT_6ParamsE --------------------------
	.section	.nv.info._ZN7cutlass13device_kernelIN5flash19enable_sm80_to_sm89INS1_16FlashAttnFwdSm80INS1_25CollectiveMainloopFwdSm80ILi8ELi2ELb0EN4cute5tupleIJNS5_1CILi128EEENS7_ILi64EEENS7_ILi192EEEEEELi192ENS_10bfloat16_tEfNS_4arch4Sm80ELb1ELb0ELb1ELb1ELb0ELb0ELb1ELb1EEENS1_21CollectiveEpilogueFwdINS6_IJS8_SA_S9_EEENS6_IJNS7_ILi1EEESI_SI_EEESC_SE_Li256ELb1ELb1ELb1ELb0EEENS1_36VarlenDynamicPersistentTileSchedulerILi128ELi64ELi256ELi256ELb1ELb1ELb0ELb1ELb1ELb1EEEEEEEEEvNT_6ParamsE,"",@"SHT_CUDA_INFO"
	.sectionflags	@""
	.align	4


	//----- nvinfo : EIATTR_CUDA_API_VERSION
	.align		4
        /*0000*/ 	.byte	0x04, 0x37
        /*0002*/ 	.short	(.L_420 - .L_419)
.L_419:
        /*0004*/ 	.word	0x00000082


	//----- nvinfo : EIATTR_KPARAM_INFO
	.align		4
.L_420:
        /*0008*/ 	.byte	0x04, 0x17
        /*000a*/ 	.short	(.L_422 - .L_421)
.L_421:
        /*000c*/ 	.word	0x00000000
        /*0010*/ 	.short	0x0000
        /*0012*/ 	.short	0x0000
        /*0014*/ 	.byte	0x00, 0xf0, 0xe1, 0x10


	//----- nvinfo : EIATTR_SPARSE_MMA_MASK
	.align		4
.L_422:
        /*0018*/ 	.byte	0x03, 0x50
        /*001a*/ 	.short	0x0000


	//----- nvinfo : EIATTR_MAXREG_COUNT
	.align		4
        /*001c*/ 	.byte	0x03, 0x1b
        /*001e*/ 	.short	0x00ff


	//----- nvinfo : EIATTR_MERCURY_ISA_VERSION
	.align		4
        /*0020*/ 	.byte	0x03, 0x5f
        /*0022*/ 	.short	0x0101


	//----- nvinfo : EIATTR_EXIT_INSTR_OFFSETS
	.align		4
        /*0024*/ 	.byte	0x04, 0x1c
        /*0026*/ 	.short	(.L_424 - .L_423)


	//   ....[0]....
.L_423:
        /*0028*/ 	.word	0x00000010


	//----- nvinfo : EIATTR_MAX_THREADS
	.align		4
.L_424:
        /*002c*/ 	.byte	0x04, 0x05
        /*002e*/ 	.short	(.L_426 - .L_425)
.L_425:
        /*0030*/ 	.word	0x00000100
        /*0034*/ 	.word	0x00000001
        /*0038*/ 	.word	0x00000001


	//----- nvinfo : EIATTR_CBANK_PARAM_SIZE
	.align		4
.L_426:
        /*003c*/ 	.byte	0x03, 0x19
        /*003e*/ 	.short	0x0438


	//----- nvinfo : EIATTR_PARAM_CBANK
	.align		4
        /*0040*/ 	.byte	0x04, 0x0a
        /*0042*/ 	.short	(.L_428 - .L_427)
	.align		4
.L_427:
        /*0044*/ 	.word	index@(.nv.constant0._ZN7cutlass13device_kernelIN5flash19enable_sm80_to_sm89INS1_16FlashAttnFwdSm80INS1_25CollectiveMainloopFwdSm80ILi8ELi2ELb0EN4cute5tupleIJNS5_1CILi128EEENS7_ILi64EEENS7_ILi192EEEEEELi192ENS_10bfloat16_tEfNS_4arch4Sm80ELb1ELb0ELb1ELb1ELb0ELb0ELb1ELb1EEENS1_21CollectiveEpilogueFwdINS6_IJS8_SA_S9_EEENS6_IJNS7_ILi1EEESI_SI_EEESC_SE_Li256ELb1ELb1ELb1ELb0EEENS1_36VarlenDynamicPersistentTileSchedulerILi128ELi64ELi256ELi256ELb1ELb1ELb0ELb1ELb1ELb1EEEEEEEEEvNT_6ParamsE)
        /*0048*/ 	.short	0x0210
        /*004a*/ 	.short	0x0438


	//----- nvinfo : EIATTR_SW_WAR
	.align		4
.L_428:
        /*004c*/ 	.byte	0x04, 0x36
        /*004e*/ 	.short	(.L_430 - .L_429)
.L_429:
        /*0050*/ 	.word	0x00000008
.L_430:


//--------------------- .nv.info._ZN7cutlass13device_kernelIN5flash19enable_sm80_to_sm89INS1_16FlashAttnFwdSm80INS1_25CollectiveMainloopFwdSm80ILi8ELi2ELb0EN4cute5tupleIJNS5_1CILi128EEENS7_ILi64EEENS7_ILi192EEEEEELi192ENS_10bfloat16_tEfNS_4arch4Sm80ELb1ELb0ELb1ELb1ELb0ELb1ELb1ELb1EEENS1_21CollectiveEpilogueFwdINS6_IJS8_SA_S9_EEENS6_IJNS7_ILi1EEESI_SI_EEESC_SE_Li256ELb1ELb1ELb1ELb0EEENS1_36VarlenDynamicPersistentTileSchedulerILi128ELi64ELi256ELi256ELb1ELb1ELb0ELb1ELb1ELb1EEEEEEEEEvNT_6ParamsE --------------------------
	.section	.nv.info._ZN7cutlass13device_kernelIN5flash19enable_sm80_to_sm89INS1_16FlashAttnFwdSm80INS1_25CollectiveMainloopFwdSm80ILi8ELi2ELb0EN4cute5tupleIJNS5_1CILi128EEENS7_ILi64EEENS7_ILi192EEEEEELi192ENS_10bfloat16_tEfNS_4arch4Sm80ELb1ELb0ELb1ELb1ELb0ELb1ELb1ELb1EEENS1_21CollectiveEpilogueFwdINS6_IJS8_SA_S9_EEENS6_IJNS7_ILi1EEESI_SI_EEESC_SE_Li256ELb1ELb1ELb1ELb0EEENS1_36VarlenDynamicPersistentTileSchedulerILi128ELi64ELi256ELi256ELb1ELb1ELb0ELb1ELb1ELb1EEEEEEEEEvNT_6ParamsE,"",@"SHT_CUDA_INFO"
	.sectionflags	@""
	.align	4


	//----- nvinfo : EIATTR_CUDA_API_VERSION
	.align		4
        /*0000*/ 	.byte	0x04, 0x37
        /*0002*/ 	.short	(.L_432 - .L_431)
.L_431:
        /*0004*/ 	.word	0x00000082


	//----- nvinfo : EIATTR_KPARAM_INFO
	.align		4
.L_432:
        /*0008*/ 	.byte	0x04, 0x17
        /*000a*/ 	.short	(.L_434 - .L_433)
.L_433:
        /*000c*/ 	.word	0x00000000
        /*0010*/ 	.short	0x0000
        /*0012*/ 	.short	0x0000
        /*0014*/ 	.byte	0x00, 0xf0, 0xe1, 0x10


	//----- nvinfo : EIATTR_SPARSE_MMA_MASK
	.align		4
.L_434:
        /*0018*/ 	.byte	0x03, 0x50
        /*001a*/ 	.short	0x0000


	//----- nvinfo : EIATTR_MAXREG_COUNT
	.align		4
        /*001c*/ 	.byte	0x03, 0x1b
        /*001e*/ 	.short	0x00ff


	//----- nvinfo : EIATTR_MERCURY_ISA_VERSION
	.align		4
        /*0020*/ 	.byte	0x03, 0x5f
        /*0022*/ 	.short	0x0101


	//----- nvinfo : EIATTR_EXIT_INSTR_OFFSETS
	.align		4
        /*0024*/ 	.byte	0x04, 0x1c
        /*0026*/ 	.short	(.L_436 - .L_435)


	//   ....[0]....
.L_435:
        /*0028*/ 	.word	0x00000010


	//----- nvinfo : EIATTR_MAX_THREADS
	.align		4
.L_436:
        /*002c*/ 	.byte	0x04, 0x05
        /*002e*/ 	.short	(.L_438 - .L_437)
.L_437:
        /*0030*/ 	.word	0x00000100
        /*0034*/ 	.word	0x00000001
        /*0038*/ 	.word	0x00000001


	//----- nvinfo : EIATTR_CBANK_PARAM_SIZE
	.align		4
.L_438:
        /*003c*/ 	.byte	0x03, 0x19
        /*003e*/ 	.short	0x0438


	//----- nvinfo : EIATTR_PARAM_CBANK
	.align		4
        /*0040*/ 	.byte	0x04, 0x0a
        /*0042*/ 	.short	(.L_440 - .L_439)
	.align		4
.L_439:
        /*0044*/ 	.word	index@(.nv.constant0._ZN7cutlass13device_kernelIN5flash19enable_sm80_to_sm89INS1_16FlashAttnFwdSm80INS1_25CollectiveMainloopFwdSm80ILi8ELi2ELb0EN4cute5tupleIJNS5_1CILi128EEENS7_ILi64EEENS7_ILi192EEEEEELi192ENS_10bfloat16_tEfNS_4arch4Sm80ELb1ELb0ELb1ELb1ELb0ELb1ELb1ELb1EEENS1_21CollectiveEpilogueFwdINS6_IJS8_SA_S9_EEENS6_IJNS7_ILi1EEESI_SI_EEESC_SE_Li256ELb1ELb1ELb1ELb0EEENS1_36VarlenDynamicPersistentTileSchedulerILi128ELi64ELi256ELi256ELb1ELb1ELb0ELb1ELb1ELb1EEEEEEEEEvNT_6ParamsE)
        /*0048*/ 	.short	0x0210
        /*004a*/ 	.short	0x0438


	//----- nvinfo : EIATTR_SW_WAR
	.align		4
.L_440:
        /*004c*/ 	.byte	0x04, 0x36
        /*004e*/ 	.short	(.L_442 - .L_441)
.L_441:
        /*0050*/ 	.word	0x00000008
.L_442:


//--------------------- .nv.info._ZN7cutlass13device_kernelIN5flash19enable_sm80_to_sm89INS1_16FlashAttnFwdSm80INS1_25CollectiveMainloopFwdSm80ILi8ELi1ELb1EN4cute5tupleIJNS5_1CILi128EEENS7_ILi96EEENS7_ILi192EEEEEELi192ENS_10bfloat16_tEfNS_4arch4Sm80ELb0ELb0ELb0ELb0ELb0ELb0ELb1ELb1EEENS1_21CollectiveEpilogueFwdINS6_IJS8_SA_S9_EEENS6_IJNS7_ILi1EEESI_SI_EEESC_SE_Li256ELb0ELb1ELb1ELb0EEENS1_19SingleTileSchedulerILb0ELb1ELb1ELi128EEEEEEEEEvNT_6ParamsE --------------------------
	.section	.nv.info._ZN7cutlass13device_kernelIN5flash19enable_sm80_to_sm89INS1_16FlashAttnFwdSm80INS1_25CollectiveMainloopFwdSm80ILi8ELi1ELb1EN4cute5tupleIJNS5_1CILi128EEENS7_ILi96EEENS7_ILi192EEEEEELi192ENS_10bfloat16_tEfNS_4arch4Sm80ELb0ELb0ELb0ELb0ELb0ELb0ELb1ELb1EEENS1_21CollectiveEpilogueFwdINS6_IJS8_SA_S9_EEENS6_IJNS7_ILi1EEESI_SI_EEESC_SE_Li256ELb0ELb1ELb1ELb0EEENS1_19SingleTileSchedulerILb0ELb1ELb1ELi128EEEEEEEEEvNT_6ParamsE,"",@"SHT_CUDA_INFO"
	.sectionflags	@""
	.align	4


	//----- nvinfo : EIATTR_CUDA_API_VERSION
	.align		4
        /*0000*/ 	.byte	0x04, 0x37
        /*0002*/ 	.short	(.L_444 - .L_443)
.L_443:
        /*0004*/ 	.word	0x00000082


	//----- nvinfo : EIATTR_KPARAM_INFO
	.align		4
.L_444:
        /*0008*/ 	.byte	0x04, 0x17
        /*000a*/ 	.short	(.L_446 - .L_445)
.L_445:
        /*000c*/ 	.word	0x00000000
        /*0010*/ 	.short	0x0000
        /*0012*/ 	.short	0x0000
        /*0014*/ 	.byte	0x00, 0xf0, 0x61, 0x10


	//----- nvinfo : EIATTR_SPARSE_MMA_MASK
	.align		4
.L_446:
        /*0018*/ 	.byte	0x03, 0x50
        /*001a*/ 	.short	0x0000


	//----- nvinfo : EIATTR_MAXREG_COUNT
	.align		4
        /*001c*/ 	.byte	0x03, 0x1b
        /*001e*/ 	.short	0x00ff


	//----- nvinfo : EIATTR_MERCURY_ISA_VERSION
	.align		4
        /*0020*/ 	.byte	0x03, 0x5f
        /*0022*/ 	.short	0x0101


	//----- nvinfo : EIATTR_EXIT_INSTR_OFFSETS
	.align		4
        /*0024*/ 	.byte	0x04, 0x1c
        /*0026*/ 	.short	(.L_448 - .L_447)


	//   ....[0]....
.L_447:
        /*0028*/ 	.word	0x00000010


	//----- nvinfo : EIATTR_MAX_THREADS
	.align		4
.L_448:
        /*002c*/ 	.byte	0x04, 0x05
        /*002e*/ 	.short	(.L_450 - .L_449)
.L_449:
        /*0030*/ 	.word	0x00000100
        /*0034*/ 	.word	0x00000001
        /*0038*/ 	.word	0x00000001


	//----- nvinfo : EIATTR_CBANK_PARAM_SIZE
	.align		4
.L_450:
        /*003c*/ 	.byte	0x03, 0x19
        /*003e*/ 	.short	0x0418


	//----- nvinfo : EIATTR_PARAM_CBANK
	.align		4
        /*0040*/ 	.byte	0x04, 0x0a
        /*0042*/ 	.short	(.L_452 - .L_451)
	.align		4
.L_451:
        /*0044*/ 	.word	index@(.nv.constant0._ZN7cutlass13device_kernelIN5flash19enable_sm80_to_sm89INS1_16FlashAttnFwdSm80INS1_25CollectiveMainloopFwdSm80ILi8ELi1ELb1EN4cute5tupleIJNS5_1CILi128EEENS7_ILi96EEENS7_ILi192EEEEEELi192ENS_10bfloat16_tEfNS_4arch4Sm80ELb0ELb0ELb0ELb0ELb0ELb0ELb1ELb1EEENS1_21CollectiveEpilogueFwdINS6_IJS8_SA_S9_EEENS6_IJNS7_ILi1EEESI_SI_EEESC_SE_Li256ELb0ELb1ELb1ELb0EEENS1_19SingleTileSchedulerILb0ELb1ELb1ELi128EEEEEEEEEvNT_6ParamsE)
        /*0048*/ 	.short	0x0210
        /*004a*/ 	.short	0x0418


	//----- nvinfo : EIATTR_SW_WAR
	.align		4
.L_452:
        /*004c*/ 	.byte	0x04, 0x36
        /*004e*/ 	.short	(.L_454 - .L_453)
.L_453:
        /*0050*/ 	.word	0x00000008
.L_454:


//--------------------- .nv.info._ZN7cutlass13device_kernelIN5flash19enable_sm80_to_sm89INS1_16FlashAttnFwdSm80INS1_25CollectiveMainloopFwdSm80ILi8ELi1ELb0EN4cute5tupleIJNS5_1CILi128EEENS7_ILi64EEENS7_ILi192EEEEEELi192ENS_10bfloat16_tEfNS_4arch4Sm80ELb0ELb0ELb0ELb1ELb0ELb0ELb1ELb1EEENS1_21CollectiveEpilogueFwdINS6_IJS8_SA_S9_EEENS6_IJNS7_ILi1EEESI_SI_EEESC_SE_Li256ELb1ELb1ELb1ELb0EEENS1_36VarlenDynamicPersistentTileSchedulerILi128ELi64ELi256ELi256ELb1ELb1ELb0ELb0ELb1ELb1EEEEEEEEEvNT_6ParamsE --------------------------
	.section	.nv.info._ZN7cutlass13device_kernelIN5flash19enable_sm80_to_sm89INS1_16FlashAttnFwdSm80INS1_25CollectiveMainloopFwdSm80ILi8ELi1ELb0EN4cute5tupleIJNS5_1CILi128EEENS7_ILi64EEENS7_ILi192EEEEEELi192ENS_10bfloat16_tEfNS_4arch4Sm80ELb0ELb0ELb0ELb1ELb0ELb0ELb1ELb1EEENS1_21CollectiveEpilogueFwdINS6_IJS8_SA_S9_EEENS6_IJNS7_ILi1EEESI_SI_EEESC_SE_Li256ELb1ELb1ELb1ELb0EEENS1_36VarlenDynamicPersistentTileSchedulerILi128ELi64ELi256ELi256ELb1ELb1ELb0ELb0ELb1ELb1EEEEEEEEEvNT_6ParamsE,"",@"SHT_CUDA_INFO"
	.sectionflags	@""
	.align	4


	//----- nvinfo : EIATTR_CUDA_API_VERSION
	.align		4
        /*0000*/ 	.byte	0x04, 0x37
        /*0002*/ 	.short	(.L_456 - .L_455)
.L_455:
        /*0004*/ 	.word	0x00000082


	//----- nvinfo : EIATTR_KPARAM_INFO
	.align		4
.L_456:
        /*0008*/ 	.byte	0x04, 0x17
        /*000a*/ 	.short	(.L_458 - .L_457)
.L_457:
        /*000c*/ 	.word	0x00000000
        /*0010*/ 	.short	0x0000
        /*0012*/ 	.short	0x0000
        /*0014*/ 	.byte	0x00, 0xf0, 0xe1, 0x10


	//----- nvinfo : EIATTR_SPARSE_MMA_MASK
	.align		4
.L_458:
        /*0018*/ 	.byte	0x03, 0x50
        /*001a*/ 	.short	0x0000


	//----- nvinfo : EIATTR_MAXREG_COUNT
	.align		4
        /*001c*/ 	.byte	0x03, 0x1b
        /*001e*/ 	.short	0x00ff


	//----- nvinfo : EIATTR_MERCURY_ISA_VERSION
	.align		4
        /*0020*/ 	.byte	0x03, 0x5f
        /*0022*/ 	.short	0x0101


	//----- nvinfo : EIATTR_EXIT_INSTR_OFFSETS
	.align		4
        /*0024*/ 	.byte	0x04, 0x1c
        /*0026*/ 	.short	(.L_460 - .L_459)


	//   ....[0]....
.L_459:
        /*0028*/ 	.word	0x00000010


	//----- nvinfo : EIATTR_MAX_THREADS
	.align		4
.L_460:
        /*002c*/ 	.byte	0x04, 0x05
        /*002e*/ 	.short	(.L_462 - .L_461)
.L_461:
        /*0030*/ 	.word	0x00000100
        /*0034*/ 	.word	0x00000001
        /*0038*/ 	.word	0x00000001


	//----- nvinfo : EIATTR_CBANK_PARAM_SIZE
	.align		4
.L_462:
        /*003c*/ 	.byte	0x03, 0x19
        /*003e*/ 	.short	0x0438


	//----- nvinfo : EIATTR_PARAM_CBANK
	.align		4
        /*0040*/ 	.byte	0x04, 0x0a
        /*0042*/ 	.short	(.L_464 - .L_463)
	.align		4
.L_463:
        /*0044*/ 	.word	index@(.nv.constant0._ZN7cutlass13device_kernelIN5flash19enable_sm80_to_sm89INS1_16FlashAttnFwdSm80INS1_25CollectiveMainloopFwdSm80ILi8ELi1ELb0EN4cute5tupleIJNS5_1CILi128EEENS7_ILi64EEENS7_ILi192EEEEEELi192ENS_10bfloat16_tEfNS_4arch4Sm80ELb0ELb0ELb0ELb1ELb0ELb0ELb1ELb1EEENS1_21CollectiveEpilogueFwdINS6_IJS8_SA_S9_EEENS6_IJNS7_ILi1EEESI_SI_EEESC_SE_Li256ELb1ELb1ELb1ELb0EEENS1_36VarlenDynamicPersistentTileSchedulerILi128ELi64ELi256ELi256ELb1ELb1ELb0ELb0ELb1ELb1EEEEEEEEEvNT_6ParamsE)
        /*0048*/ 	.short	0x0210
        /*004a*/ 	.short	0x0438


	//----- nvinfo : EIATTR_SW_WAR
	.align		4
.L_464:
        /*004c*/ 	.byte	0x04, 0x36
        /*004e*/ 	.short	(.L_466 - .L_465)
.L_465:
        /*0050*/ 	.word	0x00000008
.L_466:


//--------------------- .nv.info._ZN7cutlass13device_kernelIN5flash19enable_sm80_to_sm89INS1_16FlashAttnFwdSm80INS1_25CollectiveMainloopFwdSm80ILi8ELi1ELb0EN4cute5tupleIJNS5_1CILi128EEENS7_ILi64EEENS7_ILi192EEEEEELi192ENS_10bfloat16_tEfNS_4arch4Sm80ELb0ELb0ELb0ELb1ELb0ELb1ELb1ELb1EEENS1_21CollectiveEpilogueFwdINS6_IJS8_SA_S9_EEENS6_IJNS7_ILi1EEESI_SI_EEESC_SE_Li256ELb1ELb1ELb1ELb0EEENS1_36VarlenDynamicPersistentTileSchedulerILi128ELi64ELi256ELi256ELb1ELb1ELb0ELb0ELb1ELb1EEEEEEEEEvNT_6ParamsE --------------------------
	.section	.nv.info._ZN7cutlass13device_kernelIN5flash19enable_sm80_to_sm89INS1_16FlashAttnFwdSm80INS1_25CollectiveMainloopFwdSm80ILi8ELi1ELb0EN4cute5tupleIJNS5_1CILi128EEENS7_ILi64EEENS7_ILi192EEEEEELi192ENS_10bfloat16_tEfNS_4arch4Sm80ELb0ELb0ELb0ELb1ELb0ELb1ELb1ELb1EEENS1_21CollectiveEpilogueFwdINS6_IJS8_SA_S9_EEENS6_IJNS7_ILi1EEESI_SI_EEESC_SE_Li256ELb1ELb1ELb1ELb0EEENS1_36VarlenDynamicPersistentTileSchedulerILi128ELi64ELi256ELi256ELb1ELb1ELb0ELb0ELb1ELb1EEEEEEEEEvNT_6ParamsE,"",@"SHT_CUDA_INFO"
	.sectionflags	@""
	.align	4


	//----- nvinfo : EIATTR_CUDA_API_VERSION
	.align		4
        /*0000*/ 	.byte	0x04, 0x37
        /*0002*/ 	.short	(.L_468 - .L_467)
.L_467:
        /*0004*/ 	.word	0x00000082


	//----- nvinfo : EIATTR_KPARAM_INFO
	.align		4
.L_468:
        /*0008*/ 	.byte	0x04, 0x17
        /*000a*/ 	.short	(.L_470 - .L_469)
.L_469:
        /*000c*/ 	.word	0x00000000
        /*0010*/ 	.short	0x0000
        /*0012*/ 	.short	0x0000
        /*0014*/ 	.byte	0x00, 0xf0, 0xe1, 0x10


	//----- nvinfo : EIATTR_SPARSE_MMA_MASK
	.align		4
.L_470:
        /*0018*/ 	.byte	0x03, 0x50
        /*001a*/ 	.short	0x0000


	//----- nvinfo : EIATTR_MAXREG_COUNT
	.align		4
        /*001c*/ 	.byte	0x03, 0x1b
        /*001e*/ 	.short	0x00ff


	//----- nvinfo : EIATTR_MERCURY_ISA_VERSION
	.align		4
        /*0020*/ 	.byte	0x03, 0x5f
        /*0022*/ 	.short	0x0101


	//----- nvinfo : EIATTR_EXIT_INSTR_OFFSETS
	.align		4
        /*0024*/ 	.byte	0x04, 0x1c
        /*0026*/ 	.short	(.L_472 - .L_471)


	//   ....[0]....
.L_471:
        /*0028*/ 	.word	0x00000010


	//----- nvinfo : EIATTR_MAX_THREADS
	.align		4
.L_472:
        /*002c*/ 	.byte	0x04, 0x05
        /*002e*/ 	.short	(.L_474 - .L_473)
.L_473:
        /*0030*/ 	.word	0x00000100
        /*0034*/ 	.word	0x00000001
        /*0038*/ 	.word	0x00000001


	//----- nvinfo : EIATTR_CBANK_PARAM_SIZE
	.align		4
.L_474:
        /*003c*/ 	.byte	0x03, 0x19
        /*003e*/ 	.short	0x0438


	//----- nvinfo : EIATTR_PARAM_CBANK
	.align		4
        /*0040*/ 	.byte	0x04, 0x0a
        /*0042*/ 	.short	(.L_476 - .L_475)
	.align		4
.L_475:
        /*0044*/ 	.word	index@(.nv.constant0._ZN7cutlass13device_kernelIN5flash19enable_sm80_to_sm89INS1_16FlashAttnFwdSm80INS1_25CollectiveMainloopFwdSm80ILi8ELi1ELb0EN4cute5tupleIJNS5_1CILi128EEENS7_ILi64EEENS7_ILi192EEEEEELi192ENS_10bfloat16_tEfNS_4arch4Sm80ELb0ELb0ELb0ELb1ELb0ELb1ELb1ELb1EEENS1_21CollectiveEpilogueFwdINS6_IJS8_SA_S9_EEENS6_IJNS7_ILi1EEESI_SI_EEESC_SE_Li256ELb1ELb1ELb1ELb0EEENS1_36VarlenDynamicPersistentTileSchedulerILi128ELi64ELi256ELi256ELb1ELb1ELb0ELb0ELb1ELb1EEEEEEEEEvNT_6ParamsE)
        /*0048*/ 	.short	0x0210
        /*004a*/ 	.short	0x0438


	//----- nvinfo : EIATTR_SW_WAR
	.align		4
.L_476:
        /*004c*/ 	.byte	0x04, 0x36
        /*004e*/ 	.short	(.L_478 - .L_477)
.L_477:
        /*0050*/ 	.word	0x00000008
.L_478:


//--------------------- .nv.info._ZN7cutlass13device_kernelIN5flash19enable_sm80_to_sm89INS1_16FlashAttnFwdSm80INS1_25CollectiveMainloopFwdSm80ILi8ELi1ELb0EN4cute5tupleIJNS5_1CILi128EEENS7_ILi64EEENS7_ILi192EEEEEELi192ENS_10bfloat16_tEfNS_4arch4Sm80ELb0ELb1ELb0ELb0ELb0ELb0ELb1ELb1EEENS1_21CollectiveEpilogueFwdINS6_IJS8_SA_S9_EEENS6_IJNS7_ILi1EEESI_SI_EEESC_SE_Li256ELb0ELb1ELb1ELb0EEENS1_19SingleTileSchedulerILb0ELb1ELb1ELi128EEEEEEEEEvNT_6ParamsE --------------------------
	.section	.nv.info._ZN7cutlass13device_kernelIN5flash19enable_sm80_to_sm89INS1_16FlashAttnFwdSm80INS1_25CollectiveMainloopFwdSm80ILi8ELi1ELb0EN4cute5tupleIJNS5_1CILi128EEENS7_ILi64EEENS7_ILi192EEEEEELi192ENS_10bfloat16_tEfNS_4arch4Sm80ELb0ELb1ELb0ELb0ELb0ELb0ELb1ELb1EEENS1_21CollectiveEpilogueFwdINS6_IJS8_SA_S9_EEENS6_IJNS7_ILi1EEESI_SI_EEESC_SE_Li256ELb0ELb1ELb1ELb0EEENS1_19SingleTileSchedulerILb0ELb1ELb1ELi128EEEEEEEEEvNT_6ParamsE,"",@"SHT_CUDA_INFO"
	.sectionflags	@""
	.align	4


	//----- nvinfo : EIATTR_CUDA_API_VERSION
	.align		4
        /*0000*/ 	.byte	0x04, 0x37
        /*0002*/ 	.short	(.L_480 - .L_479)
.L_479:
        /*0004*/ 	.word	0x00000082


	//----- nvinfo : EIATTR_KPARAM_INFO
	.align		4
.L_480:
        /*0008*/ 	.byte	0x04, 0x17
        /*000a*/ 	.short	(.L_482 - .L_481)
.L_481:
        /*000c*/ 	.word	0x00000000
        /*0010*/ 	.short	0x0000
        /*0012*/ 	.short	0x0000
        /*0014*/ 	.byte	0x00, 0xf0, 0x61, 0x10


	//----- nvinfo : EIATTR_SPARSE_MMA_MASK
	.align		4
.L_482:
        /*0018*/ 	.byte	0x03, 0x50
        /*001a*/ 	.short	0x0000


	//----- nvinfo : EIATTR_MAXREG_COUNT
	.align		4
        /*001c*/ 	.byte	0x03, 0x1b
        /*001e*/ 	.short	0x00ff


	//----- nvinfo : EIATTR_MERCURY_ISA_VERSION
	.align		4
        /*0020*/ 	.byte	0x03, 0x5f
        /*0022*/ 	.short	0x0101


	//----- nvinfo : EIATTR_EXIT_INSTR_OFFSETS
	.align		4
        /*0024*/ 	.byte	0x04, 0x1c
        /*0026*/ 	.short	(.L_484 - .L_483)


	//   ....[0]....
.L_483:
        /*0028*/ 	.word	0x00000010


	//----- nvinfo : EIATTR_MAX_THREADS
	.align		4
.L_484:
        /*002c*/ 	.byte	0x04, 0x05
        /*002e*/ 	.short	(.L_486 - .L_485)
.L_485:
        /*0030*/ 	.word	0x00000100
        /*0034*/ 	.word	0x00000001
        /*0038*/ 	.word	0x00000001


	//----- nvinfo : EIATTR_CBANK_PARAM_SIZE
	.align		4
.L_486:
        /*003c*/ 	.byte	0x03, 0x19
        /*003e*/ 	.short	0x0418


	//----- nvinfo : EIATTR_PARAM_CBANK
	.align		4
        /*0040*/ 	.byte	0x04, 0x0a
        /*0042*/ 	.short	(.L_488 - .L_487)
	.align		4
.L_487:
        /*0044*/ 	.word	index@(.nv.constant0._ZN7cutlass13device_kernelIN5flash19enable_sm80_to_sm89INS1_16FlashAttnFwdSm80INS1_25CollectiveMainloopFwdSm80ILi8ELi1ELb0EN4cute5tupleIJNS5_1CILi128EEENS7_ILi64EEENS7_ILi192EEEEEELi192ENS_10bfloat16_tEfNS_4arch4Sm80ELb0ELb1ELb0ELb0ELb0ELb0ELb1ELb1EEENS1_21CollectiveEpilogueFwdINS6_IJS8_SA_S9_EEENS6_IJNS7_ILi1EEESI_SI_EEESC_SE_Li256ELb0ELb1ELb1ELb0EEENS1_19SingleTileSchedulerILb0ELb1ELb1ELi128EEEEEEEEEvNT_6ParamsE)
        /*0048*/ 	.short	0x0210
        /*004a*/ 	.short	0x0418


	//----- nvinfo : EIATTR_SW_WAR
	.align		4
.L_488:
        /*004c*/ 	.byte	0x04, 0x36
        /*004e*/ 	.short	(.L_490 - .L_489)
.L_489:
        /*0050*/ 	.word	0x00000008
.L_490:


//--------------------- .nv.info._ZN7cutlass13device_kernelIN5flash19enable_sm80_to_sm89INS1_16FlashAttnFwdSm80INS1_25CollectiveMainloopFwdSm80ILi8ELi1ELb0EN4cute5tupleIJNS5_1CILi128EEENS7_ILi64EEENS7_ILi192EEEEEELi192ENS_10bfloat16_tEfNS_4arch4Sm80ELb0ELb1ELb0ELb1ELb0ELb0ELb1ELb1EEENS1_21CollectiveEpilogueFwdINS6_IJS8_SA_S9_EEENS6_IJNS7_ILi1EEESI_SI_EEESC_SE_Li256ELb1ELb1ELb1ELb0EEENS1_36VarlenDynamicPersistentTileSchedulerILi128ELi64ELi256ELi256ELb1ELb1ELb0ELb1ELb0ELb1EEEEEEEEEvNT_6ParamsE --------------------------
	.section	.nv.info._ZN7cutlass13device_kernelIN5flash19enable_sm80_to_sm89INS1_16FlashAttnFwdSm80INS1_25CollectiveMainloopFwdSm80ILi8ELi1ELb0EN4cute5tupleIJNS5_1CILi128EEENS7_ILi64EEENS7_ILi192EEEEEELi192ENS_10bfloat16_tEfNS_4arch4Sm80ELb0ELb1ELb0ELb1ELb0ELb0ELb1ELb1EEENS1_21CollectiveEpilogueFwdINS6_IJS8_SA_S9_EEENS6_IJNS7_ILi1EEESI_SI_EEESC_SE_Li256ELb1ELb1ELb1ELb0EEENS1_36VarlenDynamicPersistentTileSchedulerILi128ELi64ELi256ELi256ELb1ELb1ELb0ELb1ELb0ELb1EEEEEEEEEvNT_6ParamsE,"",@"SHT_CUDA_INFO"
	.sectionflags	@""
	.align	4


	//----- nvinfo : EIATTR_CUDA_API_VERSION
	.align		4
        /*0000*/ 	.byte	0x04, 0x37
        /*0002*/ 	.short	(.L_492 - .L_491)
.L_491:
        /*0004*/ 	.word	0x00000082


	//----- nvinfo : EIATTR_KPARAM_INFO
	.align		4
.L_492:
        /*0008*/ 	.byte	0x04, 0x17
        /*000a*/ 	.short	(.L_494 - .L_493)
.L_493:
        /*000c*/ 	.word	0x00000000
        /*0010*/ 	.short	0x0000
        /*0012*/ 	.short	0x0000
        /*0014*/ 	.byte	0x00, 0xf0, 0xe1, 0x10


	//----- nvinfo : EIATTR_SPARSE_MMA_MASK
	.align		4
.L_494:
        /*0018*/ 	.byte	0x03, 0x50
        /*001a*/ 	.short	0x0000


	//----- nvinfo : EIATTR_MAXREG_COUNT
	.align		4
        /*001c*/ 	.byte	0x03, 0x1b
        /*001e*/ 	.short	0x00ff


	//----- nvinfo : EIATTR_MERCURY_ISA_VERSION
	.align		4
        /*0020*/ 	.byte	0x03, 0x5f
        /*0022*/ 	.short	0x0101


	//----- nvinfo : EIATTR_EXIT_INSTR_OFFSETS
	.align		4
        /*0024*/ 	.byte	0x04, 0x1c
        /*0026*/ 	.short	(.L_496 - .L_495)


	//   ....[0]....
.L_495:
        /*0028*/ 	.word	0x00000010


	//----- nvinfo : EIATTR_MAX_THREADS
	.align		4
.L_496:
        /*002c*/ 	.byte	0x04, 0x05
        /*002e*/ 	.short	(.L_498 - .L_497)
.L_497:
        /*0030*/ 	.word	0x00000100
        /*0034*/ 	.word	0x00000001
        /*0038*/ 	.word	0x00000001


	//----- nvinfo : EIATTR_CBANK_PARAM_SIZE
	.align		4
.L_498:
        /*003c*/ 	.byte	0x03, 0x19
        /*003e*/ 	.short	0x0438


	//----- nvinfo : EIATTR_PARAM_CBANK
	.align		4
        /*0040*/ 	.byte	0x04, 0x0a
        /*0042*/ 	.short	(.L_500 - .L_499)
	.align		4
.L_499:
        /*0044*/ 	.word	index@(.nv.constant0._ZN7cutlass13device_kernelIN5flash19enable_sm80_to_sm89INS1_16FlashAttnFwdSm80INS1_25CollectiveMainloopFwdSm80ILi8ELi1ELb0EN4cute5tupleIJNS5_1CILi128EEENS7_ILi64EEENS7_ILi192EEEEEELi192ENS_10bfloat16_tEfNS_4arch4Sm80ELb0ELb1ELb0ELb1ELb0ELb0ELb1ELb1EEENS1_21CollectiveEpilogueFwdINS6_IJS8_SA_S9_EEENS6_IJNS7_ILi1EEESI_SI_EEESC_SE_Li256ELb1ELb1ELb1ELb0EEENS1_36VarlenDynamicPersistentTileSchedulerILi128ELi64ELi256ELi256ELb1ELb1ELb0ELb1ELb0ELb1EEEEEEEEEvNT_6ParamsE)
        /*0048*/ 	.short	0x0210
        /*004a*/ 	.short	0x0438


	//----- nvinfo : EIATTR_SW_WAR
	.align		4
.L_500:
        /*004c*/ 	.byte	0x04, 0x36
        /*004e*/ 	.short	(.L_502 - .L_501)
.L_501:
        /*0050*/ 	.word	0x00000008
.L_502:


//--------------------- .nv.info._ZN7cutlass13device_kernelIN5flash19enable_sm80_to_sm89INS1_16FlashAttnFwdSm80INS1_25CollectiveMainloopFwdSm80ILi8ELi1ELb0EN4cute5tupleIJNS5_1CILi128EEENS7_ILi64EEENS7_ILi192EEEEEELi192ENS_10bfloat16_tEfNS_4arch4Sm80ELb0ELb1ELb0ELb1ELb0ELb1ELb1ELb1EEENS1_21CollectiveEpilogueFwdINS6_IJS8_SA_S9_EEENS6_IJNS7_ILi1EEESI_SI_EEESC_SE_Li256ELb1ELb1ELb1ELb0EEENS1_36VarlenDynamicPersistentTileSchedulerILi128ELi64ELi256ELi256ELb1ELb1ELb0ELb1ELb0ELb1EEEEEEEEEvNT_6ParamsE --------------------------
	.section	.nv.info._ZN7cutlass13device_kernelIN5flash19enable_sm80_to_sm89INS1_16FlashAttnFwdSm80INS1_25CollectiveMainloopFwdSm80ILi8ELi1ELb0EN4cute5tupleIJNS5_1CILi128EEENS7_ILi64EEENS7_ILi192EEEEEELi192ENS_10bfloat16_tEfNS_4arch4Sm80ELb0ELb1ELb0ELb1ELb0ELb1ELb1ELb1EEENS1_21CollectiveEpilogueFwdINS6_IJS8_SA_S9_EEENS6_IJNS7_ILi1EEESI_SI_EEESC_SE_Li256ELb1ELb1ELb1ELb0EEENS1_36VarlenDynamicPersistentTileSchedulerILi128ELi64ELi256ELi256ELb1ELb1ELb0ELb1ELb0ELb1EEEEEEEEEvNT_6ParamsE,"",@"SHT_CUDA_INFO"
	.sectionflags	@""
	.align	4


	//----- nvinfo : EIATTR_CUDA_API_VERSION
	.align		4
        /*0000*/ 	.byte	0x04, 0x37
        /*0002*/ 	.short	(.L_504 - .L_503)
.L_503:
        /*0004*/ 	.word	0x00000082


	//----- nvinfo : EIATTR_KPARAM_INFO
	.align		4
.L_504:
        /*0008*/ 	.byte	0x04, 0x17
        /*000a*/ 	.short	(.L_506 - .L_505)
.L_505:
        /*000c*/ 	.word	0x00000000
        /*0010*/ 	.short	0x0000
        /*0012*/ 	.short	0x0000
        /*0014*/ 	.byte	0x00, 0xf0, 0xe1, 0x10


	//----- nvinfo : EIATTR_SPARSE_MMA_MASK
	.align		4
.L_506:
        /*0018*/ 	.byte	0x03, 0x50
        /*001a*/ 	.short	0x0000


	//----- nvinfo : EIATTR_MAXREG_COUNT
	.align		4
        /*001c*/ 	.byte	0x03, 0x1b
        /*001e*/ 	.short	0x00ff


	//----- nvinfo : EIATTR_MERCURY_ISA_VERSION
	.align		4
        /*0020*/ 	.byte	0x03, 0x5f
        /*0022*/ 	.short	0x0101


	//----- nvinfo : EIATTR_EXIT_INSTR_OFFSETS
	.align		4
        /*0024*/ 	.byte	0x04, 0x1c
        /*0026*/ 	.short	(.L_508 - .L_507)


	//   ....[0]....
.L_507:
        /*0028*/ 	.word	0x00000010


	//----- nvinfo : EIATTR_MAX_THREADS
	.align		4
.L_508:
        /*002c*/ 	.byte	0x04, 0x05
        /*002e*/ 	.short	(.L_510 - .L_509)
.L_509:
        /*0030*/ 	.word	0x00000100
        /*0034*/ 	.word	0x00000001
        /*0038*/ 	.word	0x00000001


	//----- nvinfo : EIATTR_CBANK_PARAM_SIZE
	.align		4
.L_510:
        /*003c*/ 	.byte	0x03, 0x19
        /*003e*/ 	.short	0x0438


	//----- nvinfo : EIATTR_PARAM_CBANK
	.align		4
        /*0040*/ 	.byte	0x04, 0x0a
        /*0042*/ 	.short	(.L_512 - .L_511)
	.align		4
.L_511:
        /*0044*/ 	.word	index@(.nv.constant0._ZN7cutlass13device_kernelIN5flash19enable_sm80_to_sm89INS1_16FlashAttnFwdSm80INS1_25CollectiveMainloopFwdSm80ILi8ELi1ELb0EN4cute5tupleIJNS5_1CILi128EEENS7_ILi64EEENS7_ILi192EEEEEELi192ENS_10bfloat16_tEfNS_4arch4Sm80ELb0ELb1ELb0ELb1ELb0ELb1ELb1ELb1EEENS1_21CollectiveEpilogueFwdINS6_IJS8_SA_S9_EEENS6_IJNS7_ILi1EEESI_SI_EEESC_SE_Li256ELb1ELb1ELb1ELb0EEENS1_36VarlenDynamicPersistentTileSchedulerILi128ELi64ELi256ELi256ELb1ELb1ELb0ELb1ELb0ELb1EEEEEEEEEvNT_6ParamsE)
        /*0048*/ 	.short	0x0210
        /*004a*/ 	.short	0x0438


	//----- nvinfo : EIATTR_SW_WAR
	.align		4
.L_512:
        /*004c*/ 	.byte	0x04, 0x36
        /*004e*/ 	.short	(.L_514 - .L_513)
.L_513:
        /*0050*/ 	.word	0x00000008
.L_514:


//--------------------- .nv.info._ZN7cutlass13device_kernelIN5flash19enable_sm80_to_sm89INS1_16FlashAttnFwdSm80INS1_25CollectiveMainloopFwdSm80ILi8ELi1ELb1EN4cute5tupleIJNS5_1CILi128EEENS7_ILi96EEENS7_ILi192EEEEEELi192ENS_10bfloat16_tEfNS_4arch4Sm80ELb1ELb0ELb0ELb0ELb0ELb0ELb1ELb1EEENS1_21CollectiveEpilogueFwdINS6_IJS8_SA_S9_EEENS6_IJNS7_ILi1EEESI_SI_EEESC_SE_Li256ELb0ELb1ELb1ELb0EEENS1_30DynamicPersistentTileSchedulerILi256ELi256ELb1ELb1ELb0EEEEEEEEEvNT_6ParamsE --------------------------
	.section	.nv.info._ZN7cutlass13device_kernelIN5flash19enable_sm80_to_sm89INS1_16FlashAttnFwdSm80INS1_25CollectiveMainloopFwdSm80ILi8ELi1ELb1EN4cute5tupleIJNS5_1CILi128EEENS7_ILi96EEENS7_ILi192EEEEEELi192ENS_10bfloat16_tEfNS_4arch4Sm80ELb1ELb0ELb0ELb0ELb0ELb0ELb1ELb1EEENS1_21CollectiveEpilogueFwdINS6_IJS8_SA_S9_EEENS6_IJNS7_ILi1EEESI_SI_EEESC_SE_Li256ELb0ELb1ELb1ELb0EEENS1_30DynamicPersistentTileSchedulerILi256ELi256ELb1ELb1ELb0EEEEEEEEEvNT_6ParamsE,"",@"SHT_CUDA_INFO"
	.sectionflags	@""
	.align	4


	//----- nvinfo : EIATTR_CUDA_API_VERSION
	.align		4
        /*0000*/ 	.byte	0x04, 0x37
        /*0002*/ 	.short	(.L_516 - .L_515)
.L_515:
        /*0004*/ 	.word	0x00000082


	//----- nvinfo : EIATTR_KPARAM_INFO
	.align		4
.L_516:
        /*0008*/ 	.byte	0x04, 0x17
        /*000a*/ 	.short	(.L_518 - .L_517)
.L_517:
        /*000c*/ 	.word	0x00000000
        /*0010*/ 	.short	0x0000
        /*0012*/ 	.short	0x0000
        /*0014*/ 	.byte	0x00, 0xf0, 0xa1, 0x10


	//----- nvinfo : EIATTR_SPARSE_MMA_MASK
	.align		4
.L_518:
        /*0018*/ 	.byte	0x03, 0x50
        /*001a*/ 	.short	0x0000


	//----- nvinfo : EIATTR_MAXREG_COUNT
	.align		4
        /*001c*/ 	.byte	0x03, 0x1b
        /*001e*/ 	.short	0x00ff


	//----- nvinfo : EIATTR_MERCURY_ISA_VERSION
	.align		4
        /*0020*/ 	.byte	0x03, 0x5f
        /*0022*/ 	.short	0x0101


	//----- nvinfo : EIATTR_EXIT_INSTR_OFFSETS
	.align		4
        /*0024*/ 	.byte	0x04, 0x1c
        /*0026*/ 	.short	(.L_520 - .L_519)


	//   ....[0]....
.L_519:
        /*0028*/ 	.word	0x00000010


	//----- nvinfo : EIATTR_MAX_THREADS
	.align		4
.L_520:
        /*002c*/ 	.byte	0x04, 0x05
        /*002e*/ 	.short	(.L_522 - .L_521)
.L_521:
        /*0030*/ 	.word	0x00000100
        /*0034*/ 	.word	0x00000001
        /*0038*/ 	.word	0x00000001


	//----- nvinfo : EIATTR_CBANK_PARAM_SIZE
	.align		4
.L_522:
        /*003c*/ 	.byte	0x03, 0x19
        /*003e*/ 	.short	0x0428


	//----- nvinfo : EIATTR_PARAM_CBANK
	.align		4
        /*0040*/ 	.byte	0x04, 0x0a
        /*0042*/ 	.short	(.L_524 - .L_523)
	.align		4
.L_523:
        /*0044*/ 	.word	index@(.nv.constant0._ZN7cutlass13device_kernelIN5flash19enable_sm80_to_sm89INS1_16FlashAttnFwdSm80INS1_25CollectiveMainloopFwdSm80ILi8ELi1ELb1EN4cute5tupleIJNS5_1CILi128EEENS7_ILi96EEENS7_ILi192EEEEEELi192ENS_10bfloat16_tEfNS_4arch4Sm80ELb1ELb0ELb0ELb0ELb0ELb0ELb1ELb1EEENS1_21CollectiveEpilogueFwdINS6_IJS8_SA_S9_EEENS6_IJNS7_ILi1EEESI_SI_EEESC_SE_Li256ELb0ELb1ELb1ELb0EEENS1_30DynamicPersistentTileSchedulerILi256ELi256ELb1ELb1ELb0EEEEEEEEEvNT_6ParamsE)
        /*0048*/ 	.short	0x0210
        /*004a*/ 	.short	0x0428


	//----- nvinfo : EIATTR_SW_WAR
	.align		4
.L_524:
        /*004c*/ 	.byte	0x04, 0x36
        /*004e*/ 	.short	(.L_526 - .L_525)
.L_525:
        /*0050*/ 	.word	0x00000008
.L_526:


//--------------------- .nv.info._ZN7cutlass13device_kernelIN5flash19enable_sm80_to_sm89INS1_16FlashAttnFwdSm80INS1_25CollectiveMainloopFwdSm80ILi8ELi1ELb0EN4cute5tupleIJNS5_1CILi128EEENS7_ILi64EEENS7_ILi192EEEEEELi192ENS_10bfloat16_tEfNS_4arch4Sm80ELb1ELb0ELb0ELb1ELb0ELb0ELb1ELb1EEENS1_21CollectiveEpilogueFwdINS6_IJS8_SA_S9_EEENS6_IJNS7_ILi1EEESI_SI_EEESC_SE_Li256ELb1ELb1ELb1ELb0EEENS1_36VarlenDynamicPersistentTileSchedulerILi128ELi64ELi256ELi256ELb1ELb1ELb0ELb1ELb1ELb1EEEEEEEEEvNT_6ParamsE --------------------------
	.section	.nv.info._ZN7cutlass13device_kernelIN5flash19enable_sm80_to_sm89INS1_16FlashAttnFwdSm80INS1_25CollectiveMainloopFwdSm80ILi8ELi1ELb0EN4cute5tupleIJNS5_1CILi128EEENS7_ILi64EEENS7_ILi192EEEEEELi192ENS_10bfloat16_tEfNS_4arch4Sm80ELb1ELb0ELb0ELb1ELb0ELb0ELb1ELb1EEENS1_21CollectiveEpilogueFwdINS6_IJS8_SA_S9_EEENS6_IJNS7_ILi1EEESI_SI_EEESC_SE_Li256ELb1ELb1ELb1ELb0EEENS1_36VarlenDynamicPersistentTileSchedulerILi128ELi64ELi256ELi256ELb1ELb1ELb0ELb1ELb1ELb1EEEEEEEEEvNT_6ParamsE,"",@"SHT_CUDA_INFO"
	.sectionflags	@""
	.align	4


	//----- nvinfo : EIATTR_CUDA_API_VERSION
	.align		4
        /*0000*/ 	.byte	0x04, 0x37
        /*0002*/ 	.short	(.L_528 - .L_527)
.L_527:
        /*0004*/ 	.word	0x00000082


	//----- nvinfo : EIATTR_KPARAM_INFO
	.align		4
.L_528:
        /*0008*/ 	.byte	0x04, 0x17
        /*000a*/ 	.short	(.L_530 - .L_529)
.L_529:
        /*000c*/ 	.word	0x00000000
        /*0010*/ 	.short	0x0000
        /*0012*/ 	.short	0x0000
        /*0014*/ 	.byte	0x00, 0xf0, 0xe1, 0x10


	//----- nvinfo : EIATTR_SPARSE_MMA_MASK
	.align		4
.L_530:
        /*0018*/ 	.byte	0x03, 0x50
        /*001a*/ 	.short	0x0000


	//----- nvinfo : EIATTR_MAXREG_COUNT
	.align		4
        /*001c*/ 	.byte	0x03, 0x1b
        /*001e*/ 	.short	0x00ff


	//----- nvinfo : EIATTR_MERCURY_ISA_VERSION
	.align		4
        /*0020*/ 	.byte	0x03, 0x5f
        /*0022*/ 	.short	0x0101


	//----- nvinfo : EIATTR_EXIT_INSTR_OFFSETS
	.align		4
        /*0024*/ 	.byte	0x04, 0x1c
        /*0026*/ 	.short	(.L_532 - .L_531)


	//   ....[0]....
.L_531:
        /*0028*/ 	.word	0x00000010


	//----- nvinfo : EIATTR_MAX_THREADS
	.align		4
.L_532:
        /*002c*/ 	.byte	0x04, 0x05
        /*002e*/ 	.short	(.L_534 - .L_533)
.L_533:
        /*0030*/ 	.word	0x00000100
        /*0034*/ 	.word	0x00000001
        /*0038*/ 	.word	0x00000001


	//----- nvinfo : EIATTR_CBANK_PARAM_SIZE
	.align		4
.L_534:
        /*003c*/ 	.byte	0x03, 0x19
        /*003e*/ 	.short	0x0438


	//----- nvinfo : EIATTR_PARAM_CBANK
	.align		4
        /*0040*/ 	.byte	0x04, 0x0a
        /*0042*/ 	.short	(.L_536 - .L_535)
	.align		4
.L_535:
        /*0044*/ 	.word	index@(.nv.constant0._ZN7cutlass13device_kernelIN5flash19enable_sm80_to_sm89INS1_16FlashAttnFwdSm80INS1_25CollectiveMainloopFwdSm80ILi8ELi1ELb0EN4cute5tupleIJNS5_1CILi128EEENS7_ILi64EEENS7_ILi192EEEEEELi192ENS_10bfloat16_tEfNS_4arch4Sm80ELb1ELb0ELb0ELb1ELb0ELb0ELb1ELb1EEENS1_21CollectiveEpilogueFwdINS6_IJS8_SA_S9_EEENS6_IJNS7_ILi1EEESI_SI_EEESC_SE_Li256ELb1ELb1ELb1ELb0EEENS1_36VarlenDynamicPersistentTileSchedulerILi128ELi64ELi256ELi256ELb1ELb1ELb0ELb1ELb1ELb1EEEEEEEEEvNT_6ParamsE)
        /*0048*/ 	.short	0x0210
        /*004a*/ 	.short	0x0438


	//----- nvinfo : EIATTR_SW_WAR
	.align		4
.L_536:
        /*004c*/ 	.byte	0x04, 0x36
        /*004e*/ 	.short	(.L_538 - .L_537)
.L_537:
        /*0050*/ 	.word	0x00000008
.L_538:


//--------------------- .nv.info._ZN7cutlass13device_kernelIN5flash19enable_sm80_to_sm89INS1_16FlashAttnFwdSm80INS1_25CollectiveMainloopFwdSm80ILi8ELi1ELb0EN4cute5tupleIJNS5_1CILi128EEENS7_ILi64EEENS7_ILi192EEEEEELi192ENS_10bfloat16_tEfNS_4arch4Sm80ELb1ELb0ELb0ELb1ELb0ELb1ELb1ELb1EEENS1_21CollectiveEpilogueFwdINS6_IJS8_SA_S9_EEENS6_IJNS7_ILi1EEESI_SI_EEESC_SE_Li256ELb1ELb1ELb1ELb0EEENS1_36VarlenDynamicPersistentTileSchedulerILi128ELi64ELi256ELi256ELb1ELb1ELb0ELb1ELb1ELb1EEEEEEEEEvNT_6ParamsE --------------------------
	.section	.nv.info._ZN7cutlass13device_kernelIN5flash19enable_sm80_to_sm89INS1_16FlashAttnFwdSm80INS1_25CollectiveMainloopFwdSm80ILi8ELi1ELb0EN4cute5tupleIJNS5_1CILi128EEENS7_ILi64EEENS7_ILi192EEEEEELi192ENS_10bfloat16_tEfNS_4arch4Sm80ELb1ELb0ELb0ELb1ELb0ELb1ELb1ELb1EEENS1_21CollectiveEpilogueFwdINS6_IJS8_SA_S9_EEENS6_IJNS7_ILi1EEESI_SI_EEESC_SE_Li256ELb1ELb1ELb1ELb0EEENS1_36VarlenDynamicPersistentTileSchedulerILi128ELi64ELi256ELi256ELb1ELb1ELb0ELb1ELb1ELb1EEEEEEEEEvNT_6ParamsE,"",@"SHT_CUDA_INFO"
	.sectionflags	@""
	.align	4


	//----- nvinfo : EIATTR_CUDA_API_VERSION
	.align		4
        /*0000*/ 	.byte	0x04, 0x37
        /*0002*/ 	.short	(.L_540 - .L_539)
.L_539:
        /*0004*/ 	.word	0x00000082


	//----- nvinfo : EIATTR_KPARAM_INFO
	.align		4
.L_540:
        /*0008*/ 	.byte	0x04, 0x17
        /*000a*/ 	.short	(.L_542 - .L_541)
.L_541:
        /*000c*/ 	.word	0x00000000
        /*0010*/ 	.short	0x0000
        /*0012*/ 	.short	0x0000
        /*0014*/ 	.byte	0x00, 0xf0, 0xe1, 0x10


	//----- nvinfo : EIATTR_SPARSE_MMA_MASK
	.align		4
.L_542:
        /*0018*/ 	.byte	0x03, 0x50
        /*001a*/ 	.short	0x0000


	//----- nvinfo : EIATTR_MAXREG_COUNT
	.align		4
        /*001c*/ 	.byte	0x03, 0x1b
        /*001e*/ 	.short	0x00ff


	//----- nvinfo : EIATTR_MERCURY_ISA_VERSION
	.align		4
        /*0020*/ 	.byte	0x03, 0x5f
        /*0022*/ 	.short	0x0101


	//----- nvinfo : EIATTR_EXIT_INSTR_OFFSETS
	.align		4
        /*0024*/ 	.byte	0x04, 0x1c
        /*0026*/ 	.short	(.L_544 - .L_543)


	//   ....[0]....
.L_543:
        /*0028*/ 	.word	0x00000010


	//----- nvinfo : EIATTR_MAX_THREADS
	.align		4
.L_544:
        /*002c*/ 	.byte	0x04, 0x05
        /*002e*/ 	.short	(.L_546 - .L_545)
.L_545:
        /*0030*/ 	.word	0x00000100
        /*0034*/ 	.word	0x00000001
        /*0038*/ 	.word	0x00000001


	//----- nvinfo : EIATTR_CBANK_PARAM_SIZE
	.align		4
.L_546:
        /*003c*/ 	.byte	0x03, 0x19
        /*003e*/ 	.short	0x0438


	//----- nvinfo : EIATTR_PARAM_CBANK
	.align		4
        /*0040*/ 	.byte	0x04, 0x0a
        /*0042*/ 	.short	(.L_548 - .L_547)
	.align		4
.L_547:
        /*0044*/ 	.word	index@(.nv.constant0._ZN7cutlass13device_kernelIN5flash19enable_sm80_to_sm89INS1_16FlashAttnFwdSm80INS1_25CollectiveMainloopFwdSm80ILi8ELi1ELb0EN4cute5tupleIJNS5_1CILi128EEENS7_ILi64EEENS7_ILi192EEEEEELi192ENS_10bfloat16_tEfNS_4arch4Sm80ELb1ELb0ELb0ELb1ELb0ELb1ELb1ELb1EEENS1_21CollectiveEpilogueFwdINS6_IJS8_SA_S9_EEENS6_IJNS7_ILi1EEESI_SI_EEESC_SE_Li256ELb1ELb1ELb1ELb0EEENS1_36VarlenDynamicPersistentTileSchedulerILi128ELi64ELi256ELi256ELb1ELb1ELb0ELb1ELb1ELb1EEEEEEEEEvNT_6ParamsE)
        /*0048*/ 	.short	0x0210
        /*004a*/ 	.short	0x0438


	//----- nvinfo : EIATTR_SW_WAR
	.align		4
.L_548:
        /*004c*/ 	.byte	0x04, 0x36
        /*004e*/ 	.short	(.L_550 - .L_549)
.L_549:
        /*0050*/ 	.word	0x00000008
.L_550:


//--------------------- .nv.info._ZN7cutlass13device_kernelIN5flash19enable_sm80_to_sm89INS1_16FlashAttnFwdSm80INS1_25CollectiveMainloopFwdSm80ILi8ELi2ELb1EN4cute5tupleIJNS5_1CILi128EEENS7_ILi96EEENS7_ILi192EEEEEELi192ENS_10bfloat16_tEfNS_4arch4Sm80ELb0ELb0ELb0ELb0ELb0ELb0ELb1ELb1EEENS1_21CollectiveEpilogueFwdINS6_IJS8_SA_S9_EEENS6_IJNS7_ILi1EEESI_SI_EEESC_SE_Li256ELb0ELb1ELb1ELb0EEENS1_19SingleTileSchedulerILb0ELb1ELb1ELi128EEEEEEEEEvNT_6ParamsE --------------------------
	.section	.nv.info._ZN7cutlass13device_kernelIN5flash19enable_sm80_to_sm89INS1_16FlashAttnFwdSm80INS1_25CollectiveMainloopFwdSm80ILi8ELi2ELb1EN4cute5tupleIJNS5_1CILi128EEENS7_ILi96EEENS7_ILi192EEEEEELi192ENS_10bfloat16_tEfNS_4arch4Sm80ELb0ELb0ELb0ELb0ELb0ELb0ELb1ELb1EEENS1_21CollectiveEpilogueFwdINS6_IJS8_SA_S9_EEENS6_IJNS7_ILi1EEESI_SI_EEESC_SE_Li256ELb0ELb1ELb1ELb0EEENS1_19SingleTileSchedulerILb0ELb1ELb1ELi128EEEEEEEEEvNT_6ParamsE,"",@"SHT_CUDA_INFO"
	.sectionflags	@""
	.align	4


	//----- nvinfo : EIATTR_CUDA_API_VERSION
	.align		4
        /*0000*/ 	.byte	0x04, 0x37
        /*0002*/ 	.short	(.L_552 - .L_551)
.L_551:
        /*0004*/ 	.word	0x00000082


	//----- nvinfo : EIATTR_KPARAM_INFO
	.align		4
.L_552:
        /*0008*/ 	.byte	0x04, 0x17
        /*000a*/ 	.short	(.L_554 - .L_553)
.L_553:
        /*000c*/ 	.word	0x00000000
        /*0010*/ 	.short	0x0000
        /*0012*/ 	.short	0x0000
        /*0014*/ 	.byte	0x00, 0xf0, 0x61, 0x10


	//----- nvinfo : EIATTR_SPARSE_MMA_MASK
	.align		4
.L_554:
        /*0018*/ 	.byte	0x03, 0x50
        /*001a*/ 	.short	0x0000


	//----- nvinfo : EIATTR_MAXREG_COUNT
	.align		4
        /*001c*/ 	.byte	0x03, 0x1b
        /*001e*/ 	.short	0x00ff


	//----- nvinfo : EIATTR_MERCURY_ISA_VERSION
	.align		4
        /*0020*/ 	.byte	0x03, 0x5f
        /*0022*/ 	.short	0x0101


	//----- nvinfo : EIATTR_EXIT_INSTR_OFFSETS
	.align		4
        /*0024*/ 	.byte	0x04, 0x1c
        /*0026*/ 	.short	(.L_556 - .L_555)


	//   ....[0]....
.L_555:
        /*0028*/ 	.word	0x00000010


	//----- nvinfo : EIATTR_MAX_THREADS
	.align		4
.L_556:
        /*002c*/ 	.byte	0x04, 0x05
        /*002e*/ 	.short	(.L_558 - .L_557)
.L_557:
        /*0030*/ 	.word	0x00000100
        /*0034*/ 	.word	0x00000001
        /*0038*/ 	.word	0x00000001


	//----- nvinfo : EIATTR_CBANK_PARAM_SIZE
	.align		4
.L_558:
        /*003c*/ 	.byte	0x03, 0x19
        /*003e*/ 	.short	0x0418


	//----- nvinfo : EIATTR_PARAM_CBANK
	.align		4
        /*0040*/ 	.byte	0x04, 0x0a
        /*0042*/ 	.short	(.L_560 - .L_559)
	.align		4
.L_559:
        /*0044*/ 	.word	index@(.nv.constant0._ZN7cutlass13device_kernelIN5flash19enable_sm80_to_sm89INS1_16FlashAttnFwdSm80INS1_25CollectiveMainloopFwdSm80ILi8ELi2ELb1EN4cute5tupleIJNS5_1CILi128EEENS7_ILi96EEENS7_ILi192EEEEEELi192ENS_10bfloat16_tEfNS_4arch4Sm80ELb0ELb0ELb0ELb0ELb0ELb0ELb1ELb1EEENS1_21CollectiveEpilogueFwdINS6_IJS8_SA_S9_EEENS6_IJNS7_ILi1EEESI_SI_EEESC_SE_Li256ELb0ELb1ELb1ELb0EEENS1_19SingleTileSchedulerILb0ELb1ELb1ELi128EEEEEEEEEvNT_6ParamsE)
        /*0048*/ 	.short	0x0210
        /*004a*/ 	.short	0x0418


	//----- nvinfo : EIATTR_SW_WAR
	.align		4
.L_560:
        /*004c*/ 	.byte	0x04, 0x36
        /*004e*/ 	.short	(.L_562 - .L_561)
.L_561:
        /*0050*/ 	.word	0x00000008
.L_562:


//--------------------- .nv.info._ZN7cutlass13device_kernelIN5flash19enable_sm80_to_sm89INS1_16FlashAttnFwdSm80INS1_25CollectiveMainloopFwdSm80ILi8ELi2ELb0EN4cute5tupleIJNS5_1CILi128EEENS7_ILi64EEENS7_ILi192EEEEEELi192ENS_10bfloat16_tEfNS_4arch4Sm80ELb0ELb0ELb0ELb1ELb0ELb0ELb1ELb1EEENS1_21CollectiveEpilogueFwdINS6_IJS8_SA_S9_EEENS6_IJNS7_ILi1EEESI_SI_EEESC_SE_Li256ELb1ELb1ELb1ELb0EEENS1_36VarlenDynamicPersistentTileSchedulerILi128ELi64ELi256ELi256ELb1ELb1ELb0ELb0ELb1ELb1EEEEEEEEEvNT_6ParamsE --------------------------
	.section	.nv.info._ZN7cutlass13device_kernelIN5flash19enable_sm80_to_sm89INS1_16FlashAttnFwdSm80INS1_25CollectiveMainloopFwdSm80ILi8ELi2ELb0EN4cute5tupleIJNS5_1CILi128EEENS7_ILi64EEENS7_ILi192EEEEEELi192ENS_10bfloat16_tEfNS_4arch4Sm80ELb0ELb0ELb0ELb1ELb0ELb0ELb1ELb1EEENS1_21CollectiveEpilogueFwdINS6_IJS8_SA_S9_EEENS6_IJNS7_ILi1EEESI_SI_EEESC_SE_Li256ELb1ELb1ELb1ELb0EEENS1_36VarlenDynamicPersistentTileSchedulerILi128ELi64ELi256ELi256ELb1ELb1ELb0ELb0ELb1ELb1EEEEEEEEEvNT_6ParamsE,"",@"SHT_CUDA_INFO"
	.sectionflags	@""
	.align	4


	//----- nvinfo : EIATTR_CUDA_API_VERSION
	.align		4
        /*0000*/ 	.byte	0x04, 0x37
        /*0002*/ 	.short	(.L_564 - .L_563)
.L_563:
        /*0004*/ 	.word	0x00000082


	//----- nvinfo : EIATTR_KPARAM_INFO
	.align		4
.L_564:
        /*0008*/ 	.byte	0x04, 0x17
        /*000a*/ 	.short	(.L_566 - .L_565)
.L_565:
        /*000c*/ 	.word	0x00000000
        /*0010*/ 	.short	0x0000
        /*0012*/ 	.short	0x0000
        /*0014*/ 	.byte	0x00, 0xf0, 0xe1, 0x10


	//----- nvinfo : EIATTR_SPARSE_MMA_MASK
	.align		4
.L_566:
        /*0018*/ 	.byte	0x03, 0x50
        /*001a*/ 	.short	0x0000


	//----- nvinfo : EIATTR_MAXREG_COUNT
	.align		4
        /*001c*/ 	.byte	0x03, 0x1b
        /*001e*/ 	.short	0x00ff


	//----- nvinfo : EIATTR_MERCURY_ISA_VERSION
	.align		4
        /*0020*/ 	.byte	0x03, 0x5f
        /*0022*/ 	.short	0x0101


	//----- nvinfo : EIATTR_EXIT_INSTR_OFFSETS
	.align		4
        /*0024*/ 	.byte	0x04, 0x1c
        /*0026*/ 	.short	(.L_568 - .L_567)


	//   ....[0]....
.L_567:
        /*0028*/ 	.word	0x00000010


	//----- nvinfo : EIATTR_MAX_THREADS
	.align		4
.L_568:
        /*002c*/ 	.byte	0x04, 0x05
        /*002e*/ 	.short	(.L_570 - .L_569)
.L_569:
        /*0030*/ 	.word	0x00000100
        /*0034*/ 	.word	0x00000001
        /*0038*/ 	.word	0x00000001


	//----- nvinfo : EIATTR_CBANK_PARAM_SIZE
	.align		4
.L_570:
        /*003c*/ 	.byte	0x03, 0x19
        /*003e*/ 	.short	0x0438


	//----- nvinfo : EIATTR_PARAM_CBANK
	.align		4
        /*0040*/ 	.byte	0x04, 0x0a
        /*0042*/ 	.short	(.L_572 - .L_571)
	.align		4
.L_571:
        /*0044*/ 	.word	index@(.nv.constant0._ZN7cutlass13device_kernelIN5flash19enable_sm80_to_sm89INS1_16FlashAttnFwdSm80INS1_25CollectiveMainloopFwdSm80ILi8ELi2ELb0EN4cute5tupleIJNS5_1CILi128EEENS7_ILi64EEENS7_ILi192EEEEEELi192ENS_10bfloat16_tEfNS_4arch4Sm80ELb0ELb0ELb0ELb1ELb0ELb0ELb1ELb1EEENS1_21CollectiveEpilogueFwdINS6_IJS8_SA_S9_EEENS6_IJNS7_ILi1EEESI_SI_EEESC_SE_Li256ELb1ELb1ELb1ELb0EEENS1_36VarlenDynamicPersistentTileSchedulerILi128ELi64ELi256ELi256ELb1ELb1ELb0ELb0ELb1ELb1EEEEEEEEEvNT_6ParamsE)
        /*0048*/ 	.short	0x0210
        /*004a*/ 	.short	0x0438


	//----- nvinfo : EIATTR_SW_WAR
	.align		4
.L_572:
        /*004c*/ 	.byte	0x04, 0x36
        /*004e*/ 	.short	(.L_574 - .L_573)
.L_573:
        /*0050*/ 	.word	0x00000008
.L_574:


//--------------------- .nv.info._ZN7cutlass13device_kernelIN5flash19enable_sm80_to_sm89INS1_16FlashAttnFwdSm80INS1_25CollectiveMainloopFwdSm80ILi8ELi2ELb0EN4cute5tupleIJNS5_1CILi128EEENS7_ILi64EEENS7_ILi192EEEEEELi192ENS_10bfloat16_tEfNS_4arch4Sm80ELb0ELb0ELb0ELb1ELb0ELb1ELb1ELb1EEENS1_21CollectiveEpilogueFwdINS6_IJS8_SA_S9_EEENS6_IJNS7_ILi1EEESI_SI_EEESC_SE_Li256ELb1ELb1ELb1ELb0EEENS1_36VarlenDynamicPersistentTileSchedulerILi128ELi64ELi256ELi256ELb1ELb1ELb0ELb0ELb1ELb1EEEEEEEEEvNT_6ParamsE --------------------------
	.section	.nv.info._ZN7cutlass13device_kernelIN5flash19enable_sm80_to_sm89INS1_16FlashAttnFwdSm80INS1_25CollectiveMainloopFwdSm80ILi8ELi2ELb0EN4cute5tupleIJNS5_1CILi128EEENS7_ILi64EEENS7_ILi192EEEEEELi192ENS_10bfloat16_tEfNS_4arch4Sm80ELb0ELb0ELb0ELb1ELb0ELb1ELb1ELb1EEENS1_21CollectiveEpilogueFwdINS6_IJS8_SA_S9_EEENS6_IJNS7_ILi1EEESI_SI_EEESC_SE_Li256ELb1ELb1ELb1ELb0EEENS1_36VarlenDynamicPersistentTileSchedulerILi128ELi64ELi256ELi256ELb1ELb1ELb0ELb0ELb1ELb1EEEEEEEEEvNT_6ParamsE,"",@"SHT_CUDA_INFO"
	.sectionflags	@""
	.align	4


	//----- nvinfo : EIATTR_CUDA_API_VERSION
	.align		4
        /*0000*/ 	.byte	0x04, 0x37
        /*0002*/ 	.short	(.L_576 - .L_575)
.L_575:
        /*0004*/ 	.word	0x00000082


	//----- nvinfo : EIATTR_KPARAM_INFO
	.align		4
.L_576:
        /*0008*/ 	.byte	0x04, 0x17
        /*000a*/ 	.short	(.L_578 - .L_577)
.L_577:
        /*000c*/ 	.word	0x00000000
        /*0010*/ 	.short	0x0000
        /*0012*/ 	.short	0x0000
        /*0014*/ 	.byte	0x00, 0xf0, 0xe1, 0x10


	//----- nvinfo : EIATTR_SPARSE_MMA_MASK
	.align		4
.L_578:
        /*0018*/ 	.byte	0x03, 0x50
        /*001a*/ 	.short	0x0000


	//----- nvinfo : EIATTR_MAXREG_COUNT
	.align		4
        /*001c*/ 	.byte	0x03, 0x1b
        /*001e*/ 	.short	0x00ff


	//----- nvinfo : EIATTR_MERCURY_ISA_VERSION
	.align		4
        /*0020*/ 	.byte	0x03, 0x5f
        /*0022*/ 	.short	0x0101


	//----- nvinfo : EIATTR_EXIT_INSTR_OFFSETS
	.align		4
        /*0024*/ 	.byte	0x04, 0x1c
        /*0026*/ 	.short	(.L_580 - .L_579)


	//   ....[0]....
.L_579:
        /*0028*/ 	.word	0x00000010


	//----- nvinfo : EIATTR_MAX_THREADS
	.align		4
.L_580:
        /*002c*/ 	.byte	0x04, 0x05
        /*002e*/ 	.short	(.L_582 - .L_581)
.L_581:
        /*0030*/ 	.word	0x00000100
        /*0034*/ 	.word	0x00000001
        /*0038*/ 	.word	0x00000001


	//----- nvinfo : EIATTR_CBANK_PARAM_SIZE
	.align		4
.L_582:
        /*003c*/ 	.byte	0x03, 0x19
        /*003e*/ 	.short	0x0438


	//----- nvinfo : EIATTR_PARAM_CBANK
	.align		4
        /*0040*/ 	.byte	0x04, 0x0a
        /*0042*/ 	.short	(.L_584 - .L_583)
	.align		4
.L_583:
        /*0044*/ 	.word	index@(.nv.constant0._ZN7cutlass13device_kernelIN5flash19enable_sm80_to_sm89INS1_16FlashAttnFwdSm80INS1_25CollectiveMainloopFwdSm80ILi8ELi2ELb0EN4cute5tupleIJNS5_1CILi128EEENS7_ILi64EEENS7_ILi192EEEEEELi192ENS_10bfloat16_tEfNS_4arch4Sm80ELb0ELb0ELb0ELb1ELb0ELb1ELb1ELb1EEENS1_21CollectiveEpilogueFwdINS6_IJS8_SA_S9_EEENS6_IJNS7_ILi1EEESI_SI_EEESC_SE_Li256ELb1ELb1ELb1ELb0EEENS1_36VarlenDynamicPersistentTileSchedulerILi128ELi64ELi256ELi256ELb1ELb1ELb0ELb0ELb1ELb1EEEEEEEEEvNT_6ParamsE)
        /*0048*/ 	.short	0x0210
        /*004a*/ 	.short	0x0438


	//----- nvinfo : EIATTR_SW_WAR
	.align		4
.L_584:
        /*004c*/ 	.byte	0x04, 0x36
        /*004e*/ 	.short	(.L_586 - .L_585)
.L_585:
        /*0050*/ 	.word	0x00000008
.L_586:


//--------------------- .nv.info._ZN7cutlass13device_kernelIN5flash19enable_sm80_to_sm89INS1_16FlashAttnFwdSm80INS1_25CollectiveMainloopFwdSm80ILi8ELi2ELb0EN4cute5tupleIJNS5_1CILi128EEENS7_ILi64EEENS7_ILi192EEEEEELi192ENS_10bfloat16_tEfNS_4arch4Sm80ELb0ELb1ELb0ELb0ELb0ELb0ELb1ELb1EEENS1_21CollectiveEpilogueFwdINS6_IJS8_SA_S9_EEENS6_IJNS7_ILi1EEESI_SI_EEESC_SE_Li256ELb0ELb1ELb1ELb0EEENS1_19SingleTileSchedulerILb0ELb1ELb1ELi128EEEEEEEEEvNT_6ParamsE --------------------------
	.section	.nv.info._ZN7cutlass13device_kernelIN5flash19enable_sm80_to_sm89INS1_16FlashAttnFwdSm80INS1_25CollectiveMainloopFwdSm80ILi8ELi2ELb0EN4cute5tupleIJNS5_1CILi128EEENS7_ILi64EEENS7_ILi192EEEEEELi192ENS_10bfloat16_tEfNS_4arch4Sm80ELb0ELb1ELb0ELb0ELb0ELb0ELb1ELb1EEENS1_21CollectiveEpilogueFwdINS6_IJS8_SA_S9_EEENS6_IJNS7_ILi1EEESI_SI_EEESC_SE_Li256ELb0ELb1ELb1ELb0EEENS1_19SingleTileSchedulerILb0ELb1ELb1ELi128EEEEEEEEEvNT_6ParamsE,"",@"SHT_CUDA_INFO"
	.sectionflags	@""
	.align	4


	//----- nvinfo : EIATTR_CUDA_API_VERSION
	.align		4
        /*0000*/ 	.byte	0x04, 0x37
        /*0002*/ 	.short	(.L_588 - .L_587)
.L_587:
        /*0004*/ 	.word	0x00000082


	//----- nvinfo : EIATTR_KPARAM_INFO
	.align		4
.L_588:
        /*0008*/ 	.byte	0x04, 0x17
        /*000a*/ 	.short	(.L_590 - .L_589)
.L_589:
        /*000c*/ 	.word	0x00000000
        /*0010*/ 	.short	0x0000
        /*0012*/ 	.short	0x0000
        /*0014*/ 	.byte	0x00, 0xf0, 0x61, 0x10


	//----- nvinfo : EIATTR_SPARSE_MMA_MASK
	.align		4
.L_590:
        /*0018*/ 	.byte	0x03, 0x50
        /*001a*/ 	.short	0x0000


	//----- nvinfo : EIATTR_MAXREG_COUNT
	.align		4
        /*001c*/ 	.byte	0x03, 0x1b
        /*001e*/ 	.short	0x00ff


	//----- nvinfo : EIATTR_MERCURY_ISA_VERSION
	.align		4
        /*0020*/ 	.byte	0x03, 0x5f
        /*0022*/ 	.short	0x0101


	//----- nvinfo : EIATTR_EXIT_INSTR_OFFSETS
	.align		4
        /*0024*/ 	.byte	0x04, 0x1c
        /*0026*/ 	.short	(.L_592 - .L_591)


	//   ....[0]....
.L_591:
        /*0028*/ 	.word	0x00000010


	//----- nvinfo : EIATTR_MAX_THREADS
	.align		4
.L_592:
        /*002c*/ 	.byte	0x04, 0x05
        /*002e*/ 	.short	(.L_594 - .L_593)
.L_593:
        /*0030*/ 	.word	0x00000100
        /*0034*/ 	.word	0x00000001
        /*0038*/ 	.word	0x00000001


	//----- nvinfo : EIATTR_CBANK_PARAM_SIZE
	.align		4
.L_594:
        /*003c*/ 	.byte	0x03, 0x19
        /*003e*/ 	.short	0x0418


	//----- nvinfo : EIATTR_PARAM_CBANK
	.align		4
        /*0040*/ 	.byte	0x04, 0x0a
        /*0042*/ 	.short	(.L_596 - .L_595)
	.align		4
.L_595:
        /*0044*/ 	.word	index@(.nv.constant0._ZN7cutlass13device_kernelIN5flash19enable_sm80_to_sm89INS1_16FlashAttnFwdSm80INS1_25CollectiveMainloopFwdSm80ILi8ELi2ELb0EN4cute5tupleIJNS5_1CILi128EEENS7_ILi64EEENS7_ILi192EEEEEELi192ENS_10bfloat16_tEfNS_4arch4Sm80ELb0ELb1ELb0ELb0ELb0ELb0ELb1ELb1EEENS1_21CollectiveEpilogueFwdINS6_IJS8_SA_S9_EEENS6_IJNS7_ILi1EEESI_SI_EEESC_SE_Li256ELb0ELb1ELb1ELb0EEENS1_19SingleTileSchedulerILb0ELb1ELb1ELi128EEEEEEEEEvNT_6ParamsE)
        /*0048*/ 	.short	0x0210
        /*004a*/ 	.short	0x0418


	//----- nvinfo : EIATTR_SW_WAR
	.align		4
.L_596:
        /*004c*/ 	.byte	0x04, 0x36
        /*004e*/ 	.short	(.L_598 - .L_597)
.L_597:
        /*0050*/ 	.word	0x00000008
.L_598:


//--------------------- .nv.info._ZN7cutlass13device_kernelIN5flash19enable_sm80_to_sm89INS1_16FlashAttnFwdSm80INS1_25CollectiveMainloopFwdSm80ILi8ELi2ELb0EN4cute5tupleIJNS5_1CILi128EEENS7_ILi64EEENS7_ILi192EEEEEELi192ENS_10bfloat16_tEfNS_4arch4Sm80ELb0ELb1ELb0ELb1ELb0ELb0ELb1ELb1EEENS1_21CollectiveEpilogueFwdINS6_IJS8_SA_S9_EEENS6_IJNS7_ILi1EEESI_SI_EEESC_SE_Li256ELb1ELb1ELb1ELb0EEENS1_36VarlenDynamicPersistentTileSchedulerILi128ELi64ELi256ELi256ELb1ELb1ELb0ELb1ELb0ELb1EEEEEEEEEvNT_6ParamsE --------------------------
	.section	.nv.info._ZN7cutlass13device_kernelIN5flash19enable_sm80_to_sm89INS1_16FlashAttnFwdSm80INS1_25CollectiveMainloopFwdSm80ILi8ELi2ELb0EN4cute5tupleIJNS5_1CILi128EEENS7_ILi64EEENS7_ILi192EEEEEELi192ENS_10bfloat16_tEfNS_4arch4Sm80ELb0ELb1ELb0ELb1ELb0ELb0ELb1ELb1EEENS1_21CollectiveEpilogueFwdINS6_IJS8_SA_S9_EEENS6_IJNS7_ILi1EEESI_SI_EEESC_SE_Li256ELb1ELb1ELb1ELb0EEENS1_36VarlenDynamicPersistentTileSchedulerILi128ELi64ELi256ELi256ELb1ELb1ELb0ELb1ELb0ELb1EEEEEEEEEvNT_6ParamsE,"",@"SHT_CUDA_INFO"
	.sectionflags	@""
	.align	4


	//----- nvinfo : EIATTR_CUDA_API_VERSION
	.align		4
        /*0000*/ 	.byte	0x04, 0x37
        /*0002*/ 	.short	(.L_600 - .L_599)
.L_599:
        /*0004*/ 	.word	0x00000082


	//----- nvinfo : EIATTR_KPARAM_INFO
	.align		4
.L_600:
        /*0008*/ 	.byte	0x04, 0x17
        /*000a*/ 	.short	(.L_602 - .L_601)
.L_601:
        /*000c*/ 	.word	0x00000000
        /*0010*/ 	.short	0x0000
        /*0012*/ 	.short	0x0000
        /*0014*/ 	.byte	0x00, 0xf0, 0xe1, 0x10


	//----- nvinfo : EIATTR_SPARSE_MMA_MASK
	.align		4
.L_602:
        /*0018*/ 	.byte	0x03, 0x50
        /*001a*/ 	.short	0x0000


	//----- nvinfo : EIATTR_MAXREG_COUNT
	.align		4
        /*001c*/ 	.byte	0x03, 0x1b
        /*001e*/ 	.short	0x00ff


	//----- nvinfo : EIATTR_MERCURY_ISA_VERSION
	.align		4
        /*0020*/ 	.byte	0x03, 0x5f
        /*0022*/ 	.short	0x0101


	//----- nvinfo : EIATTR_EXIT_INSTR_OFFSETS
	.align		4
        /*0024*/ 	.byte	0x04, 0x1c
        /*0026*/ 	.short	(.L_604 - .L_603)


	//   ....[0]....
.L_603:
        /*0028*/ 	.word	0x00000010


	//----- nvinfo : EIATTR_MAX_THREADS
	.align		4
.L_604:
        /*002c*/ 	.byte	0x04, 0x05
        /*002e*/ 	.short	(.L_606 - .L_605)
.L_605:
        /*0030*/ 	.word	0x00000100
        /*0034*/ 	.word	0x00000001
        /*0038*/ 	.word	0x00000001


	//----- nvinfo : EIATTR_CBANK_PARAM_SIZE
	.align		4
.L_606:
        /*003c*/ 	.byte	0x03, 0x19
        /*003e*/ 	.short	0x0438


	//----- nvinfo : EIATTR_PARAM_CBANK
	.align		4
        /*0040*/ 	.byte	0x04, 0x0a
        /*0042*/ 	.short	(.L_608 - .L_607)
	.align		4
.L_607:
        /*0044*/ 	.word	index@(.nv.constant0._ZN7cutlass13device_kernelIN5flash19enable_sm80_to_sm89INS1_16FlashAttnFwdSm80INS1_25CollectiveMainloopFwdSm80ILi8ELi2ELb0EN4cute5tupleIJNS5_1CILi128EEENS7_ILi64EEENS7_ILi192EEEEEELi192ENS_10bfloat16_tEfNS_4arch4Sm80ELb0ELb1ELb0ELb1ELb0ELb0ELb1ELb1EEENS1_21CollectiveEpilogueFwdINS6_IJS8_SA_S9_EEENS6_IJNS7_ILi1EEESI_SI_EEESC_SE_Li256ELb1ELb1ELb1ELb0EEENS1_36VarlenDynamicPersistentTileSchedulerILi128ELi64ELi256ELi256ELb1ELb1ELb0ELb1ELb0ELb1EEEEEEEEEvNT_6ParamsE)
        /*0048*/ 	.short	0x0210
        /*004a*/ 	.short	0x0438


	//----- nvinfo : EIATTR_SW_WAR
	.align		4
.L_608:
        /*004c*/ 	.byte	0x04, 0x36
        /*004e*/ 	.short	(.L_610 - .L_609)
.L_609:
        /*0050*/ 	.word	0x00000008
.L_610:


//--------------------- .nv.info._ZN7cutlass13device_kernelIN5flash19enable_sm80_to_sm89INS1_16FlashAttnFwdSm80INS1_25CollectiveMainloopFwdSm80ILi8ELi2ELb0EN4cute5tupleIJNS5_1CILi128EEENS7_ILi64EEENS7_ILi192EEEEEELi192ENS_10bfloat16_tEfNS_4arch4Sm80ELb0ELb1ELb0ELb1ELb0ELb1ELb1ELb1EEENS1_21CollectiveEpilogueFwdINS6_IJS8_SA_S9_EEENS6_IJNS7_ILi1EEESI_SI_EEESC_SE_Li256ELb1ELb1ELb1ELb0EEENS1_36VarlenDynamicPersistentTileSchedulerILi128ELi64ELi256ELi256ELb1ELb1ELb0ELb1ELb0ELb1EEEEEEEEEvNT_6ParamsE --------------------------
	.section	.nv.info._ZN7cutlass13device_kernelIN5flash19enable_sm80_to_sm89INS1_16FlashAttnFwdSm80INS1_25CollectiveMainloopFwdSm80ILi8ELi2ELb0EN4cute5tupleIJNS5_1CILi128EEENS7_ILi64EEENS7_ILi192EEEEEELi192ENS_10bfloat16_tEfNS_4arch4Sm80ELb0ELb1ELb0ELb1ELb0ELb1ELb1ELb1EEENS1_21CollectiveEpilogueFwdINS6_IJS8_SA_S9_EEENS6_IJNS7_ILi1EEESI_SI_EEESC_SE_Li256ELb1ELb1ELb1ELb0EEENS1_36VarlenDynamicPersistentTileSchedulerILi128ELi64ELi256ELi256ELb1ELb1ELb0ELb1ELb0ELb1EEEEEEEEEvNT_6ParamsE,"",@"SHT_CUDA_INFO"
	.sectionflags	@""
	.align	4


	//----- nvinfo : EIATTR_CUDA_API_VERSION
	.align		4
        /*0000*/ 	.byte	0x04, 0x37
        /*0002*/ 	.short	(.L_612 - .L_611)
.L_611:
        /*0004*/ 	.word	0x00000082


	//----- nvinfo : EIATTR_KPARAM_INFO
	.align		4
.L_612:
        /*0008*/ 	.byte	0x04, 0x17
        /*000a*/ 	.short	(.L_614 - .L_613)
.L_613:
        /*000c*/ 	.word	0x00000000
        /*0010*/ 	.short	0x0000
        /*0012*/ 	.short	0x0000
        /*0014*/ 	.byte	0x00, 0xf0, 0xe1, 0x10


	//----- nvinfo : EIATTR_SPARSE_MMA_MASK
	.align		4
.L_614:
        /*0018*/ 	.byte	0x03, 0x50
        /*001a*/ 	.short	0x0000


	//----- nvinfo : EIATTR_MAXREG_COUNT
	.align		4
        /*001c*/ 	.byte	0x03, 0x1b
        /*001e*/ 	.short	0x00ff


	//----- nvinfo : EIATTR_MERCURY_ISA_VERSION
	.align		4
        /*0020*/ 	.byte	0x03, 0x5f
        /*0022*/ 	.short	0x0101


	//----- nvinfo : EIATTR_EXIT_INSTR_OFFSETS
	.align		4
        /*0024*/ 	.byte	0x04, 0x1c
        /*0026*/ 	.short	(.L_616 - .L_615)


	//   ....[0]....
.L_615:
        /*0028*/ 	.word	0x00000010


	//----- nvinfo : EIATTR_MAX_THREADS
	.align		4
.L_616:
        /*002c*/ 	.byte	0x04, 0x05
        /*002e*/ 	.short	(.L_618 - .L_617)
.L_617:
        /*0030*/ 	.word	0x00000100
        /*0034*/ 	.word	0x00000001
        /*0038*/ 	.word	0x00000001


	//----- nvinfo : EIATTR_CBANK_PARAM_SIZE
	.align		4
.L_618:
        /*003c*/ 	.byte	0x03, 0x19
        /*003e*/ 	.short	0x0438


	//----- nvinfo : EIATTR_PARAM_CBANK
	.align		4
        /*0040*/ 	.byte	0x04, 0x0a
        /*0042*/ 	.short	(.L_620 - .L_619)
	.align		4
.L_619:
        /*0044*/ 	.word	index@(.nv.constant0._ZN7cutlass13device_kernelIN5flash19enable_sm80_to_sm89INS1_16FlashAttnFwdSm80INS1_25CollectiveMainloopFwdSm80ILi8ELi2ELb0EN4cute5tupleIJNS5_1CILi128EEENS7_ILi64EEENS7_ILi192EEEEEELi192ENS_10bfloat16_tEfNS_4arch4Sm80ELb0ELb1ELb0ELb1ELb0ELb1ELb1ELb1EEENS1_21CollectiveEpilogueFwdINS6_IJS8_SA_S9_EEENS6_IJNS7_ILi1EEESI_SI_EEESC_SE_Li256ELb1ELb1ELb1ELb0EEENS1_36VarlenDynamicPersistentTileSchedulerILi128ELi64ELi256ELi256ELb1ELb1ELb0ELb1ELb0ELb1EEEEEEEEEvNT_6ParamsE)
        /*0048*/ 	.short	0x0210
        /*004a*/ 	.short	0x0438


	//----- nvinfo : EIATTR_SW_WAR
	.align		4
.L_620:
        /*004c*/ 	.byte	0x04, 0x36
        /*004e*/ 	.short	(.L_622 - .L_621)
.L_621:
        /*0050*/ 	.word	0x00000008
.L_622:


//--------------------- .nv.info._ZN7cutlass13device_kernelIN5flash19enable_sm80_to_sm89INS1_16FlashAttnFwdSm80INS1_25CollectiveMainloopFwdSm80ILi8ELi2ELb1EN4cute5tupleIJNS5_1CILi128EEENS7_ILi96EEENS7_ILi192EEEEEELi192ENS_10bfloat16_tEfNS_4arch4Sm80ELb1ELb0ELb0ELb0ELb0ELb0ELb1ELb1EEENS1_21CollectiveEpilogueFwdINS6_IJS8_SA_S9_EEENS6_IJNS7_ILi1EEESI_SI_EEESC_SE_Li256ELb0ELb1ELb1ELb0EEENS1_30DynamicPersistentTileSchedulerILi256ELi256ELb1ELb1ELb0EEEEEEEEEvNT_6ParamsE --------------------------
	.section	.nv.info._ZN7cutlass13device_kernelIN5flash19enable_sm80_to_sm89INS1_16FlashAttnFwdSm80INS1_25CollectiveMainloopFwdSm80ILi8ELi2ELb1EN4cute5tupleIJNS5_1CILi128EEENS7_ILi96EEENS7_ILi192EEEEEELi192ENS_10bfloat16_tEfNS_4arch4Sm80ELb1ELb0ELb0ELb0ELb0ELb0ELb1ELb1EEENS1_21CollectiveEpilogueFwdINS6_IJS8_SA_S9_EEENS6_IJNS7_ILi1EEESI_SI_EEESC_SE_Li256ELb0ELb1ELb1ELb0EEENS1_30DynamicPersistentTileSchedulerILi256ELi256ELb1ELb1ELb0EEEEEEEEEvNT_6ParamsE,"",@"SHT_CUDA_INFO"
	.sectionflags	@""
	.align	4


	//----- nvinfo : EIATTR_CUDA_API_VERSION
	.align		4
        /*0000*/ 	.byte	0x04, 0x37
        /*0002*/ 	.short	(.L_624 - .L_623)
.L_623:
        /*0004*/ 	.word	0x00000082


	//----- nvinfo : EIATTR_KPARAM_INFO
	.align		4
.L_624:
        /*0008*/ 	.byte	0x04, 0x17
        /*000a*/ 	.short	(.L_626 - .L_625)
.L_625:
        /*000c*/ 	.word	0x00000000
        /*0010*/ 	.short	0x0000
        /*0012*/ 	.short	0x0000
        /*0014*/ 	.byte	0x00, 0xf0, 0xa1, 0x10


	//----- nvinfo : EIATTR_SPARSE_MMA_MASK
	.align		4
.L_626:
        /*0018*/ 	.byte	0x03, 0x50
        /*001a*/ 	.short	0x0000


	//----- nvinfo : EIATTR_MAXREG_COUNT
	.align		4
        /*001c*/ 	.byte	0x03, 0x1b
        /*001e*/ 	.short	0x00ff


	//----- nvinfo : EIATTR_MERCURY_ISA_VERSION
	.align		4
        /*0020*/ 	.byte	0x03, 0x5f
        /*0022*/ 	.short	0x0101


	//----- nvinfo : EIATTR_EXIT_INSTR_OFFSETS
	.align		4
        /*0024*/ 	.byte	0x04, 0x1c
        /*0026*/ 	.short	(.L_628 - .L_627)


	//   ....[0]....
.L_627:
        /*0028*/ 	.word	0x00000010


	//----- nvinfo : EIATTR_MAX_THREADS
	.align		4
.L_628:
        /*002c*/ 	.byte	0x04, 0x05
        /*002e*/ 	.short	(.L_630 - .L_629)
.L_629:
        /*0030*/ 	.word	0x00000100
        /*0034*/ 	.word	0x00000001
        /*0038*/ 	.word	0x00000001


	//----- nvinfo : EIATTR_CBANK_PARAM_SIZE
	.align		4
.L_630:
        /*003c*/ 	.byte	0x03, 0x19
        /*003e*/ 	.short	0x0428


	//----- nvinfo : EIATTR_PARAM_CBANK
	.align		4
        /*0040*/ 	.byte	0x04, 0x0a
        /*0042*/ 	.short	(.L_632 - .L_631)
	.align		4
.L_631:
        /*0044*/ 	.word	index@(.nv.constant0._ZN7cutlass13device_kernelIN5flash19enable_sm80_to_sm89INS1_16FlashAttnFwdSm80INS1_25CollectiveMainloopFwdSm80ILi8ELi2ELb1EN4cute5tupleIJNS5_1CILi128EEENS7_ILi96EEENS7_ILi192EEEEEELi192ENS_10bfloat16_tEfNS_4arch4Sm80ELb1ELb0ELb0ELb0ELb0ELb0ELb1ELb1EEENS1_21CollectiveEpilogueFwdINS6_IJS8_SA_S9_EEENS6_IJNS7_ILi1EEESI_SI_EEESC_SE_Li256ELb0ELb1ELb1ELb0EEENS1_30DynamicPersistentTileSchedulerILi256ELi256ELb1ELb1ELb0EEEEEEEEEvNT_6ParamsE)
        /*0048*/ 	.short	0x0210
        /*004a*/ 	.short	0x0428


	//----- nvinfo : EIATTR_SW_WAR
	.align		4
.L_632:
        /*004c*/ 	.byte	0x04, 0x36
        /*004e*/ 	.short	(.L_634 - .L_633)
.L_633:
        /*0050*/ 	.word	0x00000008
.L_634:


//--------------------- .nv.info._ZN7cutlass13device_kernelIN5flash19enable_sm80_to_sm89INS1_16FlashAttnFwdSm80INS1_25CollectiveMainloopFwdSm80ILi8ELi2ELb0EN4cute5tupleIJNS5_1CILi128EEENS7_ILi64EEENS7_ILi192EEEEEELi192ENS_10bfloat16_tEfNS_4arch4Sm80ELb1ELb0ELb0ELb1ELb0ELb0ELb1ELb1EEENS1_21CollectiveEpilogueFwdINS6_IJS8_SA_S9_EEENS6_IJNS7_ILi1EEESI_SI_EEESC_SE_Li256ELb1ELb1ELb1ELb0EEENS1_36VarlenDynamicPersistentTileSchedulerILi128ELi64ELi256ELi256ELb1ELb1ELb0ELb1ELb1ELb1EEEEEEEEEvNT_6ParamsE --------------------------
	.section	.nv.info._ZN7cutlass13device_kernelIN5flash19enable_sm80_to_sm89INS1_16FlashAttnFwdSm80INS1_25CollectiveMainloopFwdSm80ILi8ELi2ELb0EN4cute5tupleIJNS5_1CILi128EEENS7_ILi64EEENS7_ILi192EEEEEELi192ENS_10bfloat16_tEfNS_4arch4Sm80ELb1ELb0ELb0ELb1ELb0ELb0ELb1ELb1EEENS1_21CollectiveEpilogueFwdINS6_IJS8_SA_S9_EEENS6_IJNS7_ILi1EEESI_SI_EEESC_SE_Li256ELb1ELb1ELb1ELb0EEENS1_36VarlenDynamicPersistentTileSchedulerILi128ELi64ELi256ELi256ELb1ELb1ELb0ELb1ELb1ELb1EEEEEEEEEvNT_6ParamsE,"",@"SHT_CUDA_INFO"
	.sectionflags	@""
	.align	4


	//----- nvinfo : EIATTR_CUDA_API_VERSION
	.align		4
        /*0000*/ 	.byte	0x04, 0x37
        /*0002*/ 	.short	(.L_636 - .L_635)
.L_635:
        /*0004*/ 	.word	0x00000082


	//----- nvinfo : EIATTR_KPARAM_INFO
	.align		4
.L_636:
        /*0008*/ 	.byte	0x04, 0x17
        /*000a*/ 	.short	(.L_638 - .L_637)
.L_637:
        /*000c*/ 	.word	0x00000000
        /*0010*/ 	.short	0x0000
        /*0012*/ 	.short	0x0000
        /*0014*/ 	.byte	0x00, 0xf0, 0xe1, 0x10


	//----- nvinfo : EIATTR_SPARSE_MMA_MASK
	.align		4
.L_638:
        /*0018*/ 	.byte	0x03, 0x50
        /*001a*/ 	.short	0x0000


	//----- nvinfo : EIATTR_MAXREG_COUNT
	.align		4
        /*001c*/ 	.byte	0x03, 0x1b
        /*001e*/ 	.short	0x00ff


	//----- nvinfo : EIATTR_MERCURY_ISA_VERSION
	.align		4
        /*0020*/ 	.byte	0x03, 0x5f
        /*0022*/ 	.short	0x0101


	//----- nvinfo : EIATTR_EXIT_INSTR_OFFSETS
	.align		4
        /*0024*/ 	.byte	0x04, 0x1c
        /*0026*/ 	.short	(.L_640 - .L_639)


	//   ....[0]....
.L_639:
        /*0028*/ 	.word	0x00000010


	//----- nvinfo : EIATTR_MAX_THREADS
	.align		4
.L_640:
        /*002c*/ 	.byte	0x04, 0x05
        /*002e*/ 	.short	(.L_642 - .L_641)
.L_641:
        /*0030*/ 	.word	0x00000100
        /*0034*/ 	.word	0x00000001
        /*0038*/ 	.word	0x00000001


	//----- nvinfo : EIATTR_CBANK_PARAM_SIZE
	.align		4
.L_642:
        /*003c*/ 	.byte	0x03, 0x19
        /*003e*/ 	.short	0x0438


	//----- nvinfo : EIATTR_PARAM_CBANK
	.align		4
        /*0040*/ 	.byte	0x04, 0x0a
        /*0042*/ 	.short	(.L_644 - .L_643)
	.align		4
.L_643:
        /*0044*/ 	.word	index@(.nv.constant0._ZN7cutlass13device_kernelIN5flash19enable_sm80_to_sm89INS1_16FlashAttnFwdSm80INS1_25CollectiveMainloopFwdSm80ILi8ELi2ELb0EN4cute5tupleIJNS5_1CILi128EEENS7_ILi64EEENS7_ILi192EEEEEELi192ENS_10bfloat16_tEfNS_4arch4Sm80ELb1ELb0ELb0ELb1ELb0ELb0ELb1ELb1EEENS1_21CollectiveEpilogueFwdINS6_IJS8_SA_S9_EEENS6_IJNS7_ILi1EEESI_SI_EEESC_SE_Li256ELb1ELb1ELb1ELb0EEENS1_36VarlenDynamicPersistentTileSchedulerILi128ELi64ELi256ELi256ELb1ELb1ELb0ELb1ELb1ELb1EEEEEEEEEvNT_6ParamsE)
        /*0048*/ 	.short	0x0210
        /*004a*/ 	.short	0x0438


	//----- nvinfo : EIATTR_SW_WAR
	.align		4
.L_644:
        /*004c*/ 	.byte	0x04, 0x36
        /*004e*/ 	.short	(.L_646 - .L_645)
.L_645:
        /*0050*/ 	.word	0x00000008
.L_646:


//--------------------- .nv.info._ZN7cutlass13device_kernelIN5flash19enable_sm80_to_sm89INS1_16FlashAttnFwdSm80INS1_25CollectiveMainloopFwdSm80ILi8ELi2ELb0EN4cute5tupleIJNS5_1CILi128EEENS7_ILi64EEENS7_ILi192EEEEEELi192ENS_10bfloat16_tEfNS_4arch4Sm80ELb1ELb0ELb0ELb1ELb0ELb1ELb1ELb1EEENS1_21CollectiveEpilogueFwdINS6_IJS8_SA_S9_EEENS6_IJNS7_ILi1EEESI_SI_EEESC_SE_Li256ELb1ELb1ELb1ELb0EEENS1_36VarlenDynamicPersistentTileSchedulerILi128ELi64ELi256ELi256ELb1ELb1ELb0ELb1ELb1ELb1EEEEEEEEEvNT_6ParamsE --------------------------
	.section	.nv.info._ZN7cutlass13device_kernelIN5flash19enable_sm80_to_sm89INS1_16FlashAttnFwdSm80INS1_25CollectiveMainloopFwdSm80ILi8ELi2ELb0EN4cute5tupleIJNS5_1CILi128EEENS7_ILi64EEENS7_ILi192EEEEEELi192ENS_10bfloat16_tEfNS_4arch4Sm80ELb1ELb0ELb0ELb1ELb0ELb1ELb1ELb1EEENS1_21CollectiveEpilogueFwdINS6_IJS8_SA_S9_EEENS6_IJNS7_ILi1EEESI_SI_EEESC_SE_Li256ELb1ELb1ELb1ELb0EEENS1_36VarlenDynamicPersistentTileSchedulerILi128ELi64ELi256ELi256ELb1ELb1ELb0ELb1ELb1ELb1EEEEEEEEEvNT_6ParamsE,"",@"SHT_CUDA_INFO"
	.sectionflags	@""
	.align	4


	//----- nvinfo : EIATTR_CUDA_API_VERSION
	.align		4
        /*0000*/ 	.byte	0x04, 0x37
        /*0002*/ 	.short	(.L_648 - .L_647)
.L_647:
        /*0004*/ 	.word	0x00000082


	//----- nvinfo : EIATTR_KPARAM_INFO
	.align		4
.L_648:
        /*0008*/ 	.byte	0x04, 0x17
        /*000a*/ 	.short	(.L_650 - .L_649)
.L_649:
        /*000c*/ 	.word	0x00000000
        /*0010*/ 	.short	0x0000
        /*0012*/ 	.short	0x0000
        /*0014*/ 	.byte	0x00, 0xf0, 0xe1, 0x10


	//----- nvinfo : EIATTR_SPARSE_MMA_MASK
	.align		4
.L_650:
        /*0018*/ 	.byte	0x03, 0x50
        /*001a*/ 	.short	0x0000


	//----- nvinfo : EIATTR_MAXREG_COUNT
	.align		4
        /*001c*/ 	.byte	0x03, 0x1b
        /*001e*/ 	.short	0x00ff


	//----- nvinfo : EIATTR_MERCURY_ISA_VERSION
	.align		4
        /*0020*/ 	.byte	0x03, 0x5f
        /*0022*/ 	.short	0x0101


	//----- nvinfo : EIATTR_EXIT_INSTR_OFFSETS
	.align		4
        /*0024*/ 	.byte	0x04, 0x1c
        /*0026*/ 	.short	(.L_652 - .L_651)


	//   ....[0]....
.L_651:
        /*0028*/ 	.word	0x00000010


	//----- nvinfo : EIATTR_MAX_THREADS
	.align		4
.L_652:
        /*002c*/ 	.byte	0x04, 0x05
        /*002e*/ 	.short	(.L_654 - .L_653)
.L_653:
        /*0030*/ 	.word	0x00000100
        /*0034*/ 	.word	0x00000001
        /*0038*/ 	.word	0x00000001


	//----- nvinfo : EIATTR_CBANK_PARAM_SIZE
	.align		4
.L_654:
        /*003c*/ 	.byte	0x03, 0x19
        /*003e*/ 	.short	0x0438


	//----- nvinfo : EIATTR_PARAM_CBANK
	.align		4
        /*0040*/ 	.byte	0x04, 0x0a
        /*0042*/ 	.short	(.L_656 - .L_655)
	.align		4
.L_655:
        /*0044*/ 	.word	index@(.nv.constant0._ZN7cutlass13device_kernelIN5flash19enable_sm80_to_sm89INS1_16FlashAttnFwdSm80INS1_25CollectiveMainloopFwdSm80ILi8ELi2ELb0EN4cute5tupleIJNS5_1CILi128EEENS7_ILi64EEENS7_ILi192EEEEEELi192ENS_10bfloat16_tEfNS_4arch4Sm80ELb1ELb0ELb0ELb1ELb0ELb1ELb1ELb1EEENS1_21CollectiveEpilogueFwdINS6_IJS8_SA_S9_EEENS6_IJNS7_ILi1EEESI_SI_EEESC_SE_Li256ELb1ELb1ELb1ELb0EEENS1_36VarlenDynamicPersistentTileSchedulerILi128ELi64ELi256ELi256ELb1ELb1ELb0ELb1ELb1ELb1EEEEEEEEEvNT_6ParamsE)
        /*0048*/ 	.short	0x0210
        /*004a*/ 	.short	0x0438


	//----- nvinfo : EIATTR_SW_WAR
	.align		4
.L_656:
        /*004c*/ 	.byte	0x04, 0x36
        /*004e*/ 	.short	(.L_658 - .L_657)
.L_657:
        /*0050*/ 	.word	0x00000008
.L_658:


//--------------------- .nv.callgraph             --------------------------
	.section	.nv.callgraph,"",@"SHT_CUDA_CALLGRAPH"
	.align	4
	.sectionentsize	8
	.align		4
        /*0000*/ 	.word	0x00000000
	.align		4
        /*0004*/ 	.word	0xffffffff
	.align		4
        /*0008*/ 	.word	0x00000000
	.align		4
        /*000c*/ 	.word	0xfffffffe
	.align		4
        /*0010*/ 	.word	0x00000000
	.align		4
        /*0014*/ 	.word	0xfffffffd
	.align		4
        /*0018*/ 	.word	0x00000000
	.align		4
        /*001c*/ 	.word	0xfffffffc


//--------------------- .nv.constant4             --------------------------
	.section	.nv.constant4,"a",@progbits
	.align	8
	.align		8
.nv.constant4:
        /*0000*/ 	.dword	_ZN83_INTERNAL_d8715712_47_flash_fwd_hdim192_bf16_split_softcapall_sm80_cu_ceb34e2a_39574cuda3std3__45__cpo5beginE
	.align		8
        /*0008*/ 	.dword	_ZN83_INTERNAL_d8715712_47_flash_fwd_hdim192_bf16_split_softcapall_sm80_cu_ceb34e2a_39574cuda3std3__45__cpo3endE
	.align		8
        /*0010*/ 	.dword	_ZN83_INTERNAL_d8715712_47_flash_fwd_hdim192_bf16_split_softcapall_sm80_cu_ceb34e2a_39574cuda3std3__45__cpo6cbeginE
	.align		8
        /*0018*/ 	.dword	_ZN83_INTERNAL_d8715712_47_flash_fwd_hdim192_bf16_split_softcapall_sm80_cu_ceb34e2a_39574cuda3std3__45__cpo4cendE
	.align		8
        /*0020*/ 	.dword	_ZN83_INTERNAL_d8715712_47_flash_fwd_hdim192_bf16_split_softcapall_sm80_cu_ceb34e2a_39574cuda3std3__485_GLOBAL__N__d8715712_47_flash_fwd_hdim192_bf16_split_softcapall_sm80_cu_ceb34e2a_39576ignoreE
	.align		8
        /*0028*/ 	.dword	_ZN83_INTERNAL_d8715712_47_flash_fwd_hdim192_bf16_split_softcapall_sm80_cu_ceb34e2a_39574cuda3std3__419piecewise_constructE
	.align		8
        /*0030*/ 	.dword	_ZN83_INTERNAL_d8715712_47_flash_fwd_hdim192_bf16_split_softcapall_sm80_cu_ceb34e2a_39574cuda3std3__48in_placeE
	.align		8
        /*0038*/ 	.dword	_ZN83_INTERNAL_d8715712_47_flash_fwd_hdim192_bf16_split_softcapall_sm80_cu_ceb34e2a_39574cuda3std6ranges3__45__cpo4swapE
	.align		8
        /*0040*/ 	.dword	_ZN83_INTERNAL_d8715712_47_flash_fwd_hdim192_bf16_split_softcapall_sm80_cu_ceb34e2a_39574cuda3std6ranges3__45__cpo9iter_moveE
	.align		8
        /*0048*/ 	.dword	_ZN83_INTERNAL_d8715712_47_flash_fwd_hdim192_bf16_split_softcapall_sm80_cu_ceb34e2a_39574cute7productE
	.align		8
        /*0050*/ 	.dword	_ZN83_INTERNAL_d8715712_47_flash_fwd_hdim192_bf16_split_softcapall_sm80_cu_ceb34e2a_39574cute1_E


//--------------------- .text._ZN7cutlass13device_kernelIN5flash19enable_sm80_to_sm89INS1_16FlashAttnFwdSm80INS1_25CollectiveMainloopFwdSm80ILi8ELi1ELb1EN4cute5tupleIJNS5_1CILi128EEENS7_ILi96EEENS7_ILi192EEEEEELi192ENS_10bfloat16_tEfNS_4arch4Sm80ELb0ELb0ELb1ELb0ELb0ELb0ELb1ELb1EEENS1_21CollectiveEpilogueFwdINS6_IJS8_SA_S9_EEENS6_IJNS7_ILi1EEESI_SI_EEESC_SE_Li256ELb0ELb1ELb1ELb0EEENS1_19SingleTileSchedulerILb0ELb1ELb1ELi128EEEEEEEEEvNT_6ParamsE --------------------------
	.section	.text._ZN7cutlass13device_kernelIN5flash19enable_sm80_to_sm89INS1_16FlashAttnFwdSm80INS1_25CollectiveMainloopFwdSm80ILi8ELi1ELb1EN4cute5tupleIJNS5_1CILi128EEENS7_ILi96EEENS7_ILi192EEEEEELi192ENS_10bfloat16_tEfNS_4arch4Sm80ELb0ELb0ELb1ELb0ELb0ELb0ELb1ELb1EEENS1_21CollectiveEpilogueFwdINS6_IJS8_SA_S9_EEENS6_IJNS7_ILi1EEESI_SI_EEESC_SE_Li256ELb0ELb1ELb1ELb0EEENS1_19SingleTileSchedulerILb0ELb1ELb1ELi128EEEEEEEEEvNT_6ParamsE,"ax",@progbits
	.align	128
.text._ZN7cutlass13device_kernelIN5flash19enable_sm80_to_sm89INS1_16FlashAttnFwdSm80INS1_25CollectiveMainloopFwdSm80ILi8ELi1ELb1EN4cute5tupleIJNS5_1CILi128EEENS7_ILi96EEENS7_ILi192EEEEEELi192ENS_10bfloat16_tEfNS_4arch4Sm80ELb0ELb0ELb1ELb0ELb0ELb0ELb1ELb1EEENS1_21CollectiveEpilogueFwdINS6_IJS8_SA_S9_EEENS6_IJNS7_ILi1EEESI_SI_EEESC_SE_Li256ELb0ELb1ELb1ELb0EEENS1_19SingleTileSchedulerILb0ELb1ELb1ELi128EEEEEEEEEvNT_6ParamsE:
        .type           _ZN7cutlass13device_kernelIN5flash19enable_sm80_to_sm89INS1_16FlashAttnFwdSm80INS1_25CollectiveMainloopFwdSm80ILi8ELi1ELb1EN4cute5tupleIJNS5_1CILi128EEENS7_ILi96EEENS7_ILi192EEEEEELi192ENS_10bfloat16_tEfNS_4arch4Sm80ELb0ELb0ELb1ELb0ELb0ELb0ELb1ELb1EEENS1_21CollectiveEpilogueFwdINS6_IJS8_SA_S9_EEENS6_IJNS7_ILi1EEESI_SI_EEESC_SE_Li256ELb0ELb1ELb1ELb0EEENS1_19SingleTileSchedulerILb0ELb1ELb1ELi128EEEEEEEEEvNT_6ParamsE,@function
        .size           _ZN7cutlass13device_kernelIN5flash19enable_sm80_to_sm89INS1_16FlashAttnFwdSm80INS1_25CollectiveMainloopFwdSm80ILi8ELi1ELb1EN4cute5tupleIJNS5_1CILi128EEENS7_ILi96EEENS7_ILi192EEEEEELi192ENS_10bfloat16_tEfNS_4arch4Sm80ELb0ELb0ELb1ELb0ELb0ELb0ELb1ELb1EEENS1_21CollectiveEpilogueFwdINS6_IJS8_SA_S9_EEENS6_IJNS7_ILi1EEESI_SI_EEESC_SE_Li256ELb0ELb1ELb1ELb0EEENS1_19SingleTileSchedulerILb0ELb1ELb1ELi128EEEEEEEEEvNT_6ParamsE,(.L_x_36 - _ZN7cutlass13device_kernelIN5flash19enable_sm80_to_sm89INS1_16FlashAttnFwdSm80INS1_25CollectiveMainloopFwdSm80ILi8ELi1ELb1EN4cute5tupleIJNS5_1CILi128EEENS7_ILi96EEENS7_ILi192EEEEEELi192ENS_10bfloat16_tEfNS_4arch4Sm80ELb0ELb0ELb1ELb0ELb0ELb0ELb1ELb1EEENS1_21CollectiveEpilogueFwdINS6_IJS8_SA_S9_EEENS6_IJNS7_ILi1EEESI_SI_EEESC_SE_Li256ELb0ELb1ELb1ELb0EEENS1_19SingleTileSchedulerILb0ELb1ELb1ELi128EEEEEEEEEvNT_6ParamsE)
        .other          _ZN7cutlass13device_kernelIN5flash19enable_sm80_to_sm89INS1_16FlashAttnFwdSm80INS1_25CollectiveMainloopFwdSm80ILi8ELi1ELb1EN4cute5tupleIJNS5_1CILi128EEENS7_ILi96EEENS7_ILi192EEEEEELi192ENS_10bfloat16_tEfNS_4arch4Sm80ELb0ELb0ELb1ELb0ELb0ELb0ELb1ELb1EEENS1_21CollectiveEpilogueFwdINS6_IJS8_SA_S9_EEENS6_IJNS7_ILi1EEESI_SI_EEESC_SE_Li256ELb0ELb1ELb1ELb0EEENS1_19SingleTileSchedulerILb0ELb1ELb1ELi128EEEEEEEEEvNT_6ParamsE,@"STO_CUDA_ENTRY STV_DEFAULT"
_ZN7cutlass13device_kernelIN5flash19enable_sm80_to_sm89INS1_16FlashAttnFwdSm80INS1_25CollectiveMainloopFwdSm80ILi8ELi1ELb1EN4cute5tupleIJNS5_1CILi128EEENS7_ILi96EEENS7_ILi192EEEEEELi192ENS_10bfloat16_tEfNS_4arch4Sm80ELb0ELb0ELb1ELb0ELb0ELb0ELb1ELb1EEENS1_21CollectiveEpilogueFwdINS6_IJS8_SA_S9_EEENS6_IJNS7_ILi1EEESI_SI_EEESC_SE_Li256ELb0ELb1ELb1ELb0EEENS1_19SingleTileSchedulerILb0ELb1ELb1ELi128EEEEEEEEEvNT_6ParamsE:
[----:B------:R-:W-:Y:S01]  /*0000*/  LDC R1, c[0x0][0x28] ;  /* 0x00000a00ff017b82 */ /* 0x000fe20000000800 */
[----:B------:R-:W-:Y:S05]  /*0010*/  EXIT ;  /* 0x000000000000794d */ /* 0x000fea0003800000 */
.L_x_0:
[----:B------:R-:W-:-:S00]  /*0020*/  BRA `(.L_x_0) ;  /* 0xfffffffc00fc7947 */ /* 0x000fc0000383ffff */
[----:B------:R-:W-:-:S00]  /*0030*/  NOP ;  /* 0x0000000000007918 */ /* 0x000fc00000000000 */
        /* <DEDUP_REMOVED lines=12> */
.L_x_36:


//--------------------- .text._ZN7cutlass13device_kernelIN5flash19enable_sm80_to_sm89INS1_16FlashAttnFwdSm80INS1_25CollectiveMainloopFwdSm80ILi8ELi1ELb0EN4cute5tupleIJNS5_1CILi128EEENS7_ILi64EEENS7_ILi192EEEEEELi192ENS_10bfloat16_tEfNS_4arch4Sm80ELb0ELb0ELb1ELb1ELb0ELb0ELb1ELb1EEENS1_21CollectiveEpilogueFwdINS6_IJS8_SA_S9_EEENS6_IJNS7_ILi1EEESI_SI_EEESC_SE_Li256ELb1ELb1ELb1ELb0EEENS1_36VarlenDynamicPersistentTileSchedulerILi128ELi64ELi256ELi256ELb1ELb1ELb0ELb0ELb1ELb1EEEEEEEEEvNT_6ParamsE --------------------------
	.section	.text._ZN7cutlass13device_kernelIN5flash19enable_sm80_to_sm89INS1_16FlashAttnFwdSm80INS1_25CollectiveMainloopFwdSm80ILi8ELi1ELb0EN4cute5tupleIJNS5_1CILi128EEENS7_ILi64EEENS7_ILi192EEEEEELi192ENS_10bfloat16_tEfNS_4arch4Sm80ELb0ELb0ELb1ELb1ELb0ELb0ELb1ELb1EEENS1_21CollectiveEpilogueFwdINS6_IJS8_SA_S9_EEENS6_IJNS7_ILi1EEESI_SI_EEESC_SE_Li256ELb1ELb1ELb1ELb0EEENS1_36VarlenDynamicPersistentTileSchedulerILi128ELi64ELi256ELi256ELb1ELb1ELb0ELb0ELb1ELb1EEEEEEEEEvNT_6ParamsE,"ax",@progbits
	.align	128
.text._ZN7cutlass13device_kernelIN5flash19enable_sm80_to_sm89INS1_16FlashAttnFwdSm80INS1_25CollectiveMainloopFwdSm80ILi8ELi1ELb0EN4cute5tupleIJNS5_1CILi128EEENS7_ILi64EEENS7_ILi192EEEEEELi192ENS_10bfloat16_tEfNS_4arch4Sm80ELb0ELb0ELb1ELb1ELb0ELb0ELb1ELb1EEENS1_21CollectiveEpilogueFwdINS6_IJS8_SA_S9_EEENS6_IJNS7_ILi1EEESI_SI_EEESC_SE_Li256ELb1ELb1ELb1ELb0EEENS1_36VarlenDynamicPersistentTileSchedulerILi128ELi64ELi256ELi256ELb1ELb1ELb0ELb0ELb1ELb1EEEEEEEEEvNT_6ParamsE:
        .type           _ZN7cutlass13device_kernelIN5flash19enable_sm80_to_sm89INS1_16FlashAttnFwdSm80INS1_25CollectiveMainloopFwdSm80ILi8ELi1ELb0EN4cute5tupleIJNS5_1CILi128EEENS7_ILi64EEENS7_ILi192EEEEEELi192ENS_10bfloat16_tEfNS_4arch4Sm80ELb0ELb0ELb1ELb1ELb0ELb0ELb1ELb1EEENS1_21CollectiveEpilogueFwdINS6_IJS8_SA_S9_EEENS6_IJNS7_ILi1EEESI_SI_EEESC_SE_Li256ELb1ELb1ELb1ELb0EEENS1_36VarlenDynamicPersistentTileSchedulerILi128ELi64ELi256ELi256ELb1ELb1ELb0ELb0ELb1ELb1EEEEEEEEEvNT_6ParamsE,@function
        .size           _ZN7cutlass13device_kernelIN5flash19enable_sm80_to_sm89INS1_16FlashAttnFwdSm80INS1_25CollectiveMainloopFwdSm80ILi8ELi1ELb0EN4cute5tupleIJNS5_1CILi128EEENS7_ILi64EEENS7_ILi192EEEEEELi192ENS_10bfloat16_tEfNS_4arch4Sm80ELb0ELb0ELb1ELb1ELb0ELb0ELb1ELb1EEENS1_21CollectiveEpilogueFwdINS6_IJS8_SA_S9_EEENS6_IJNS7_ILi1EEESI_SI_EEESC_SE_Li256ELb1ELb1ELb1ELb0EEENS1_36VarlenDynamicPersistentTileSchedulerILi128ELi64ELi256ELi256ELb1ELb1ELb0ELb0ELb1ELb1EEEEEEEEEvNT_6ParamsE,(.L_x_37 - _ZN7cutlass13device_kernelIN5flash19enable_sm80_to_sm89INS1_16FlashAttnFwdSm80INS1_25CollectiveMainloopFwdSm80ILi8ELi1ELb0EN4cute5tupleIJNS5_1CILi128EEENS7_ILi64EEENS7_ILi192EEEEEELi192ENS_10bfloat16_tEfNS_4arch4Sm80ELb0ELb0ELb1ELb1ELb0ELb0ELb1ELb1EEENS1_21CollectiveEpilogueFwdINS6_IJS8_SA_S9_EEENS6_IJNS7_ILi1EEESI_SI_EEESC_SE_Li256ELb1ELb1ELb1ELb0EEENS1_36VarlenDynamicPersistentTileSchedulerILi128ELi64ELi256ELi256ELb1ELb1ELb0ELb0ELb1ELb1EEEEEEEEEvNT_6ParamsE)
        .other          _ZN7cutlass13device_kernelIN5flash19enable_sm80_to_sm89INS1_16FlashAttnFwdSm80INS1_25CollectiveMainloopFwdSm80ILi8ELi1ELb0EN4cute5tupleIJNS5_1CILi128EEENS7_ILi64EEENS7_ILi192EEEEEELi192ENS_10bfloat16_tEfNS_4arch4Sm80ELb0ELb0ELb1ELb1ELb0ELb0ELb1ELb1EEENS1_21CollectiveEpilogueFwdINS6_IJS8_SA_S9_EEENS6_IJNS7_ILi1EEESI_SI_EEESC_SE_Li256ELb1ELb1ELb1ELb0EEENS1_36VarlenDynamicPersistentTileSchedulerILi128ELi64ELi256ELi256ELb1ELb1ELb0ELb0ELb1ELb1EEEEEEEEEvNT_6ParamsE,@"STO_CUDA_ENTRY STV_DEFAULT"
_ZN7cutlass13device_kernelIN5flash19enable_sm80_to_sm89INS1_16FlashAttnFwdSm80INS1_25CollectiveMainloopFwdSm80ILi8ELi1ELb0EN4cute5tupleIJNS5_1CILi128EEENS7_ILi64EEENS7_ILi192EEEEEELi192ENS_10bfloat16_tEfNS_4arch4Sm80ELb0ELb0ELb1ELb1ELb0ELb0ELb1ELb1EEENS1_21CollectiveEpilogueFwdINS6_IJS8_SA_S9_EEENS6_IJNS7_ILi1EEESI_SI_EEESC_SE_Li256ELb1ELb1ELb1ELb0EEENS1_36VarlenDynamicPersistentTileSchedulerILi128ELi64ELi256ELi256ELb1ELb1ELb0ELb0ELb1ELb1EEEEEEEEEvNT_6ParamsE:
[----:B------:R-:W-:Y:S01]  /*0000*/  LDC R1, c[0x0][0x28] ;  /* 0x00000a00ff017b82 */ /* 0x000fe20000000800 */
[----:B------:R-:W-:Y:S05]  /*0010*/  EXIT ;  /* 0x000000000000794d */ /* 0x000fea0003800000 */
.L_x_1:
        /* <DEDUP_REMOVED lines=14> */
.L_x_37:


//--------------------- .text._ZN7cutlass13device_kernelIN5flash19enable_sm80_to_sm89INS1_16FlashAttnFwdSm80INS1_25CollectiveMainloopFwdSm80ILi8ELi1ELb0EN4cute5tupleIJNS5_1CILi128EEENS7_ILi64EEENS7_ILi192EEEEEELi192ENS_10bfloat16_tEfNS_4arch4Sm80ELb0ELb0ELb1ELb1ELb0ELb1ELb1ELb1EEENS1_21CollectiveEpilogueFwdINS6_IJS8_SA_S9_EEENS6_IJNS7_ILi1EEESI_SI_EEESC_SE_Li256ELb1ELb1ELb1ELb0EEENS1_36VarlenDynamicPersistentTileSchedulerILi128ELi64ELi256ELi256ELb1ELb1ELb0ELb0ELb1ELb1EEEEEEEEEvNT_6ParamsE --------------------------
	.section	.text._ZN7cutlass13device_kernelIN5flash19enable_sm80_to_sm89INS1_16FlashAttnFwdSm80INS1_25CollectiveMainloopFwdSm80ILi8ELi1ELb0EN4cute5tupleIJNS5_1CILi128EEENS7_ILi64EEENS7_ILi192EEEEEELi192ENS_10bfloat16_tEfNS_4arch4Sm80ELb0ELb0ELb1ELb1ELb0ELb1ELb1ELb1EEENS1_21CollectiveEpilogueFwdINS6_IJS8_SA_S9_EEENS6_IJNS7_ILi1EEESI_SI_EEESC_SE_Li256ELb1ELb1ELb1ELb0EEENS1_36VarlenDynamicPersistentTileSchedulerILi128ELi64ELi256ELi256ELb1ELb1ELb0ELb0ELb1ELb1EEEEEEEEEvNT_6ParamsE,"ax",@progbits
	.align	128
.text._ZN7cutlass13device_kernelIN5flash19enable_sm80_to_sm89INS1_16FlashAttnFwdSm80INS1_25CollectiveMainloopFwdSm80ILi8ELi1ELb0EN4cute5tupleIJNS5_1CILi128EEENS7_ILi64EEENS7_ILi192EEEEEELi192ENS_10bfloat16_tEfNS_4arch4Sm80ELb0ELb0ELb1ELb1ELb0ELb1ELb1ELb1EEENS1_21CollectiveEpilogueFwdINS6_IJS8_SA_S9_EEENS6_IJNS7_ILi1EEESI_SI_EEESC_SE_Li256ELb1ELb1ELb1ELb0EEENS1_36VarlenDynamicPersistentTileSchedulerILi128ELi64ELi256ELi256ELb1ELb1ELb0ELb0ELb1ELb1EEEEEEEEEvNT_6ParamsE:
        .type           _ZN7cutlass13device_kernelIN5flash19enable_sm80_to_sm89INS1_16FlashAttnFwdSm80INS1_25CollectiveMainloopFwdSm80ILi8ELi1ELb0EN4cute5tupleIJNS5_1CILi128EEENS7_ILi64EEENS7_ILi192EEEEEELi192ENS_10bfloat16_tEfNS_4arch4Sm80ELb0ELb0ELb1ELb1ELb0ELb1ELb1ELb1EEENS1_21CollectiveEpilogueFwdINS6_IJS8_SA_S9_EEENS6_IJNS7_ILi1EEESI_SI_EEESC_SE_Li256ELb1ELb1ELb1ELb0EEENS1_36VarlenDynamicPersistentTileSchedulerILi128ELi64ELi256ELi256ELb1ELb1ELb0ELb0ELb1ELb1EEEEEEEEEvNT_6ParamsE,@function
        .size           _ZN7cutlass13device_kernelIN5flash19enable_sm80_to_sm89INS1_16FlashAttnFwdSm80INS1_25CollectiveMainloopFwdSm80ILi8ELi1ELb0EN4cute5tupleIJNS5_1CILi128EEENS7_ILi64EEENS7_ILi192EEEEEELi192ENS_10bfloat16_tEfNS_4arch4Sm80ELb0ELb0ELb1ELb1ELb0ELb1ELb1ELb1EEENS1_21CollectiveEpilogueFwdINS6_IJS8_SA_S9_EEENS6_IJNS7_ILi1EEESI_SI_EEESC_SE_Li256ELb1ELb1ELb1ELb0EEENS1_36VarlenDynamicPersistentTileSchedulerILi128ELi64ELi256ELi256ELb1ELb1ELb0ELb0ELb1ELb1EEEEEEEEEvNT_6ParamsE,(.L_x_38 - _ZN7cutlass13device_kernelIN5flash19enable_sm80_to_sm89INS1_16FlashAttnFwdSm80INS1_25CollectiveMainloopFwdSm80ILi8ELi1ELb0EN4cute5tupleIJNS5_1CILi128EEENS7_ILi64EEENS7_ILi192EEEEEELi192ENS_10bfloat16_tEfNS_4arch4Sm80ELb0ELb0ELb1ELb1ELb0ELb1ELb1ELb1EEENS1_21CollectiveEpilogueFwdINS6_IJS8_SA_S9_EEENS6_IJNS7_ILi1EEESI_SI_EEESC_SE_Li256ELb1ELb1ELb1ELb0EEENS1_36VarlenDynamicPersistentTileSchedulerILi128ELi64ELi256ELi256ELb1ELb1ELb0ELb0ELb1ELb1EEEEEEEEEvNT_6ParamsE)
        .other          _ZN7cutlass13device_kernelIN5flash19enable_sm80_to_sm89INS1_16FlashAttnFwdSm80INS1_25CollectiveMainloopFwdSm80ILi8ELi1ELb0EN4cute5tupleIJNS5_1CILi128EEENS7_ILi64EEENS7_ILi192EEEEEELi192ENS_10bfloat16_tEfNS_4arch4Sm80ELb0ELb0ELb1ELb1ELb0ELb1ELb1ELb1EEENS1_21CollectiveEpilogueFwdINS6_IJS8_SA_S9_EEENS6_IJNS7_ILi1EEESI_SI_EEESC_SE_Li256ELb1ELb1ELb1ELb0EEENS1_36VarlenDynamicPersistentTileSchedulerILi128ELi64ELi256ELi256ELb1ELb1ELb0ELb0ELb1ELb1EEEEEEEEEvNT_6ParamsE,@"STO_CUDA_ENTRY STV_DEFAULT"
_ZN7cutlass13device_kernelIN5flash19enable_sm80_to_sm89INS1_16FlashAttnFwdSm80INS1_25CollectiveMainloopFwdSm80ILi8ELi1ELb0EN4cute5tupleIJNS5_1CILi128EEENS7_ILi64EEENS7_ILi192EEEEEELi192ENS_10bfloat16_tEfNS_4arch4Sm80ELb0ELb0ELb1ELb1ELb0ELb1ELb1ELb1EEENS1_21CollectiveEpilogueFwdINS6_IJS8_SA_S9_EEENS6_IJNS7_ILi1EEESI_SI_EEESC_SE_Li256ELb1ELb1ELb1ELb0EEENS1_36VarlenDynamicPersistentTileSchedulerILi128ELi64ELi256ELi256ELb1ELb1ELb0ELb0ELb1ELb1EEEEEEEEEvNT_6ParamsE:
[----:B------:R-:W-:Y:S01]  /*0000*/  LDC R1, c[0x0][0x28] ;  /* 0x00000a00ff017b82 */ /* 0x000fe20000000800 */
[----:B------:R-:W-:Y:S05]  /*0010*/  EXIT ;  /* 0x000000000000794d */ /* 0x000fea0003800000 */
.L_x_2:
        /* <DEDUP_REMOVED lines=14> */
.L_x_38:


//--------------------- .text._ZN7cutlass13device_kernelIN5flash19enable_sm80_to_sm89INS1_16FlashAttnFwdSm80INS1_25CollectiveMainloopFwdSm80ILi8ELi1ELb0EN4cute5tupleIJNS5_1CILi128EEENS7_ILi64EEENS7_ILi192EEEEEELi192ENS_10bfloat16_tEfNS_4arch4Sm80ELb0ELb1ELb1ELb0ELb0ELb0ELb1ELb1EEENS1_21CollectiveEpilogueFwdINS6_IJS8_SA_S9_EEENS6_IJNS7_ILi1EEESI_SI_EEESC_SE_Li256ELb0ELb1ELb1ELb0EEENS1_19SingleTileSchedulerILb0ELb1ELb1ELi128EEEEEEEEEvNT_6ParamsE --------------------------
	.section	.text._ZN7cutlass13device_kernelIN5flash19enable_sm80_to_sm89INS1_16FlashAttnFwdSm80INS1_25CollectiveMainloopFwdSm80ILi8ELi1ELb0EN4cute5tupleIJNS5_1CILi128EEENS7_ILi64EEENS7_ILi192EEEEEELi192ENS_10bfloat16_tEfNS_4arch4Sm80ELb0ELb1ELb1ELb0ELb0ELb0ELb1ELb1EEENS1_21CollectiveEpilogueFwdINS6_IJS8_SA_S9_EEENS6_IJNS7_ILi1EEESI_SI_EEESC_SE_Li256ELb0ELb1ELb1ELb0EEENS1_19SingleTileSchedulerILb0ELb1ELb1ELi128EEEEEEEEEvNT_6ParamsE,"ax",@progbits
	.align	128
.text._ZN7cutlass13device_kernelIN5flash19enable_sm80_to_sm89INS1_16FlashAttnFwdSm80INS1_25CollectiveMainloopFwdSm80ILi8ELi1ELb0EN4cute5tupleIJNS5_1CILi128EEENS7_ILi64EEENS7_ILi192EEEEEELi192ENS_10bfloat16_tEfNS_4arch4Sm80ELb0ELb1ELb1ELb0ELb0ELb0ELb1ELb1EEENS1_21CollectiveEpilogueFwdINS6_IJS8_SA_S9_EEENS6_IJNS7_ILi1EEESI_SI_EEESC_SE_Li256ELb0ELb1ELb1ELb0EEENS1_19SingleTileSchedulerILb0ELb1ELb1ELi128EEEEEEEEEvNT_6ParamsE:
        .type           _ZN7cutlass13device_kernelIN5flash19enable_sm80_to_sm89INS1_16FlashAttnFwdSm80INS1_25CollectiveMainloopFwdSm80ILi8ELi1ELb0EN4cute5tupleIJNS5_1CILi128EEENS7_ILi64EEENS7_ILi192EEEEEELi192ENS_10bfloat16_tEfNS_4arch4Sm80ELb0ELb1ELb1ELb0ELb0ELb0ELb1ELb1EEENS1_21CollectiveEpilogueFwdINS6_IJS8_SA_S9_EEENS6_IJNS7_ILi1EEESI_SI_EEESC_SE_Li256ELb0ELb1ELb1ELb0EEENS1_19SingleTileSchedulerILb0ELb1ELb1ELi128EEEEEEEEEvNT_6ParamsE,@function
        .size           _ZN7cutlass13device_kernelIN5flash19enable_sm80_to_sm89INS1_16FlashAttnFwdSm80INS1_25CollectiveMainloopFwdSm80ILi8ELi1ELb0EN4cute5tupleIJNS5_1CILi128EEENS7_ILi64EEENS7_ILi192EEEEEELi192ENS_10bfloat16_tEfNS_4arch4Sm80ELb0ELb1ELb1ELb0ELb0ELb0ELb1ELb1EEENS1_21CollectiveEpilogueFwdINS6_IJS8_SA_S9_EEENS6_IJNS7_ILi1EEESI_SI_EEESC_SE_Li256ELb0ELb1ELb1ELb0EEENS1_19SingleTileSchedulerILb0ELb1ELb1ELi128EEEEEEEEEvNT_6ParamsE,(.L_x_39 - _ZN7cutlass13device_kernelIN5flash19enable_sm80_to_sm89INS1_16FlashAttnFwdSm80INS1_25CollectiveMainloopFwdSm80ILi8ELi1ELb0EN4cute5tupleIJNS5_1CILi128EEENS7_ILi64EEENS7_ILi192EEEEEELi192ENS_10bfloat16_tEfNS_4arch4Sm80ELb0ELb1ELb1ELb0ELb0ELb0ELb1ELb1EEENS1_21CollectiveEpilogueFwdINS6_IJS8_SA_S9_EEENS6_IJNS7_ILi1EEESI_SI_EEESC_SE_Li256ELb0ELb1ELb1ELb0EEENS1_19SingleTileSchedulerILb0ELb1ELb1ELi128EEEEEEEEEvNT_6ParamsE)
        .other          _ZN7cutlass13device_kernelIN5flash19enable_sm80_to_sm89INS1_16FlashAttnFwdSm80INS1_25CollectiveMainloopFwdSm80ILi8ELi1ELb0EN4cute5tupleIJNS5_1CILi128EEENS7_ILi64EEENS7_ILi192EEEEEELi192ENS_10bfloat16_tEfNS_4arch4Sm80ELb0ELb1ELb1ELb0ELb0ELb0ELb1ELb1EEENS1_21CollectiveEpilogueFwdINS6_IJS8_SA_S9_EEENS6_IJNS7_ILi1EEESI_SI_EEESC_SE_Li256ELb0ELb1ELb1ELb0EEENS1_19SingleTileSchedulerILb0ELb1ELb1ELi128EEEEEEEEEvNT_6ParamsE,@"STO_CUDA_ENTRY STV_DEFAULT"
_ZN7cutlass13device_kernelIN5flash19enable_sm80_to_sm89INS1_16FlashAttnFwdSm80INS1_25CollectiveMainloopFwdSm80ILi8ELi1ELb0EN4cute5tupleIJNS5_1CILi128EEENS7_ILi64EEENS7_ILi192EEEEEELi192ENS_10bfloat16_tEfNS_4arch4Sm80ELb0ELb1ELb1ELb0ELb0ELb0ELb1ELb1EEENS1_21CollectiveEpilogueFwdINS6_IJS8_SA_S9_EEENS6_IJNS7_ILi1EEESI_SI_EEESC_SE_Li256ELb0ELb1ELb1ELb0EEENS1_19SingleTileSchedulerILb0ELb1ELb1ELi128EEEEEEEEEvNT_6ParamsE:
[----:B------:R-:W-:Y:S01]  /*0000*/  LDC R1, c[0x0][0x28] ;  /* 0x00000a00ff017b82 */ /* 0x000fe20000000800 */
[----:B------:R-:W-:Y:S05]  /*0010*/  EXIT ;  /* 0x000000000000794d */ /* 0x000fea0003800000 */
.L_x_3:
        /* <DEDUP_REMOVED lines=14> */
.L_x_39:


//--------------------- .text._ZN7cutlass13device_kernelIN5flash19enable_sm80_to_sm89INS1_16FlashAttnFwdSm80INS1_25CollectiveMainloopFwdSm80ILi8ELi1ELb0EN4cute5tupleIJNS5_1CILi128EEENS7_ILi64EEENS7_ILi192EEEEEELi192ENS_10bfloat16_tEfNS_4arch4Sm80ELb0ELb1ELb1ELb1ELb0ELb0ELb1ELb1EEENS1_21CollectiveEpilogueFwdINS6_IJS8_SA_S9_EEENS6_IJNS7_ILi1EEESI_SI_EEESC_SE_Li256ELb1ELb1ELb1ELb0EEENS1_36VarlenDynamicPersistentTileSchedulerILi128ELi64ELi256ELi256ELb1ELb1ELb0ELb1ELb0ELb1EEEEEEEEEvNT_6ParamsE --------------------------
	.section	.text._ZN7cutlass13device_kernelIN5flash19enable_sm80_to_sm89INS1_16FlashAttnFwdSm80INS1_25CollectiveMainloopFwdSm80ILi8ELi1ELb0EN4cute5tupleIJNS5_1CILi128EEENS7_ILi64EEENS7_ILi192EEEEEELi192ENS_10bfloat16_tEfNS_4arch4Sm80ELb0ELb1ELb1ELb1ELb0ELb0ELb1ELb1EEENS1_21CollectiveEpilogueFwdINS6_IJS8_SA_S9_EEENS6_IJNS7_ILi1EEESI_SI_EEESC_SE_Li256ELb1ELb1ELb1ELb0EEENS1_36VarlenDynamicPersistentTileSchedulerILi128ELi64ELi256ELi256ELb1ELb1ELb0ELb1ELb0ELb1EEEEEEEEEvNT_6ParamsE,"ax",@progbits
	.align	128
.text._ZN7cutlass13device_kernelIN5flash19enable_sm80_to_sm89INS1_16FlashAttnFwdSm80INS1_25CollectiveMainloopFwdSm80ILi8ELi1ELb0EN4cute5tupleIJNS5_1CILi128EEENS7_ILi64EEENS7_ILi192EEEEEELi192ENS_10bfloat16_tEfNS_4arch4Sm80ELb0ELb1ELb1ELb1ELb0ELb0ELb1ELb1EEENS1_21CollectiveEpilogueFwdINS6_IJS8_SA_S9_EEENS6_IJNS7_ILi1EEESI_SI_EEESC_SE_Li256ELb1ELb1ELb1ELb0EEENS1_36VarlenDynamicPersistentTileSchedulerILi128ELi64ELi256ELi256ELb1ELb1ELb0ELb1ELb0ELb1EEEEEEEEEvNT_6ParamsE:
        .type           _ZN7cutlass13device_kernelIN5flash19enable_sm80_to_sm89INS1_16FlashAttnFwdSm80INS1_25CollectiveMainloopFwdSm80ILi8ELi1ELb0EN4cute5tupleIJNS5_1CILi128EEENS7_ILi64EEENS7_ILi192EEEEEELi192ENS_10bfloat16_tEfNS_4arch4Sm80ELb0ELb1ELb1ELb1ELb0ELb0ELb1ELb1EEENS1_21CollectiveEpilogueFwdINS6_IJS8_SA_S9_EEENS6_IJNS7_ILi1EEESI_SI_EEESC_SE_Li256ELb1ELb1ELb1ELb0EEENS1_36VarlenDynamicPersistentTileSchedulerILi128ELi64ELi256ELi256ELb1ELb1ELb0ELb1ELb0ELb1EEEEEEEEEvNT_6ParamsE,@function
        .size           _ZN7cutlass13device_kernelIN5flash19enable_sm80_to_sm89INS1_16FlashAttnFwdSm80INS1_25CollectiveMainloopFwdSm80ILi8ELi1ELb0EN4cute5tupleIJNS5_1CILi128EEENS7_ILi64EEENS7_ILi192EEEEEELi192ENS_10bfloat16_tEfNS_4arch4Sm80ELb0ELb1ELb1ELb1ELb0ELb0ELb1ELb1EEENS1_21CollectiveEpilogueFwdINS6_IJS8_SA_S9_EEENS6_IJNS7_ILi1EEESI_SI_EEESC_SE_Li256ELb1ELb1ELb1ELb0EEENS1_36VarlenDynamicPersistentTileSchedulerILi128ELi64ELi256ELi256ELb1ELb1ELb0ELb1ELb0ELb1EEEEEEEEEvNT_6ParamsE,(.L_x_40 - _ZN7cutlass13device_kernelIN5flash19enable_sm80_to_sm89INS1_16FlashAttnFwdSm80INS1_25CollectiveMainloopFwdSm80ILi8ELi1ELb0EN4cute5tupleIJNS5_1CILi128EEENS7_ILi64EEENS7_ILi192EEEEEELi192ENS_10bfloat16_tEfNS_4arch4Sm80ELb0ELb1ELb1ELb1ELb0ELb0ELb1ELb1EEENS1_21CollectiveEpilogueFwdINS6_IJS8_SA_S9_EEENS6_IJNS7_ILi1EEESI_SI_EEESC_SE_Li256ELb1ELb1ELb1ELb0EEENS1_36VarlenDynamicPersistentTileSchedulerILi128ELi64ELi256ELi256ELb1ELb1ELb0ELb1ELb0ELb1EEEEEEEEEvNT_6ParamsE)
        .other          _ZN7cutlass13device_kernelIN5flash19enable_sm80_to_sm89INS1_16FlashAttnFwdSm80INS1_25CollectiveMainloopFwdSm80ILi8ELi1ELb0EN4cute5tupleIJNS5_1CILi128EEENS7_ILi64EEENS7_ILi192EEEEEELi192ENS_10bfloat16_tEfNS_4arch4Sm80ELb0ELb1ELb1ELb1ELb0ELb0ELb1ELb1EEENS1_21CollectiveEpilogueFwdINS6_IJS8_SA_S9_EEENS6_IJNS7_ILi1EEESI_SI_EEESC_SE_Li256ELb1ELb1ELb1ELb0EEENS1_36VarlenDynamicPersistentTileSchedulerILi128ELi64ELi256ELi256ELb1ELb1ELb0ELb1ELb0ELb1EEEEEEEEEvNT_6ParamsE,@"STO_CUDA_ENTRY STV_DEFAULT"
_ZN7cutlass13device_kernelIN5flash19enable_sm80_to_sm89INS1_16FlashAttnFwdSm80INS1_25CollectiveMainloopFwdSm80ILi8ELi1ELb0EN4cute5tupleIJNS5_1CILi128EEENS7_ILi64EEENS7_ILi192EEEEEELi192ENS_10bfloat16_tEfNS_4arch4Sm80ELb0ELb1ELb1ELb1ELb0ELb0ELb1ELb1EEENS1_21CollectiveEpilogueFwdINS6_IJS8_SA_S9_EEENS6_IJNS7_ILi1EEESI_SI_EEESC_SE_Li256ELb1ELb1ELb1ELb0EEENS1_36VarlenDynamicPersistentTileSchedulerILi128ELi64ELi256ELi256ELb1ELb1ELb0ELb1ELb0ELb1EEEEEEEEEvNT_6ParamsE:
[----:B------:R-:W-:Y:S01]  /*0000*/  LDC R1, c[0x0][0x28] ;  /* 0x00000a00ff017b82 */ /* 0x000fe20000000800 */
[----:B------:R-:W-:Y:S05]  /*0010*/  EXIT ;  /* 0x000000000000794d */ /* 0x000fea0003800000 */
.L_x_4:
        /* <DEDUP_REMOVED lines=14> */
.L_x_40:


//--------------------- .text._ZN7cutlass13device_kernelIN5flash19enable_sm80_to_sm89INS1_16FlashAttnFwdSm80INS1_25CollectiveMainloopFwdSm80ILi8ELi1ELb0EN4cute5tupleIJNS5_1CILi128EEENS7_ILi64EEENS7_ILi192EEEEEELi192ENS_10bfloat16_tEfNS_4arch4Sm80ELb0ELb1ELb1ELb1ELb0ELb1ELb1ELb1EEENS1_21CollectiveEpilogueFwdINS6_IJS8_SA_S9_EEENS6_IJNS7_ILi1EEESI_SI_EEESC_SE_Li256ELb1ELb1ELb1ELb0EEENS1_36VarlenDynamicPersistentTileSchedulerILi128ELi64ELi256ELi256ELb1ELb1ELb0ELb1ELb0ELb1EEEEEEEEEvNT_6ParamsE --------------------------
	.section	.text._ZN7cutlass13device_kernelIN5flash19enable_sm80_to_sm89INS1_16FlashAttnFwdSm80INS1_25CollectiveMainloopFwdSm80ILi8ELi1ELb0EN4cute5tupleIJNS5_1CILi128EEENS7_ILi64EEENS7_ILi192EEEEEELi192ENS_10bfloat16_tEfNS_4arch4Sm80ELb0ELb1ELb1ELb1ELb0ELb1ELb1ELb1EEENS1_21CollectiveEpilogueFwdINS6_IJS8_SA_S9_EEENS6_IJNS7_ILi1EEESI_SI_EEESC_SE_Li256ELb1ELb1ELb1ELb0EEENS1_36VarlenDynamicPersistentTileSchedulerILi128ELi64ELi256ELi256ELb1ELb1ELb0ELb1ELb0ELb1EEEEEEEEEvNT_6ParamsE,"ax",@progbits
	.align	128
.text._ZN7cutlass13device_kernelIN5flash19enable_sm80_to_sm89INS1_16FlashAttnFwdSm80INS1_25CollectiveMainloopFwdSm80ILi8ELi1ELb0EN4cute5tupleIJNS5_1CILi128EEENS7_ILi64EEENS7_ILi192EEEEEELi192ENS_10bfloat16_tEfNS_4arch4Sm80ELb0ELb1ELb1ELb1ELb0ELb1ELb1ELb1EEENS1_21CollectiveEpilogueFwdINS6_IJS8_SA_S9_EEENS6_IJNS7_ILi1EEESI_SI_EEESC_SE_Li256ELb1ELb1ELb1ELb0EEENS1_36VarlenDynamicPersistentTileSchedulerILi128ELi64ELi256ELi256ELb1ELb1ELb0ELb1ELb0ELb1EEEEEEEEEvNT_6ParamsE:
        .type           _ZN7cutlass13device_kernelIN5flash19enable_sm80_to_sm89INS1_16FlashAttnFwdSm80INS1_25CollectiveMainloopFwdSm80ILi8ELi1ELb0EN4cute5tupleIJNS5_1CILi128EEENS7_ILi64EEENS7_ILi192EEEEEELi192ENS_10bfloat16_tEfNS_4arch4Sm80ELb0ELb1ELb1ELb1ELb0ELb1ELb1ELb1EEENS1_21CollectiveEpilogueFwdINS6_IJS8_SA_S9_EEENS6_IJNS7_ILi1EEESI_SI_EEESC_SE_Li256ELb1ELb1ELb1ELb0EEENS1_36VarlenDynamicPersistentTileSchedulerILi128ELi64ELi256ELi256ELb1ELb1ELb0ELb1ELb0ELb1EEEEEEEEEvNT_6ParamsE,@function
        .size           _ZN7cutlass13device_kernelIN5flash19enable_sm80_to_sm89INS1_16FlashAttnFwdSm80INS1_25CollectiveMainloopFwdSm80ILi8ELi1ELb0EN4cute5tupleIJNS5_1CILi128EEENS7_ILi64EEENS7_ILi192EEEEEELi192ENS_10bfloat16_tEfNS_4arch4Sm80ELb0ELb1ELb1ELb1ELb0ELb1ELb1ELb1EEENS1_21CollectiveEpilogueFwdINS6_IJS8_SA_S9_EEENS6_IJNS7_ILi1EEESI_SI_EEESC_SE_Li256ELb1ELb1ELb1ELb0EEENS1_36VarlenDynamicPersistentTileSchedulerILi128ELi64ELi256ELi256ELb1ELb1ELb0ELb1ELb0ELb1EEEEEEEEEvNT_6ParamsE,(.L_x_41 - _ZN7cutlass13device_kernelIN5flash19enable_sm80_to_sm89INS1_16FlashAttnFwdSm80INS1_25CollectiveMainloopFwdSm80ILi8ELi1ELb0EN4cute5tupleIJNS5_1CILi128EEENS7_ILi64EEENS7_ILi192EEEEEELi192ENS_10bfloat16_tEfNS_4arch4Sm80ELb0ELb1ELb1ELb1ELb0ELb1ELb1ELb1EEENS1_21CollectiveEpilogueFwdINS6_IJS8_SA_S9_EEENS6_IJNS7_ILi1EEESI_SI_EEESC_SE_Li256ELb1ELb1ELb1ELb0EEENS1_36VarlenDynamicPersistentTileSchedulerILi128ELi64ELi256ELi256ELb1ELb1ELb0ELb1ELb0ELb1EEEEEEEEEvNT_6ParamsE)
        .other          _ZN7cutlass13device_kernelIN5flash19enable_sm80_to_sm89INS1_16FlashAttnFwdSm80INS1_25CollectiveMainloopFwdSm80ILi8ELi1ELb0EN4cute5tupleIJNS5_1CILi128EEENS7_ILi64EEENS7_ILi192EEEEEELi192ENS_10bfloat16_tEfNS_4arch4Sm80ELb0ELb1ELb1ELb1ELb0ELb1ELb1ELb1EEENS1_21CollectiveEpilogueFwdINS6_IJS8_SA_S9_EEENS6_IJNS7_ILi1EEESI_SI_EEESC_SE_Li256ELb1ELb1ELb1ELb0EEENS1_36VarlenDynamicPersistentTileSchedulerILi128ELi64ELi256ELi256ELb1ELb1ELb0ELb1ELb0ELb1EEEEEEEEEvNT_6ParamsE,@"STO_CUDA_ENTRY STV_DEFAULT"
_ZN7cutlass13device_kernelIN5flash19enable_sm80_to_sm89INS1_16FlashAttnFwdSm80INS1_25CollectiveMainloopFwdSm80ILi8ELi1ELb0EN4cute5tupleIJNS5_1CILi128EEENS7_ILi64EEENS7_ILi192EEEEEELi192ENS_10bfloat16_tEfNS_4arch4Sm80ELb0ELb1ELb1ELb1ELb0ELb1ELb1ELb1EEENS1_21CollectiveEpilogueFwdINS6_IJS8_SA_S9_EEENS6_IJNS7_ILi1EEESI_SI_EEESC_SE_Li256ELb1ELb1ELb1ELb0EEENS1_36VarlenDynamicPersistentTileSchedulerILi128ELi64ELi256ELi256ELb1ELb1ELb0ELb1ELb0ELb1EEEEEEEEEvNT_6ParamsE:
[----:B------:R-:W-:Y:S01]  /*0000*/  LDC R1, c[0x0][0x28] ;  /* 0x00000a00ff017b82 */ /* 0x000fe20000000800 */
[----:B------:R-:W-:Y:S05]  /*0010*/  EXIT ;  /* 0x000000000000794d */ /* 0x000fea0003800000 */
.L_x_5:
        /* <DEDUP_REMOVED lines=14> */
.L_x_41:


//--------------------- .text._ZN7cutlass13device_kernelIN5flash19enable_sm80_to_sm89INS1_16FlashAttnFwdSm80INS1_25CollectiveMainloopFwdSm80ILi8ELi1ELb1EN4cute5tupleIJNS5_1CILi128EEENS7_ILi96EEENS7_ILi192EEEEEELi192ENS_10bfloat16_tEfNS_4arch4Sm80ELb1ELb0ELb1ELb0ELb0ELb0ELb1ELb1EEENS1_21CollectiveEpilogueFwdINS6_IJS8_SA_S9_EEENS6_IJNS7_ILi1EEESI_SI_EEESC_SE_Li256ELb0ELb1ELb1ELb0EEENS1_30DynamicPersistentTileSchedulerILi256ELi256ELb1ELb1ELb0EEEEEEEEEvNT_6ParamsE --------------------------
	.section	.text._ZN7cutlass13device_kernelIN5flash19enable_sm80_to_sm89INS1_16FlashAttnFwdSm80INS1_25CollectiveMainloopFwdSm80ILi8ELi1ELb1EN4cute5tupleIJNS5_1CILi128EEENS7_ILi96EEENS7_ILi192EEEEEELi192ENS_10bfloat16_tEfNS_4arch4Sm80ELb1ELb0ELb1ELb0ELb0ELb0ELb1ELb1EEENS1_21CollectiveEpilogueFwdINS6_IJS8_SA_S9_EEENS6_IJNS7_ILi1EEESI_SI_EEESC_SE_Li256ELb0ELb1ELb1ELb0EEENS1_30DynamicPersistentTileSchedulerILi256ELi256ELb1ELb1ELb0EEEEEEEEEvNT_6ParamsE,"ax",@progbits
	.align	128
.text._ZN7cutlass13device_kernelIN5flash19enable_sm80_to_sm89INS1_16FlashAttnFwdSm80INS1_25CollectiveMainloopFwdSm80ILi8ELi1ELb1EN4cute5tupleIJNS5_1CILi128EEENS7_ILi96EEENS7_ILi192EEEEEELi192ENS_10bfloat16_tEfNS_4arch4Sm80ELb1ELb0ELb1ELb0ELb0ELb0ELb1ELb1EEENS1_21CollectiveEpilogueFwdINS6_IJS8_SA_S9_EEENS6_IJNS7_ILi1EEESI_SI_EEESC_SE_Li256ELb0ELb1ELb1ELb0EEENS1_30DynamicPersistentTileSchedulerILi256ELi256ELb1ELb1ELb0EEEEEEEEEvNT_6ParamsE:
        .type           _ZN7cutlass13device_kernelIN5flash19enable_sm80_to_sm89INS1_16FlashAttnFwdSm80INS1_25CollectiveMainloopFwdSm80ILi8ELi1ELb1EN4cute5tupleIJNS5_1CILi128EEENS7_ILi96EEENS7_ILi192EEEEEELi192ENS_10bfloat16_tEfNS_4arch4Sm80ELb1ELb0ELb1ELb0ELb0ELb0ELb1ELb1EEENS1_21CollectiveEpilogueFwdINS6_IJS8_SA_S9_EEENS6_IJNS7_ILi1EEESI_SI_EEESC_SE_Li256ELb0ELb1ELb1ELb0EEENS1_30DynamicPersistentTileSchedulerILi256ELi256ELb1ELb1ELb0EEEEEEEEEvNT_6ParamsE,@function
        .size           _ZN7cutlass13device_kernelIN5flash19enable_sm80_to_sm89INS1_16FlashAttnFwdSm80INS1_25CollectiveMainloopFwdSm80ILi8ELi1ELb1EN4cute5tupleIJNS5_1CILi128EEENS7_ILi96EEENS7_ILi192EEEEEELi192ENS_10bfloat16_tEfNS_4arch4Sm80ELb1ELb0ELb1ELb0ELb0ELb0ELb1ELb1EEENS1_21CollectiveEpilogueFwdINS6_IJS8_SA_S9_EEENS6_IJNS7_ILi1EEESI_SI_EEESC_SE_Li256ELb0ELb1ELb1ELb0EEENS1_30DynamicPersistentTileSchedulerILi256ELi256ELb1ELb1ELb0EEEEEEEEEvNT_6ParamsE,(.L_x_42 - _ZN7cutlass13device_kernelIN5flash19enable_sm80_to_sm89INS1_16FlashAttnFwdSm80INS1_25CollectiveMainloopFwdSm80ILi8ELi1ELb1EN4cute5tupleIJNS5_1CILi128EEENS7_ILi96EEENS7_ILi192EEEEEELi192ENS_10bfloat16_tEfNS_4arch4Sm80ELb1ELb0ELb1ELb0ELb0ELb0ELb1ELb1EEENS1_21CollectiveEpilogueFwdINS6_IJS8_SA_S9_EEENS6_IJNS7_ILi1EEESI_SI_EEESC_SE_Li256ELb0ELb1ELb1ELb0EEENS1_30DynamicPersistentTileSchedulerILi256ELi256ELb1ELb1ELb0EEEEEEEEEvNT_6ParamsE)
        .other          _ZN7cutlass13device_kernelIN5flash19enable_sm80_to_sm89INS1_16FlashAttnFwdSm80INS1_25CollectiveMainloopFwdSm80ILi8ELi1ELb1EN4cute5tupleIJNS5_1CILi128EEENS7_ILi96EEENS7_ILi192EEEEEELi192ENS_10bfloat16_tEfNS_4arch4Sm80ELb1ELb0ELb1ELb0ELb0ELb0ELb1ELb1EEENS1_21CollectiveEpilogueFwdINS6_IJS8_SA_S9_EEENS6_IJNS7_ILi1EEESI_SI_EEESC_SE_Li256ELb0ELb1ELb1ELb0EEENS1_30DynamicPersistentTileSchedulerILi256ELi256ELb1ELb1ELb0EEEEEEEEEvNT_6ParamsE,@"STO_CUDA_ENTRY STV_DEFAULT"
_ZN7cutlass13device_kernelIN5flash19enable_sm80_to_sm89INS1_16FlashAttnFwdSm80INS1_25CollectiveMainloopFwdSm80ILi8ELi1ELb1EN4cute5tupleIJNS5_1CILi128EEENS7_ILi96EEENS7_ILi192EEEEEELi192ENS_10bfloat16_tEfNS_4arch4Sm80ELb1ELb0ELb1ELb0ELb0ELb0ELb1ELb1EEENS1_21CollectiveEpilogueFwdINS6_IJS8_SA_S9_EEENS6_IJNS7_ILi1EEESI_SI_EEESC_SE_Li256ELb0ELb1ELb1ELb0EEENS1_30DynamicPersistentTileSchedulerILi256ELi256ELb1ELb1ELb0EEEEEEEEEvNT_6ParamsE:
[----:B------:R-:W-:Y:S01]  /*0000*/  LDC R1, c[0x0][0x28] ;  /* 0x00000a00ff017b82 */ /* 0x000fe20000000800 */
[----:B------:R-:W-:Y:S05]  /*0010*/  EXIT ;  /* 0x000000000000794d */ /* 0x000fea0003800000 */
.L_x_6:
        /* <DEDUP_REMOVED lines=14> */
.L_x_42:


//--------------------- .text._ZN7cutlass13device_kernelIN5flash19enable_sm80_to_sm89INS1_16FlashAttnFwdSm80INS1_25CollectiveMainloopFwdSm80ILi8ELi1ELb0EN4cute5tupleIJNS5_1CILi128EEENS7_ILi64EEENS7_ILi192EEEEEELi192ENS_10bfloat16_tEfNS_4arch4Sm80ELb1ELb0ELb1ELb1ELb0ELb0ELb1ELb1EEENS1_21CollectiveEpilogueFwdINS6_IJS8_SA_S9_EEENS6_IJNS7_ILi1EEESI_SI_EEESC_SE_Li256ELb1ELb1ELb1ELb0EEENS1_36VarlenDynamicPersistentTileSchedulerILi128ELi64ELi256ELi256ELb1ELb1ELb0ELb1ELb1ELb1EEEEEEEEEvNT_6ParamsE --------------------------
	.section	.text._ZN7cutlass13device_kernelIN5flash19enable_sm80_to_sm89INS1_16FlashAttnFwdSm80INS1_25CollectiveMainloopFwdSm80ILi8ELi1ELb0EN4cute5tupleIJNS5_1CILi128EEENS7_ILi64EEENS7_ILi192EEEEEELi192ENS_10bfloat16_tEfNS_4arch4Sm80ELb1ELb0ELb1ELb1ELb0ELb0ELb1ELb1EEENS1_21CollectiveEpilogueFwdINS6_IJS8_SA_S9_EEENS6_IJNS7_ILi1EEESI_SI_EEESC_SE_Li256ELb1ELb1ELb1ELb0EEENS1_36VarlenDynamicPersistentTileSchedulerILi128ELi64ELi256ELi256ELb1ELb1ELb0ELb1ELb1ELb1EEEEEEEEEvNT_6ParamsE,"ax",@progbits
	.align	128
.text._ZN7cutlass13device_kernelIN5flash19enable_sm80_to_sm89INS1_16FlashAttnFwdSm80INS1_25CollectiveMainloopFwdSm80ILi8ELi1ELb0EN4cute5tupleIJNS5_1CILi128EEENS7_ILi64EEENS7_ILi192EEEEEELi192ENS_10bfloat16_tEfNS_4arch4Sm80ELb1ELb0ELb1ELb1ELb0ELb0ELb1ELb1EEENS1_21CollectiveEpilogueFwdINS6_IJS8_SA_S9_EEENS6_IJNS7_ILi1EEESI_SI_EEESC_SE_Li256ELb1ELb1ELb1ELb0EEENS1_36VarlenDynamicPersistentTileSchedulerILi128ELi64ELi256ELi256ELb1ELb1ELb0ELb1ELb1ELb1EEEEEEEEEvNT_6ParamsE:
        .type           _ZN7cutlass13device_kernelIN5flash19enable_sm80_to_sm89INS1_16FlashAttnFwdSm80INS1_25CollectiveMainloopFwdSm80ILi8ELi1ELb0EN4cute5tupleIJNS5_1CILi128EEENS7_ILi64EEENS7_ILi192EEEEEELi192ENS_10bfloat16_tEfNS_4arch4Sm80ELb1ELb0ELb1ELb1ELb0ELb0ELb1ELb1EEENS1_21CollectiveEpilogueFwdINS6_IJS8_SA_S9_EEENS6_IJNS7_ILi1EEESI_SI_EEESC_SE_Li256ELb1ELb1ELb1ELb0EEENS1_36VarlenDynamicPersistentTileSchedulerILi128ELi64ELi256ELi256ELb1ELb1ELb0ELb1ELb1ELb1EEEEEEEEEvNT_6ParamsE,@function
        .size           _ZN7cutlass13device_kernelIN5flash19enable_sm80_to_sm89INS1_16FlashAttnFwdSm80INS1_25CollectiveMainloopFwdSm80ILi8ELi1ELb0EN4cute5tupleIJNS5_1CILi128EEENS7_ILi64EEENS7_ILi192EEEEEELi192ENS_10bfloat16_tEfNS_4arch4Sm80ELb1ELb0ELb1ELb1ELb0ELb0ELb1ELb1EEENS1_21CollectiveEpilogueFwdINS6_IJS8_SA_S9_EEENS6_IJNS7_ILi1EEESI_SI_EEESC_SE_Li256ELb1ELb1ELb1ELb0EEENS1_36VarlenDynamicPersistentTileSchedulerILi128ELi64ELi256ELi256ELb1ELb1ELb0ELb1ELb1ELb1EEEEEEEEEvNT_6ParamsE,(.L_x_43 - _ZN7cutlass13device_kernelIN5flash19enable_sm80_to_sm89INS1_16FlashAttnFwdSm80INS1_25CollectiveMainloopFwdSm80ILi8ELi1ELb0EN4cute5tupleIJNS5_1CILi128EEENS7_ILi64EEENS7_ILi192EEEEEELi192ENS_10bfloat16_tEfNS_4arch4Sm80ELb1ELb0ELb1ELb1ELb0ELb0ELb1ELb1EEENS1_21CollectiveEpilogueFwdINS6_IJS8_SA_S9_EEENS6_IJNS7_ILi1EEESI_SI_EEESC_SE_Li256ELb1ELb1ELb1ELb0EEENS1_36VarlenDynamicPersistentTileSchedulerILi128ELi64ELi256ELi256ELb1ELb1ELb0ELb1ELb1ELb1EEEEEEEEEvNT_6ParamsE)
        .other          _ZN7cutlass13device_kernelIN5flash19enable_sm80_to_sm89INS1_16FlashAttnFwdSm80INS1_25CollectiveMainloopFwdSm80ILi8ELi1ELb0EN4cute5tupleIJNS5_1CILi128EEENS7_ILi64EEENS7_ILi192EEEEEELi192ENS_10bfloat16_tEfNS_4arch4Sm80ELb1ELb0ELb1ELb1ELb0ELb0ELb1ELb1EEENS1_21CollectiveEpilogueFwdINS6_IJS8_SA_S9_EEENS6_IJNS7_ILi1EEESI_SI_EEESC_SE_Li256ELb1ELb1ELb1ELb0EEENS1_36VarlenDynamicPersistentTileSchedulerILi128ELi64ELi256ELi256ELb1ELb1ELb0ELb1ELb1ELb1EEEEEEEEEvNT_6ParamsE,@"STO_CUDA_ENTRY STV_DEFAULT"
_ZN7cutlass13device_kernelIN5flash19enable_sm80_to_sm89INS1_16FlashAttnFwdSm80INS1_25CollectiveMainloopFwdSm80ILi8ELi1ELb0EN4cute5tupleIJNS5_1CILi128EEENS7_ILi64EEENS7_ILi192EEEEEELi192ENS_10bfloat16_tEfNS_4arch4Sm80ELb1ELb0ELb1ELb1ELb0ELb0ELb1ELb1EEENS1_21CollectiveEpilogueFwdINS6_IJS8_SA_S9_EEENS6_IJNS7_ILi1EEESI_SI_EEESC_SE_Li256ELb1ELb1ELb1ELb0EEENS1_36VarlenDynamicPersistentTileSchedulerILi128ELi64ELi256ELi256ELb1ELb1ELb0ELb1ELb1ELb1EEEEEEEEEvNT_6ParamsE:
[----:B------:R-:W-:Y:S01]  /*0000*/  LDC R1, c[0x0][0x28] ;  /* 0x00000a00ff017b82 */ /* 0x000fe20000000800 */
[----:B------:R-:W-:Y:S05]  /*0010*/  EXIT ;  /* 0x000000000000794d */ /* 0x000fea0003800000 */
.L_x_7:
        /* <DEDUP_REMOVED lines=14> */
.L_x_43:


//--------------------- .text._ZN7cutlass13device_kernelIN5flash19enable_sm80_to_sm89INS1_16FlashAttnFwdSm80INS1_25CollectiveMainloopFwdSm80ILi8ELi1ELb0EN4cute5tupleIJNS5_1CILi128EEENS7_ILi64EEENS7_ILi192EEEEEELi192ENS_10bfloat16_tEfNS_4arch4Sm80ELb1ELb0ELb1ELb1ELb0ELb1ELb1ELb1EEENS1_21CollectiveEpilogueFwdINS6_IJS8_SA_S9_EEENS6_IJNS7_ILi1EEESI_SI_EEESC_SE_Li256ELb1ELb1ELb1ELb0EEENS1_36VarlenDynamicPersistentTileSchedulerILi128ELi64ELi256ELi256ELb1ELb1ELb0ELb1ELb1ELb1EEEEEEEEEvNT_6ParamsE --------------------------
	.section	.text._ZN7cutlass13device_kernelIN5flash19enable_sm80_to_sm89INS1_16FlashAttnFwdSm80INS1_25CollectiveMainloopFwdSm80ILi8ELi1ELb0EN4cute5tupleIJNS5_1CILi128EEENS7_ILi64EEENS7_ILi192EEEEEELi192ENS_10bfloat16_tEfNS_4arch4Sm80ELb1ELb0ELb1ELb1ELb0ELb1ELb1ELb1EEENS1_21CollectiveEpilogueFwdINS6_IJS8_SA_S9_EEENS6_IJNS7_ILi1EEESI_SI_EEESC_SE_Li256ELb1ELb1ELb1ELb0EEENS1_36VarlenDynamicPersistentTileSchedulerILi128ELi64ELi256ELi256ELb1ELb1ELb0ELb1ELb1ELb1EEEEEEEEEvNT_6ParamsE,"ax",@progbits
	.align	128
.text._ZN7cutlass13device_kernelIN5flash19enable_sm80_to_sm89INS1_16FlashAttnFwdSm80INS1_25CollectiveMainloopFwdSm80ILi8ELi1ELb0EN4cute5tupleIJNS5_1CILi128EEENS7_ILi64EEENS7_ILi192EEEEEELi192ENS_10bfloat16_tEfNS_4arch4Sm80ELb1ELb0ELb1ELb1ELb0ELb1ELb1ELb1EEENS1_21CollectiveEpilogueFwdINS6_IJS8_SA_S9_EEENS6_IJNS7_ILi1EEESI_SI_EEESC_SE_Li256ELb1ELb1ELb1ELb0EEENS1_36VarlenDynamicPersistentTileSchedulerILi128ELi64ELi256ELi256ELb1ELb1ELb0ELb1ELb1ELb1EEEEEEEEEvNT_6ParamsE:
        .type           _ZN7cutlass13device_kernelIN5flash19enable_sm80_to_sm89INS1_16FlashAttnFwdSm80INS1_25CollectiveMainloopFwdSm80ILi8ELi1ELb0EN4cute5tupleIJNS5_1CILi128EEENS7_ILi64EEENS7_ILi192EEEEEELi192ENS_10bfloat16_tEfNS_4arch4Sm80ELb1ELb0ELb1ELb1ELb0ELb1ELb1ELb1EEENS1_21CollectiveEpilogueFwdINS6_IJS8_SA_S9_EEENS6_IJNS7_ILi1EEESI_SI_EEESC_SE_Li256ELb1ELb1ELb1ELb0EEENS1_36VarlenDynamicPersistentTileSchedulerILi128ELi64ELi256ELi256ELb1ELb1ELb0ELb1ELb1ELb1EEEEEEEEEvNT_6ParamsE,@function
        .size           _ZN7cutlass13device_kernelIN5flash19enable_sm80_to_sm89INS1_16FlashAttnFwdSm80INS1_25CollectiveMainloopFwdSm80ILi8ELi1ELb0EN4cute5tupleIJNS5_1CILi128EEENS7_ILi64EEENS7_ILi192EEEEEELi192ENS_10bfloat16_tEfNS_4arch4Sm80ELb1ELb0ELb1ELb1ELb0ELb1ELb1ELb1EEENS1_21CollectiveEpilogueFwdINS6_IJS8_SA_S9_EEENS6_IJNS7_ILi1EEESI_SI_EEESC_SE_Li256ELb1ELb1ELb1ELb0EEENS1_36VarlenDynamicPersistentTileSchedulerILi128ELi64ELi256ELi256ELb1ELb1ELb0ELb1ELb1ELb1EEEEEEEEEvNT_6ParamsE,(.L_x_44 - _ZN7cutlass13device_kernelIN5flash19enable_sm80_to_sm89INS1_16FlashAttnFwdSm80INS1_25CollectiveMainloopFwdSm80ILi8ELi1ELb0EN4cute5tupleIJNS5_1CILi128EEENS7_ILi64EEENS7_ILi192EEEEEELi192ENS_10bfloat16_tEfNS_4arch4Sm80ELb1ELb0ELb1ELb1ELb0ELb1ELb1ELb1EEENS1_21CollectiveEpilogueFwdINS6_IJS8_SA_S9_EEENS6_IJNS7_ILi1EEESI_SI_EEESC_SE_Li256ELb1ELb1ELb1ELb0EEENS1_36VarlenDynamicPersistentTileSchedulerILi128ELi64ELi256ELi256ELb1ELb1ELb0ELb1ELb1ELb1EEEEEEEEEvNT_6ParamsE)
        .other          _ZN7cutlass13device_kernelIN5flash19enable_sm80_to_sm89INS1_16FlashAttnFwdSm80INS1_25CollectiveMainloopFwdSm80ILi8ELi1ELb0EN4cute5tupleIJNS5_1CILi128EEENS7_ILi64EEENS7_ILi192EEEEEELi192ENS_10bfloat16_tEfNS_4arch4Sm80ELb1ELb0ELb1ELb1ELb0ELb1ELb1ELb1EEENS1_21CollectiveEpilogueFwdINS6_IJS8_SA_S9_EEENS6_IJNS7_ILi1EEESI_SI_EEESC_SE_Li256ELb1ELb1ELb1ELb0EEENS1_36VarlenDynamicPersistentTileSchedulerILi128ELi64ELi256ELi256ELb1ELb1ELb0ELb1ELb1ELb1EEEEEEEEEvNT_6ParamsE,@"STO_CUDA_ENTRY STV_DEFAULT"
_ZN7cutlass13device_kernelIN5flash19enable_sm80_to_sm89INS1_16FlashAttnFwdSm80INS1_25CollectiveMainloopFwdSm80ILi8ELi1ELb0EN4cute5tupleIJNS5_1CILi128EEENS7_ILi64EEENS7_ILi192EEEEEELi192ENS_10bfloat16_tEfNS_4arch4Sm80ELb1ELb0ELb1ELb1ELb0ELb1ELb1ELb1EEENS1_21CollectiveEpilogueFwdINS6_IJS8_SA_S9_EEENS6_IJNS7_ILi1EEESI_SI_EEESC_SE_Li256ELb1ELb1ELb1ELb0EEENS1_36VarlenDynamicPersistentTileSchedulerILi128ELi64ELi256ELi256ELb1ELb1ELb0ELb1ELb1ELb1EEEEEEEEEvNT_6ParamsE:
[----:B------:R-:W-:Y:S01]  /*0000*/  LDC R1, c[0x0][0x28] ;  /* 0x00000a00ff017b82 */ /* 0x000fe20000000800 */
[----:B------:R-:W-:Y:S05]  /*0010*/  EXIT ;  /* 0x000000000000794d */ /* 0x000fea0003800000 */
.L_x_8:
        /* <DEDUP_REMOVED lines=14> */
.L_x_44:


//--------------------- .text._ZN7cutlass13device_kernelIN5flash19enable_sm80_to_sm89INS1_16FlashAttnFwdSm80INS1_25CollectiveMainloopFwdSm80ILi8ELi2ELb1EN4cute5tupleIJNS5_1CILi128EEENS7_ILi96EEENS7_ILi192EEEEEELi192ENS_10bfloat16_tEfNS_4arch4Sm80ELb0ELb0ELb1ELb0ELb0ELb0ELb1ELb1EEENS1_21CollectiveEpilogueFwdINS6_IJS8_SA_S9_EEENS6_IJNS7_ILi1EEESI_SI_EEESC_SE_Li256ELb0ELb1ELb1ELb0EEENS1_19SingleTileSchedulerILb0ELb1ELb1ELi128EEEEEEEEEvNT_6ParamsE --------------------------
	.section	.text._ZN7cutlass13device_kernelIN5flash19enable_sm80_to_sm89INS1_16FlashAttnFwdSm80INS1_25CollectiveMainloopFwdSm80ILi8ELi2ELb1EN4cute5tupleIJNS5_1CILi128EEENS7_ILi96EEENS7_ILi192EEEEEELi192ENS_10bfloat16_tEfNS_4arch4Sm80ELb0ELb0ELb1ELb0ELb0ELb0ELb1ELb1EEENS1_21CollectiveEpilogueFwdINS6_IJS8_SA_S9_EEENS6_IJNS7_ILi1EEESI_SI_EEESC_SE_Li256ELb0ELb1ELb1ELb0EEENS1_19SingleTileSchedulerILb0ELb1ELb1ELi128EEEEEEEEEvNT_6ParamsE,"ax",@progbits
	.align	128
.text._ZN7cutlass13device_kernelIN5flash19enable_sm80_to_sm89INS1_16FlashAttnFwdSm80INS1_25CollectiveMainloopFwdSm80ILi8ELi2ELb1EN4cute5tupleIJNS5_1CILi128EEENS7_ILi96EEENS7_ILi192EEEEEELi192ENS_10bfloat16_tEfNS_4arch4Sm80ELb0ELb0ELb1ELb0ELb0ELb0ELb1ELb1EEENS1_21CollectiveEpilogueFwdINS6_IJS8_SA_S9_EEENS6_IJNS7_ILi1EEESI_SI_EEESC_SE_Li256ELb0ELb1ELb1ELb0EEENS1_19SingleTileSchedulerILb0ELb1ELb1ELi128EEEEEEEEEvNT_6ParamsE:
        .type           _ZN7cutlass13device_kernelIN5flash19enable_sm80_to_sm89INS1_16FlashAttnFwdSm80INS1_25CollectiveMainloopFwdSm80ILi8ELi2ELb1EN4cute5tupleIJNS5_1CILi128EEENS7_ILi96EEENS7_ILi192EEEEEELi192ENS_10bfloat16_tEfNS_4arch4Sm80ELb0ELb0ELb1ELb0ELb0ELb0ELb1ELb1EEENS1_21CollectiveEpilogueFwdINS6_IJS8_SA_S9_EEENS6_IJNS7_ILi1EEESI_SI_EEESC_SE_Li256ELb0ELb1ELb1ELb0EEENS1_19SingleTileSchedulerILb0ELb1ELb1ELi128EEEEEEEEEvNT_6ParamsE,@function
        .size           _ZN7cutlass13device_kernelIN5flash19enable_sm80_to_sm89INS1_16FlashAttnFwdSm80INS1_25CollectiveMainloopFwdSm80ILi8ELi2ELb1EN4cute5tupleIJNS5_1CILi128EEENS7_ILi96EEENS7_ILi192EEEEEELi192ENS_10bfloat16_tEfNS_4arch4Sm80ELb0ELb0ELb1ELb0ELb0ELb0ELb1ELb1EEENS1_21CollectiveEpilogueFwdINS6_IJS8_SA_S9_EEENS6_IJNS7_ILi1EEESI_SI_EEESC_SE_Li256ELb0ELb1ELb1ELb0EEENS1_19SingleTileSchedulerILb0ELb1ELb1ELi128EEEEEEEEEvNT_6ParamsE,(.L_x_45 - _ZN7cutlass13device_kernelIN5flash19enable_sm80_to_sm89INS1_16FlashAttnFwdSm80INS1_25CollectiveMainloopFwdSm80ILi8ELi2ELb1EN4cute5tupleIJNS5_1CILi128EEENS7_ILi96EEENS7_ILi192EEEEEELi192ENS_10bfloat16_tEfNS_4arch4Sm80ELb0ELb0ELb1ELb0ELb0ELb0ELb1ELb1EEENS1_21CollectiveEpilogueFwdINS6_IJS8_SA_S9_EEENS6_IJNS7_ILi1EEESI_SI_EEESC_SE_Li256ELb0ELb1ELb1ELb0EEENS1_19SingleTileSchedulerILb0ELb1ELb1ELi128EEEEEEEEEvNT_6ParamsE)
        .other          _ZN7cutlass13device_kernelIN5flash19enable_sm80_to_sm89INS1_16FlashAttnFwdSm80INS1_25CollectiveMainloopFwdSm80ILi8ELi2ELb1EN4cute5tupleIJNS5_1CILi128EEENS7_ILi96EEENS7_ILi192EEEEEELi192ENS_10bfloat16_tEfNS_4arch4Sm80ELb0ELb0ELb1ELb0ELb0ELb0ELb1ELb1EEENS1_21CollectiveEpilogueFwdINS6_IJS8_SA_S9_EEENS6_IJNS7_ILi1EEESI_SI_EEESC_SE_Li256ELb0ELb1ELb1ELb0EEENS1_19SingleTileSchedulerILb0ELb1ELb1ELi128EEEEEEEEEvNT_6ParamsE,@"STO_CUDA_ENTRY STV_DEFAULT"
_ZN7cutlass13device_kernelIN5flash19enable_sm80_to_sm89INS1_16FlashAttnFwdSm80INS1_25CollectiveMainloopFwdSm80ILi8ELi2ELb1EN4cute5tupleIJNS5_1CILi128EEENS7_ILi96EEENS7_ILi192EEEEEELi192ENS_10bfloat16_tEfNS_4arch4Sm80ELb0ELb0ELb1ELb0ELb0ELb0ELb1ELb1EEENS1_21CollectiveEpilogueFwdINS6_IJS8_SA_S9_EEENS6_IJNS7_ILi1EEESI_SI_EEESC_SE_Li256ELb0ELb1ELb1ELb0EEENS1_19SingleTileSchedulerILb0ELb1ELb1ELi128EEEEEEEEEvNT_6ParamsE:
[----:B------:R-:W-:Y:S01]  /*0000*/  LDC R1, c[0x0][0x28] ;  /* 0x00000a00ff017b82 */ /* 0x000fe20000000800 */
[----:B------:R-:W-:Y:S05]  /*0010*/  EXIT ;  /* 0x000000000000794d */ /* 0x000fea0003800000 */
.L_x_9:
        /* <DEDUP_REMOVED lines=14> */
.L_x_45:


//--------------------- .text._ZN7cutlass13device_kernelIN5flash19enable_sm80_to_sm89INS1_16FlashAttnFwdSm80INS1_25CollectiveMainloopFwdSm80ILi8ELi2ELb0EN4cute5tupleIJNS5_1CILi128EEENS7_ILi64EEENS7_ILi192EEEEEELi192ENS_10bfloat16_tEfNS_4arch4Sm80ELb0ELb0ELb1ELb1ELb0ELb0ELb1ELb1EEENS1_21CollectiveEpilogueFwdINS6_IJS8_SA_S9_EEENS6_IJNS7_ILi1EEESI_SI_EEESC_SE_Li256ELb1ELb1ELb1ELb0EEENS1_36VarlenDynamicPersistentTileSchedulerILi128ELi64ELi256ELi256ELb1ELb1ELb0ELb0ELb1ELb1EEEEEEEEEvNT_6ParamsE --------------------------
	.section	.text._ZN7cutlass13device_kernelIN5flash19enable_sm80_to_sm89INS1_16FlashAttnFwdSm80INS1_25CollectiveMainloopFwdSm80ILi8ELi2ELb0EN4cute5tupleIJNS5_1CILi128EEENS7_ILi64EEENS7_ILi192EEEEEELi192ENS_10bfloat16_tEfNS_4arch4Sm80ELb0ELb0ELb1ELb1ELb0ELb0ELb1ELb1EEENS1_21CollectiveEpilogueFwdINS6_IJS8_SA_S9_EEENS6_IJNS7_ILi1EEESI_SI_EEESC_SE_Li256ELb1ELb1ELb1ELb0EEENS1_36VarlenDynamicPersistentTileSchedulerILi128ELi64ELi256ELi256ELb1ELb1ELb0ELb0ELb1ELb1EEEEEEEEEvNT_6ParamsE,"ax",@progbits
	.align	128
.text._ZN7cutlass13device_kernelIN5flash19enable_sm80_to_sm89INS1_16FlashAttnFwdSm80INS1_25CollectiveMainloopFwdSm80ILi8ELi2ELb0EN4cute5tupleIJNS5_1CILi128EEENS7_ILi64EEENS7_ILi192EEEEEELi192ENS_10bfloat16_tEfNS_4arch4Sm80ELb0ELb0ELb1ELb1ELb0ELb0ELb1ELb1EEENS1_21CollectiveEpilogueFwdINS6_IJS8_SA_S9_EEENS6_IJNS7_ILi1EEESI_SI_EEESC_SE_Li256ELb1ELb1ELb1ELb0EEENS1_36VarlenDynamicPersistentTileSchedulerILi128ELi64ELi256ELi256ELb1ELb1ELb0ELb0ELb1ELb1EEEEEEEEEvNT_6ParamsE:
        .type           _ZN7cutlass13device_kernelIN5flash19enable_sm80_to_sm89INS1_16FlashAttnFwdSm80INS1_25CollectiveMainloopFwdSm80ILi8ELi2ELb0EN4cute5tupleIJNS5_1CILi128EEENS7_ILi64EEENS7_ILi192EEEEEELi192ENS_10bfloat16_tEfNS_4arch4Sm80ELb0ELb0ELb1ELb1ELb0ELb0ELb1ELb1EEENS1_21CollectiveEpilogueFwdINS6_IJS8_SA_S9_EEENS6_IJNS7_ILi1EEESI_SI_EEESC_SE_Li256ELb1ELb1ELb1ELb0EEENS1_36VarlenDynamicPersistentTileSchedulerILi128ELi64ELi256ELi256ELb1ELb1ELb0ELb0ELb1ELb1EEEEEEEEEvNT_6ParamsE,@function
        .size           _ZN7cutlass13device_kernelIN5flash19enable_sm80_to_sm89INS1_16FlashAttnFwdSm80INS1_25CollectiveMainloopFwdSm80ILi8ELi2ELb0EN4cute5tupleIJNS5_1CILi128EEENS7_ILi64EEENS7_ILi192EEEEEELi192ENS_10bfloat16_tEfNS_4arch4Sm80ELb0ELb0ELb1ELb1ELb0ELb0ELb1ELb1EEENS1_21CollectiveEpilogueFwdINS6_IJS8_SA_S9_EEENS6_IJNS7_ILi1EEESI_SI_EEESC_SE_Li256ELb1ELb1ELb1ELb0EEENS1_36VarlenDynamicPersistentTileSchedulerILi128ELi64ELi256ELi256ELb1ELb1ELb0ELb0ELb1ELb1EEEEEEEEEvNT_6ParamsE,(.L_x_46 - _ZN7cutlass13device_kernelIN5flash19enable_sm80_to_sm89INS1_16FlashAttnFwdSm80INS1_25CollectiveMainloopFwdSm80ILi8ELi2ELb0EN4cute5tupleIJNS5_1CILi128EEENS7_ILi64EEENS7_ILi192EEEEEELi192ENS_10bfloat16_tEfNS_4arch4Sm80ELb0ELb0ELb1ELb1ELb0ELb0ELb1ELb1EEENS1_21CollectiveEpilogueFwdINS6_IJS8_SA_S9_EEENS6_IJNS7_ILi1EEESI_SI_EEESC_SE_Li256ELb1ELb1ELb1ELb0EEENS1_36VarlenDynamicPersistentTileSchedulerILi128ELi64ELi256ELi256ELb1ELb1ELb0ELb0ELb1ELb1EEEEEEEEEvNT_6ParamsE)
        .other          _ZN7cutlass13device_kernelIN5flash19enable_sm80_to_sm89INS1_16FlashAttnFwdSm80INS1_25CollectiveMainloopFwdSm80ILi8ELi2ELb0EN4cute5tupleIJNS5_1CILi128EEENS7_ILi64EEENS7_ILi192EEEEEELi192ENS_10bfloat16_tEfNS_4arch4Sm80ELb0ELb0ELb1ELb1ELb0ELb0ELb1ELb1EEENS1_21CollectiveEpilogueFwdINS6_IJS8_SA_S9_EEENS6_IJNS7_ILi1EEESI_SI_EEESC_SE_Li256ELb1ELb1ELb1ELb0EEENS1_36VarlenDynamicPersistentTileSchedulerILi128ELi64ELi256ELi256ELb1ELb1ELb0ELb0ELb1ELb1EEEEEEEEEvNT_6ParamsE,@"STO_CUDA_ENTRY STV_DEFAULT"
_ZN7cutlass13device_kernelIN5flash19enable_sm80_to_sm89INS1_16FlashAttnFwdSm80INS1_25CollectiveMainloopFwdSm80ILi8ELi2ELb0EN4cute5tupleIJNS5_1CILi128EEENS7_ILi64EEENS7_ILi192EEEEEELi192ENS_10bfloat16_tEfNS_4arch4Sm80ELb0ELb0ELb1ELb1ELb0ELb0ELb1ELb1EEENS1_21CollectiveEpilogueFwdINS6_IJS8_SA_S9_EEENS6_IJNS7_ILi1EEESI_SI_EEESC_SE_Li256ELb1ELb1ELb1ELb0EEENS1_36VarlenDynamicPersistentTileSchedulerILi128ELi64ELi256ELi256ELb1ELb1ELb0ELb0ELb1ELb1EEEEEEEEEvNT_6ParamsE:
[----:B------:R-:W-:Y:S01]  /*0000*/  LDC R1, c[0x0][0x28] ;  /* 0x00000a00ff017b82 */ /* 0x000fe20000000800 */
[----:B------:R-:W-:Y:S05]  /*0010*/  EXIT ;  /* 0x000000000000794d */ /* 0x000fea0003800000 */
.L_x_10:
        /* <DEDUP_REMOVED lines=14> */
.L_x_46:


//--------------------- .text._ZN7cutlass13device_kernelIN5flash19enable_sm80_to_sm89INS1_16FlashAttnFwdSm80INS1_25CollectiveMainloopFwdSm80ILi8ELi2ELb0EN4cute5tupleIJNS5_1CILi128EEENS7_ILi64EEENS7_ILi192EEEEEELi192ENS_10bfloat16_tEfNS_4arch4Sm80ELb0ELb0ELb1ELb1ELb0ELb1ELb1ELb1EEENS1_21CollectiveEpilogueFwdINS6_IJS8_SA_S9_EEENS6_IJNS7_ILi1EEESI_SI_EEESC_SE_Li256ELb1ELb1ELb1ELb0EEENS1_36VarlenDynamicPersistentTileSchedulerILi128ELi64ELi256ELi256ELb1ELb1ELb0ELb0ELb1ELb1EEEEEEEEEvNT_6ParamsE --------------------------
	.section	.text._ZN7cutlass13device_kernelIN5flash19enable_sm80_to_sm89INS1_16FlashAttnFwdSm80INS1_25CollectiveMainloopFwdSm80ILi8ELi2ELb0EN4cute5tupleIJNS5_1CILi128EEENS7_ILi64EEENS7_ILi192EEEEEELi192ENS_10bfloat16_tEfNS_4arch4Sm80ELb0ELb0ELb1ELb1ELb0ELb1ELb1ELb1EEENS1_21CollectiveEpilogueFwdINS6_IJS8_SA_S9_EEENS6_IJNS7_ILi1EEESI_SI_EEESC_SE_Li256ELb1ELb1ELb1ELb0EEENS1_36VarlenDynamicPersistentTileSchedulerILi128ELi64ELi256ELi256ELb1ELb1ELb0ELb0ELb1ELb1EEEEEEEEEvNT_6ParamsE,"ax",@progbits
	.align	128
.text._ZN7cutlass13device_kernelIN5flash19enable_sm80_to_sm89INS1_16FlashAttnFwdSm80INS1_25CollectiveMainloopFwdSm80ILi8ELi2ELb0EN4cute5tupleIJNS5_1CILi128EEENS7_ILi64EEENS7_ILi192EEEEEELi192ENS_10bfloat16_tEfNS_4arch4Sm80ELb0ELb0ELb1ELb1ELb0ELb1ELb1ELb1EEENS1_21CollectiveEpilogueFwdINS6_IJS8_SA_S9_EEENS6_IJNS7_ILi1EEESI_SI_EEESC_SE_Li256ELb1ELb1ELb1ELb0EEENS1_36VarlenDynamicPersistentTileSchedulerILi128ELi64ELi256ELi256ELb1ELb1ELb0ELb0ELb1ELb1EEEEEEEEEvNT_6ParamsE:
        .type           _ZN7cutlass13device_kernelIN5flash19enable_sm80_to_sm89INS1_16FlashAttnFwdSm80INS1_25CollectiveMainloopFwdSm80ILi8ELi2ELb0EN4cute5tupleIJNS5_1CILi128EEENS7_ILi64EEENS7_ILi192EEEEEELi192ENS_10bfloat16_tEfNS_4arch4Sm80ELb0ELb0ELb1ELb1ELb0ELb1ELb1ELb1EEENS1_21CollectiveEpilogueFwdINS6_IJS8_SA_S9_EEENS6_IJNS7_ILi1EEESI_SI_EEESC_SE_Li256ELb1ELb1ELb1ELb0EEENS1_36VarlenDynamicPersistentTileSchedulerILi128ELi64ELi256ELi256ELb1ELb1ELb0ELb0ELb1ELb1EEEEEEEEEvNT_6ParamsE,@function
        .size           _ZN7cutlass13device_kernelIN5flash19enable_sm80_to_sm89INS1_16FlashAttnFwdSm80INS1_25CollectiveMainloopFwdSm80ILi8ELi2ELb0EN4cute5tupleIJNS5_1CILi128EEENS7_ILi64EEENS7_ILi192EEEEEELi192ENS_10bfloat16_tEfNS_4arch4Sm80ELb0ELb0ELb1ELb1ELb0ELb1ELb1ELb1EEENS1_21CollectiveEpilogueFwdINS6_IJS8_SA_S9_EEENS6_IJNS7_ILi1EEESI_SI_EEESC_SE_Li256ELb1ELb1ELb1ELb0EEENS1_36VarlenDynamicPersistentTileSchedulerILi128ELi64ELi256ELi256ELb1ELb1ELb0ELb0ELb1ELb1EEEEEEEEEvNT_6ParamsE,(.L_x_47 - _ZN7cutlass13device_kernelIN5flash19enable_sm80_to_sm89INS1_16FlashAttnFwdSm80INS1_25CollectiveMainloopFwdSm80ILi8ELi2ELb0EN4cute5tupleIJNS5_1CILi128EEENS7_ILi64EEENS7_ILi192EEEEEELi192ENS_10bfloat16_tEfNS_4arch4Sm80ELb0ELb0ELb1ELb1ELb0ELb1ELb1ELb1EEENS1_21CollectiveEpilogueFwdINS6_IJS8_SA_S9_EEENS6_IJNS7_ILi1EEESI_SI_EEESC_SE_Li256ELb1ELb1ELb1ELb0EEENS1_36VarlenDynamicPersistentTileSchedulerILi128ELi64ELi256ELi256ELb1ELb1ELb0ELb0ELb1ELb1EEEEEEEEEvNT_6ParamsE)
        .other          _ZN7cutlass13device_kernelIN5flash19enable_sm80_to_sm89INS1_16FlashAttnFwdSm80INS1_25CollectiveMainloopFwdSm80ILi8ELi2ELb0EN4cute5tupleIJNS5_1CILi128EEENS7_ILi64EEENS7_ILi192EEEEEELi192ENS_10bfloat16_tEfNS_4arch4Sm80ELb0ELb0ELb1ELb1ELb0ELb1ELb1ELb1EEENS1_21CollectiveEpilogueFwdINS6_IJS8_SA_S9_EEENS6_IJNS7_ILi1EEESI_SI_EEESC_SE_Li256ELb1ELb1ELb1ELb0EEENS1_36VarlenDynamicPersistentTileSchedulerILi128ELi64ELi256ELi256ELb1ELb1ELb0ELb0ELb1ELb1EEEEEEEEEvNT_6ParamsE,@"STO_CUDA_ENTRY STV_DEFAULT"
_ZN7cutlass13device_kernelIN5flash19enable_sm80_to_sm89INS1_16FlashAttnFwdSm80INS1_25CollectiveMainloopFwdSm80ILi8ELi2ELb0EN4cute5tupleIJNS5_1CILi128EEENS7_ILi64EEENS7_ILi192EEEEEELi192ENS_10bfloat16_tEfNS_4arch4Sm80ELb0ELb0ELb1ELb1ELb0ELb1ELb1ELb1EEENS1_21CollectiveEpilogueFwdINS6_IJS8_SA_S9_EEENS6_IJNS7_ILi1EEESI_SI_EEESC_SE_Li256ELb1ELb1ELb1ELb0EEENS1_36VarlenDynamicPersistentTileSchedulerILi128ELi64ELi256ELi256ELb1ELb1ELb0ELb0ELb1ELb1EEEEEEEEEvNT_6ParamsE:
[----:B------:R-:W-:Y:S01]  /*0000*/  LDC R1, c[0x0][0x28] ;  /* 0x00000a00ff017b82 */ /* 0x000fe20000000800 */
[----:B------:R-:W-:Y:S05]  /*0010*/  EXIT ;  /* 0x000000000000794d */ /* 0x000fea0003800000 */
.L_x_11:
        /* <DEDUP_REMOVED lines=14> */
.L_x_47:


//--------------------- .text._ZN7cutlass13device_kernelIN5flash19enable_sm80_to_sm89INS1_16FlashAttnFwdSm80INS1_25CollectiveMainloopFwdSm80ILi8ELi2ELb0EN4cute5tupleIJNS5_1CILi128EEENS7_ILi64EEENS7_ILi192EEEEEELi192ENS_10bfloat16_tEfNS_4arch4Sm80ELb0ELb1ELb1ELb0ELb0ELb0ELb1ELb1EEENS1_21CollectiveEpilogueFwdINS6_IJS8_SA_S9_EEENS6_IJNS7_ILi1EEESI_SI_EEESC_SE_Li256ELb0ELb1ELb1ELb0EEENS1_19SingleTileSchedulerILb0ELb1ELb1ELi128EEEEEEEEEvNT_6ParamsE --------------------------
	.section	.text._ZN7cutlass13device_kernelIN5flash19enable_sm80_to_sm89INS1_16FlashAttnFwdSm80INS1_25CollectiveMainloopFwdSm80ILi8ELi2ELb0EN4cute5tupleIJNS5_1CILi128EEENS7_ILi64EEENS7_ILi192EEEEEELi192ENS_10bfloat16_tEfNS_4arch4Sm80ELb0ELb1ELb1ELb0ELb0ELb0ELb1ELb1EEENS1_21CollectiveEpilogueFwdINS6_IJS8_SA_S9_EEENS6_IJNS7_ILi1EEESI_SI_EEESC_SE_Li256ELb0ELb1ELb1ELb0EEENS1_19SingleTileSchedulerILb0ELb1ELb1ELi128EEEEEEEEEvNT_6ParamsE,"ax",@progbits
	.align	128
.text._ZN7cutlass13device_kernelIN5flash19enable_sm80_to_sm89INS1_16FlashAttnFwdSm80INS1_25CollectiveMainloopFwdSm80ILi8ELi2ELb0EN4cute5tupleIJNS5_1CILi128EEENS7_ILi64EEENS7_ILi192EEEEEELi192ENS_10bfloat16_tEfNS_4arch4Sm80ELb0ELb1ELb1ELb0ELb0ELb0ELb1ELb1EEENS1_21CollectiveEpilogueFwdINS6_IJS8_SA_S9_EEENS6_IJNS7_ILi1EEESI_SI_EEESC_SE_Li256ELb0ELb1ELb1ELb0EEENS1_19SingleTileSchedulerILb0ELb1ELb1ELi128EEEEEEEEEvNT_6ParamsE:
        .type           _ZN7cutlass13device_kernelIN5flash19enable_sm80_to_sm89INS1_16FlashAttnFwdSm80INS1_25CollectiveMainloopFwdSm80ILi8ELi2ELb0EN4cute5tupleIJNS5_1CILi128EEENS7_ILi64EEENS7_ILi192EEEEEELi192ENS_10bfloat16_tEfNS_4arch4Sm80ELb0ELb1ELb1ELb0ELb0ELb0ELb1ELb1EEENS1_21CollectiveEpilogueFwdINS6_IJS8_SA_S9_EEENS6_IJNS7_ILi1EEESI_SI_EEESC_SE_Li256ELb0ELb1ELb1ELb0EEENS1_19SingleTileSchedulerILb0ELb1ELb1ELi128EEEEEEEEEvNT_6ParamsE,@function
        .size           _ZN7cutlass13device_kernelIN5flash19enable_sm80_to_sm89INS1_16FlashAttnFwdSm80INS1_25CollectiveMainloopFwdSm80ILi8ELi2ELb0EN4cute5tupleIJNS5_1CILi128EEENS7_ILi64EEENS7_ILi192EEEEEELi192ENS_10bfloat16_tEfNS_4arch4Sm80ELb0ELb1ELb1ELb0ELb0ELb0ELb1ELb1EEENS1_21CollectiveEpilogueFwdINS6_IJS8_SA_S9_EEENS6_IJNS7_ILi1EEESI_SI_EEESC_SE_Li256ELb0ELb1ELb1ELb0EEENS1_19SingleTileSchedulerILb0ELb1ELb1ELi128EEEEEEEEEvNT_6ParamsE,(.L_x_48 - _ZN7cutlass13device_kernelIN5flash19enable_sm80_to_sm89INS1_16FlashAttnFwdSm80INS1_25CollectiveMainloopFwdSm80ILi8ELi2ELb0EN4cute5tupleIJNS5_1CILi128EEENS7_ILi64EEENS7_ILi192EEEEEELi192ENS_10bfloat16_tEfNS_4arch4Sm80ELb0ELb1ELb1ELb0ELb0ELb0ELb1ELb1EEENS1_21CollectiveEpilogueFwdINS6_IJS8_SA_S9_EEENS6_IJNS7_ILi1EEESI_SI_EEESC_SE_Li256ELb0ELb1ELb1ELb0EEENS1_19SingleTileSchedulerILb0ELb1ELb1ELi128EEEEEEEEEvNT_6ParamsE)
        .other          _ZN7cutlass13device_kernelIN5flash19enable_sm80_to_sm89INS1_16FlashAttnFwdSm80INS1_25CollectiveMainloopFwdSm80ILi8ELi2ELb0EN4cute5tupleIJNS5_1CILi128EEENS7_ILi64EEENS7_ILi192EEEEEELi192ENS_10bfloat16_tEfNS_4arch4Sm80ELb0ELb1ELb1ELb0ELb0ELb0ELb1ELb1EEENS1_21CollectiveEpilogueFwdINS6_IJS8_SA_S9_EEENS6_IJNS7_ILi1EEESI_SI_EEESC_SE_Li256ELb0ELb1ELb1ELb0EEENS1_19SingleTileSchedulerILb0ELb1ELb1ELi128EEEEEEEEEvNT_6ParamsE,@"STO_CUDA_ENTRY STV_DEFAULT"
_ZN7cutlass13device_kernelIN5flash19enable_sm80_to_sm89INS1_16FlashAttnFwdSm80INS1_25CollectiveMainloopFwdSm80ILi8ELi2ELb0EN4cute5tupleIJNS5_1CILi128EEENS7_ILi64EEENS7_ILi192EEEEEELi192ENS_10bfloat16_tEfNS_4arch4Sm80ELb0ELb1ELb1ELb0ELb0ELb0ELb1ELb1EEENS1_21CollectiveEpilogueFwdINS6_IJS8_SA_S9_EEENS6_IJNS7_ILi1EEESI_SI_EEESC_SE_Li256ELb0ELb1ELb1ELb0EEENS1_19SingleTileSchedulerILb0ELb1ELb1ELi128EEEEEEEEEvNT_6ParamsE:
[----:B------:R-:W-:Y:S01]  /*0000*/  LDC R1, c[0x0][0x28] ;  /* 0x00000a00ff017b82 */ /* 0x000fe20000000800 */
[----:B------:R-:W-:Y:S05]  /*0010*/  EXIT ;  /* 0x000000000000794d */ /* 0x000fea0003800000 */
.L_x_12:
        /* <DEDUP_REMOVED lines=14> */
.L_x_48:


//--------------------- .text._ZN7cutlass13device_kernelIN5flash19enable_sm80_to_sm89INS1_16FlashAttnFwdSm80INS1_25CollectiveMainloopFwdSm80ILi8ELi2ELb0EN4cute5tupleIJNS5_1CILi128EEENS7_ILi64EEENS7_ILi192EEEEEELi192ENS_10bfloat16_tEfNS_4arch4Sm80ELb0ELb1ELb1ELb1ELb0ELb0ELb1ELb1EEENS1_21CollectiveEpilogueFwdINS6_IJS8_SA_S9_EEENS6_IJNS7_ILi1EEESI_SI_EEESC_SE_Li256ELb1ELb1ELb1ELb0EEENS1_36VarlenDynamicPersistentTileSchedulerILi128ELi64ELi256ELi256ELb1ELb1ELb0ELb1ELb0ELb1EEEEEEEEEvNT_6ParamsE --------------------------
	.section	.text._ZN7cutlass13device_kernelIN5flash19enable_sm80_to_sm89INS1_16FlashAttnFwdSm80INS1_25CollectiveMainloopFwdSm80ILi8ELi2ELb0EN4cute5tupleIJNS5_1CILi128EEENS7_ILi64EEENS7_ILi192EEEEEELi192ENS_10bfloat16_tEfNS_4arch4Sm80ELb0ELb1ELb1ELb1ELb0ELb0ELb1ELb1EEENS1_21CollectiveEpilogueFwdINS6_IJS8_SA_S9_EEENS6_IJNS7_ILi1EEESI_SI_EEESC_SE_Li256ELb1ELb1ELb1ELb0EEENS1_36VarlenDynamicPersistentTileSchedulerILi128ELi64ELi256ELi256ELb1ELb1ELb0ELb1ELb0ELb1EEEEEEEEEvNT_6ParamsE,"ax",@progbits
	.align	128
.text._ZN7cutlass13device_kernelIN5flash19enable_sm80_to_sm89INS1_16FlashAttnFwdSm80INS1_25CollectiveMainloopFwdSm80ILi8ELi2ELb0EN4cute5tupleIJNS5_1CILi128EEENS7_ILi64EEENS7_ILi192EEEEEELi192ENS_10bfloat16_tEfNS_4arch4Sm80ELb0ELb1ELb1ELb1ELb0ELb0ELb1ELb1EEENS1_21CollectiveEpilogueFwdINS6_IJS8_SA_S9_EEENS6_IJNS7_ILi1EEESI_SI_EEESC_SE_Li256ELb1ELb1ELb1ELb0EEENS1_36VarlenDynamicPersistentTileSchedulerILi128ELi64ELi256ELi256ELb1ELb1ELb0ELb1ELb0ELb1EEEEEEEEEvNT_6ParamsE:
        .type           _ZN7cutlass13device_kernelIN5flash19enable_sm80_to_sm89INS1_16FlashAttnFwdSm80INS1_25CollectiveMainloopFwdSm80ILi8ELi2ELb0EN4cute5tupleIJNS5_1CILi128EEENS7_ILi64EEENS7_ILi192EEEEEELi192ENS_10bfloat16_tEfNS_4arch4Sm80ELb0ELb1ELb1ELb1ELb0ELb0ELb1ELb1EEENS1_21CollectiveEpilogueFwdINS6_IJS8_SA_S9_EEENS6_IJNS7_ILi1EEESI_SI_EEESC_SE_Li256ELb1ELb1ELb1ELb0EEENS1_36VarlenDynamicPersistentTileSchedulerILi128ELi64ELi256ELi256ELb1ELb1ELb0ELb1ELb0ELb1EEEEEEEEEvNT_6ParamsE,@function
        .size           _ZN7cutlass13device_kernelIN5flash19enable_sm80_to_sm89INS1_16FlashAttnFwdSm80INS1_25CollectiveMainloopFwdSm80ILi8ELi2ELb0EN4cute5tupleIJNS5_1CILi128EEENS7_ILi64EEENS7_ILi192EEEEEELi192ENS_10bfloat16_tEfNS_4arch4Sm80ELb0ELb1ELb1ELb1ELb0ELb0ELb1ELb1EEENS1_21CollectiveEpilogueFwdINS6_IJS8_SA_S9_EEENS6_IJNS7_ILi1EEESI_SI_EEESC_SE_Li256ELb1ELb1ELb1ELb0EEENS1_36VarlenDynamicPersistentTileSchedulerILi128ELi64ELi256ELi256ELb1ELb1ELb0ELb1ELb0ELb1EEEEEEEEEvNT_6ParamsE,(.L_x_49 - _ZN7cutlass13device_kernelIN5flash19enable_sm80_to_sm89INS1_16FlashAttnFwdSm80INS1_25CollectiveMainloopFwdSm80ILi8ELi2ELb0EN4cute5tupleIJNS5_1CILi128EEENS7_ILi64EEENS7_ILi192EEEEEELi192ENS_10bfloat16_tEfNS_4arch4Sm80ELb0ELb1ELb1ELb1ELb0ELb0ELb1ELb1EEENS1_21CollectiveEpilogueFwdINS6_IJS8_SA_S9_EEENS6_IJNS7_ILi1EEESI_SI_EEESC_SE_Li256ELb1ELb1ELb1ELb0EEENS1_36VarlenDynamicPersistentTileSchedulerILi128ELi64ELi256ELi256ELb1ELb1ELb0ELb1ELb0ELb1EEEEEEEEEvNT_6ParamsE)
        .other          _ZN7cutlass13device_kernelIN5flash19enable_sm80_to_sm89INS1_16FlashAttnFwdSm80INS1_25CollectiveMainloopFwdSm80ILi8ELi2ELb0EN4cute5tupleIJNS5_1CILi128EEENS7_ILi64EEENS7_ILi192EEEEEELi192ENS_10bfloat16_tEfNS_4arch4Sm80ELb0ELb1ELb1ELb1ELb0ELb0ELb1ELb1EEENS1_21CollectiveEpilogueFwdINS6_IJS8_SA_S9_EEENS6_IJNS7_ILi1EEESI_SI_EEESC_SE_Li256ELb1ELb1ELb1ELb0EEENS1_36VarlenDynamicPersistentTileSchedulerILi128ELi64ELi256ELi256ELb1ELb1ELb0ELb1ELb0ELb1EEEEEEEEEvNT_6ParamsE,@"STO_CUDA_ENTRY STV_DEFAULT"
_ZN7cutlass13device_kernelIN5flash19enable_sm80_to_sm89INS1_16FlashAttnFwdSm80INS1_25CollectiveMainloopFwdSm80ILi8ELi2ELb0EN4cute5tupleIJNS5_1CILi128EEENS7_ILi64EEENS7_ILi192EEEEEELi192ENS_10bfloat16_tEfNS_4arch4Sm80ELb0ELb1ELb1ELb1ELb0ELb0ELb1ELb1EEENS1_21CollectiveEpilogueFwdINS6_IJS8_SA_S9_EEENS6_IJNS7_ILi1EEESI_SI_EEESC_SE_Li256ELb1ELb1ELb1ELb0EEENS1_36VarlenDynamicPersistentTileSchedulerILi128ELi64ELi256ELi256ELb1ELb1ELb0ELb1ELb0ELb1EEEEEEEEEvNT_6ParamsE:
[----:B------:R-:W-:Y:S01]  /*0000*/  LDC R1, c[0x0][0x28] ;  /* 0x00000a00ff017b82 */ /* 0x000fe20000000800 */
[----:B------:R-:W-:Y:S05]  /*0010*/  EXIT ;  /* 0x000000000000794d */ /* 0x000fea0003800000 */
.L_x_13:
        /* <DEDUP_REMOVED lines=14> */
.L_x_49:


//--------------------- .text._ZN7cutlass13device_kernelIN5flash19enable_sm80_to_sm89INS1_16FlashAttnFwdSm80INS1_25CollectiveMainloopFwdSm80ILi8ELi2ELb0EN4cute5tupleIJNS5_1CILi128EEENS7_ILi64EEENS7_ILi192EEEEEELi192ENS_10bfloat16_tEfNS_4arch4Sm80ELb0ELb1ELb1ELb1ELb0ELb1ELb1ELb1EEENS1_21CollectiveEpilogueFwdINS6_IJS8_SA_S9_EEENS6_IJNS7_ILi1EEESI_SI_EEESC_SE_Li256ELb1ELb1ELb1ELb0EEENS1_36VarlenDynamicPersistentTileSchedulerILi128ELi64ELi256ELi256ELb1ELb1ELb0ELb1ELb0ELb1EEEEEEEEEvNT_6ParamsE --------------------------
	.section	.text._ZN7cutlass13device_kernelIN5flash19enable_sm80_to_sm89INS1_16FlashAttnFwdSm80INS1_25CollectiveMainloopFwdSm80ILi8ELi2ELb0EN4cute5tupleIJNS5_1CILi128EEENS7_ILi64EEENS7_ILi192EEEEEELi192ENS_10bfloat16_tEfNS_4arch4Sm80ELb0ELb1ELb1ELb1ELb0ELb1ELb1ELb1EEENS1_21CollectiveEpilogueFwdINS6_IJS8_SA_S9_EEENS6_IJNS7_ILi1EEESI_SI_EEESC_SE_Li256ELb1ELb1ELb1ELb0EEENS1_36VarlenDynamicPersistentTileSchedulerILi128ELi64ELi256ELi256ELb1ELb1ELb0ELb1ELb0ELb1EEEEEEEEEvNT_6ParamsE,"ax",@progbits
	.align	128
.text._ZN7cutlass13device_kernelIN5flash19enable_sm80_to_sm89INS1_16FlashAttnFwdSm80INS1_25CollectiveMainloopFwdSm80ILi8ELi2ELb0EN4cute5tupleIJNS5_1CILi128EEENS7_ILi64EEENS7_ILi192EEEEEELi192ENS_10bfloat16_tEfNS_4arch4Sm80ELb0ELb1ELb1ELb1ELb0ELb1ELb1ELb1EEENS1_21CollectiveEpilogueFwdINS6_IJS8_SA_S9_EEENS6_IJNS7_ILi1EEESI_SI_EEESC_SE_Li256ELb1ELb1ELb1ELb0EEENS1_36VarlenDynamicPersistentTileSchedulerILi128ELi64ELi256ELi256ELb1ELb1ELb0ELb1ELb0ELb1EEEEEEEEEvNT_6ParamsE:
        .type           _ZN7cutlass13device_kernelIN5flash19enable_sm80_to_sm89INS1_16FlashAttnFwdSm80INS1_25CollectiveMainloopFwdSm80ILi8ELi2ELb0EN4cute5tupleIJNS5_1CILi128EEENS7_ILi64EEENS7_ILi192EEEEEELi192ENS_10bfloat16_tEfNS_4arch4Sm80ELb0ELb1ELb1ELb1ELb0ELb1ELb1ELb1EEENS1_21CollectiveEpilogueFwdINS6_IJS8_SA_S9_EEENS6_IJNS7_ILi1EEESI_SI_EEESC_SE_Li256ELb1ELb1ELb1ELb0EEENS1_36VarlenDynamicPersistentTileSchedulerILi128ELi64ELi256ELi256ELb1ELb1ELb0ELb1ELb0ELb1EEEEEEEEEvNT_6ParamsE,@function
        .size           _ZN7cutlass13device_kernelIN5flash19enable_sm80_to_sm89INS1_16FlashAttnFwdSm80INS1_25CollectiveMainloopFwdSm80ILi8ELi2ELb0EN4cute5tupleIJNS5_1CILi128EEENS7_ILi64EEENS7_ILi192EEEEEELi192ENS_10bfloat16_tEfNS_4arch4Sm80ELb0ELb1ELb1ELb1ELb0ELb1ELb1ELb1EEENS1_21CollectiveEpilogueFwdINS6_IJS8_SA_S9_EEENS6_IJNS7_ILi1EEESI_SI_EEESC_SE_Li256ELb1ELb1ELb1ELb0EEENS1_36VarlenDynamicPersistentTileSchedulerILi128ELi64ELi256ELi256ELb1ELb1ELb0ELb1ELb0ELb1EEEEEEEEEvNT_6ParamsE,(.L_x_50 - _ZN7cutlass13device_kernelIN5flash19enable_sm80_to_sm89INS1_16FlashAttnFwdSm80INS1_25CollectiveMainloopFwdSm80ILi8ELi2ELb0EN4cute5tupleIJNS5_1CILi128EEENS7_ILi64EEENS7_ILi192EEEEEELi192ENS_10bfloat16_tEfNS_4arch4Sm80ELb0ELb1ELb1ELb1ELb0ELb1ELb1ELb1EEENS1_21CollectiveEpilogueFwdINS6_IJS8_SA_S9_EEENS6_IJNS7_ILi1EEESI_SI_EEESC_SE_Li256ELb1ELb1ELb1ELb0EEENS1_36VarlenDynamicPersistentTileSchedulerILi128ELi64ELi256ELi256ELb1ELb1ELb0ELb1ELb0ELb1EEEEEEEEEvNT_6ParamsE)
        .other          _ZN7cutlass13device_kernelIN5flash19enable_sm80_to_sm89INS1_16FlashAttnFwdSm80INS1_25CollectiveMainloopFwdSm80ILi8ELi2ELb0EN4cute5tupleIJNS5_1CILi128EEENS7_ILi64EEENS7_ILi192EEEEEELi192ENS_10bfloat16_tEfNS_4arch4Sm80ELb0ELb1ELb1ELb1ELb0ELb1ELb1ELb1EEENS1_21CollectiveEpilogueFwdINS6_IJS8_SA_S9_EEENS6_IJNS7_ILi1EEESI_SI_EEESC_SE_Li256ELb1ELb1ELb1ELb0EEENS1_36VarlenDynamicPersistentTileSchedulerILi128ELi64ELi256ELi256ELb1ELb1ELb0ELb1ELb0ELb1EEEEEEEEEvNT_6ParamsE,@"STO_CUDA_ENTRY STV_DEFAULT"
_ZN7cutlass13device_kernelIN5flash19enable_sm80_to_sm89INS1_16FlashAttnFwdSm80INS1_25CollectiveMainloopFwdSm80ILi8ELi2ELb0EN4cute5tupleIJNS5_1CILi128EEENS7_ILi64EEENS7_ILi192EEEEEELi192ENS_10bfloat16_tEfNS_4arch4Sm80ELb0ELb1ELb1ELb1ELb0ELb1ELb1ELb1EEENS1_21CollectiveEpilogueFwdINS6_IJS8_SA_S9_EEENS6_IJNS7_ILi1EEESI_SI_EEESC_SE_Li256ELb1ELb1ELb1ELb0EEENS1_36VarlenDynamicPersistentTileSchedulerILi128ELi64ELi256ELi256ELb1ELb1ELb0ELb1ELb0ELb1EEEEEEEEEvNT_6ParamsE:
[----:B------:R-:W-:Y:S01]  /*0000*/  LDC R1, c[0x0][0x28] ;  /* 0x00000a00ff017b82 */ /* 0x000fe20000000800 */
[----:B------:R-:W-:Y:S05]  /*0010*/  EXIT ;  /* 0x000000000000794d */ /* 0x000fea0003800000 */
.L_x_14:
        /* <DEDUP_REMOVED lines=14> */
.L_x_50:


//--------------------- .text._ZN7cutlass13device_kernelIN5flash19enable_sm80_to_sm89INS1_16FlashAttnFwdSm80INS1_25CollectiveMainloopFwdSm80ILi8ELi2ELb1EN4cute5tupleIJNS5_1CILi128EEENS7_ILi96EEENS7_ILi192EEEEEELi192ENS_10bfloat16_tEfNS_4arch4Sm80ELb1ELb0ELb1ELb0ELb0ELb0ELb1ELb1EEENS1_21CollectiveEpilogueFwdINS6_IJS8_SA_S9_EEENS6_IJNS7_ILi1EEESI_SI_EEESC_SE_Li256ELb0ELb1ELb1ELb0EEENS1_30DynamicPersistentTileSchedulerILi256ELi256ELb1ELb1ELb0EEEEEEEEEvNT_6ParamsE --------------------------
	.section	.text._ZN7cutlass13device_kernelIN5flash19enable_sm80_to_sm89INS1_16FlashAttnFwdSm80INS1_25CollectiveMainloopFwdSm80ILi8ELi2ELb1EN4cute5tupleIJNS5_1CILi128EEENS7_ILi96EEENS7_ILi192EEEEEELi192ENS_10bfloat16_tEfNS_4arch4Sm80ELb1ELb0ELb1ELb0ELb0ELb0ELb1ELb1EEENS1_21CollectiveEpilogueFwdINS6_IJS8_SA_S9_EEENS6_IJNS7_ILi1EEESI_SI_EEESC_SE_Li256ELb0ELb1ELb1ELb0EEENS1_30DynamicPersistentTileSchedulerILi256ELi256ELb1ELb1ELb0EEEEEEEEEvNT_6ParamsE,"ax",@progbits
	.align	128
.text._ZN7cutlass13device_kernelIN5flash19enable_sm80_to_sm89INS1_16FlashAttnFwdSm80INS1_25CollectiveMainloopFwdSm80ILi8ELi2ELb1EN4cute5tupleIJNS5_1CILi128EEENS7_ILi96EEENS7_ILi192EEEEEELi192ENS_10bfloat16_tEfNS_4arch4Sm80ELb1ELb0ELb1ELb0ELb0ELb0ELb1ELb1EEENS1_21CollectiveEpilogueFwdINS6_IJS8_SA_S9_EEENS6_IJNS7_ILi1EEESI_SI_EEESC_SE_Li256ELb0ELb1ELb1ELb0EEENS1_30DynamicPersistentTileSchedulerILi256ELi256ELb1ELb1ELb0EEEEEEEEEvNT_6ParamsE:
        .type           _ZN7cutlass13device_kernelIN5flash19enable_sm80_to_sm89INS1_16FlashAttnFwdSm80INS1_25CollectiveMainloopFwdSm80ILi8ELi2ELb1EN4cute5tupleIJNS5_1CILi128EEENS7_ILi96EEENS7_ILi192EEEEEELi192ENS_10bfloat16_tEfNS_4arch4Sm80ELb1ELb0ELb1ELb0ELb0ELb0ELb1ELb1EEENS1_21CollectiveEpilogueFwdINS6_IJS8_SA_S9_EEENS6_IJNS7_ILi1EEESI_SI_EEESC_SE_Li256ELb0ELb1ELb1ELb0EEENS1_30DynamicPersistentTileSchedulerILi256ELi256ELb1ELb1ELb0EEEEEEEEEvNT_6ParamsE,@function
        .size           _ZN7cutlass13device_kernelIN5flash19enable_sm80_to_sm89INS1_16FlashAttnFwdSm80INS1_25CollectiveMainloopFwdSm80ILi8ELi2ELb1EN4cute5tupleIJNS5_1CILi128EEENS7_ILi96EEENS7_ILi192EEEEEELi192ENS_10bfloat16_tEfNS_4arch4Sm80ELb1ELb0ELb1ELb0ELb0ELb0ELb1ELb1EEENS1_21CollectiveEpilogueFwdINS6_IJS8_SA_S9_EEENS6_IJNS7_ILi1EEESI_SI_EEESC_SE_Li256ELb0ELb1ELb1ELb0EEENS1_30DynamicPersistentTileSchedulerILi256ELi256ELb1ELb1ELb0EEEEEEEEEvNT_6ParamsE,(.L_x_51 - _ZN7cutlass13device_kernelIN5flash19enable_sm80_to_sm89INS1_16FlashAttnFwdSm80INS1_25CollectiveMainloopFwdSm80ILi8ELi2ELb1EN4cute5tupleIJNS5_1CILi128EEENS7_ILi96EEENS7_ILi192EEEEEELi192ENS_10bfloat16_tEfNS_4arch4Sm80ELb1ELb0ELb1ELb0ELb0ELb0ELb1ELb1EEENS1_21CollectiveEpilogueFwdINS6_IJS8_SA_S9_EEENS6_IJNS7_ILi1EEESI_SI_EEESC_SE_Li256ELb0ELb1ELb1ELb0EEENS1_30DynamicPersistentTileSchedulerILi256ELi256ELb1ELb1ELb0EEEEEEEEEvNT_6ParamsE)
        .other          _ZN7cutlass13device_kernelIN5flash19enable_sm80_to_sm89INS1_16FlashAttnFwdSm80INS1_25CollectiveMainloopFwdSm80ILi8ELi2ELb1EN4cute5tupleIJNS5_1CILi128EEENS7_ILi96EEENS7_ILi192EEEEEELi192ENS_10bfloat16_tEfNS_4arch4Sm80ELb1ELb0ELb1ELb0ELb0ELb0ELb1ELb1EEENS1_21CollectiveEpilogueFwdINS6_IJS8_SA_S9_EEENS6_IJNS7_ILi1EEESI_SI_EEESC_SE_Li256ELb0ELb1ELb1ELb0EEENS1_30DynamicPersistentTileSchedulerILi256ELi256ELb1ELb1ELb0EEEEEEEEEvNT_6ParamsE,@"STO_CUDA_ENTRY STV_DEFAULT"
_ZN7cutlass13device_kernelIN5flash19enable_sm80_to_sm89INS1_16FlashAttnFwdSm80INS1_25CollectiveMainloopFwdSm80ILi8ELi2ELb1EN4cute5tupleIJNS5_1CILi128EEENS7_ILi96EEENS7_ILi192EEEEEELi192ENS_10bfloat16_tEfNS_4arch4Sm80ELb1ELb0ELb1ELb0ELb0ELb0ELb1ELb1EEENS1_21CollectiveEpilogueFwdINS6_IJS8_SA_S9_EEENS6_IJNS7_ILi1EEESI_SI_EEESC_SE_Li256ELb0ELb1ELb1ELb0EEENS1_30DynamicPersistentTileSchedulerILi256ELi256ELb1ELb1ELb0EEEEEEEEEvNT_6ParamsE:
[----:B------:R-:W-:Y:S01]  /*0000*/  LDC R1, c[0x0][0x28] ;  /* 0x00000a00ff017b82 */ /* 0x000fe20000000800 */
[----:B------:R-:W-:Y:S05]  /*0010*/  EXIT ;  /* 0x000000000000794d */ /* 0x000fea0003800000 */
.L_x_15:
        /* <DEDUP_REMOVED lines=14> */
.L_x_51:


//--------------------- .text._ZN7cutlass13device_kernelIN5flash19enable_sm80_to_sm89INS1_16FlashAttnFwdSm80INS1_25CollectiveMainloopFwdSm80ILi8ELi2ELb0EN4cute5tupleIJNS5_1CILi128EEENS7_ILi64EEENS7_ILi192EEEEEELi192ENS_10bfloat16_tEfNS_4arch4Sm80ELb1ELb0ELb1ELb1ELb0ELb0ELb1ELb1EEENS1_21CollectiveEpilogueFwdINS6_IJS8_SA_S9_EEENS6_IJNS7_ILi1EEESI_SI_EEESC_SE_Li256ELb1ELb1ELb1ELb0EEENS1_36VarlenDynamicPersistentTileSchedulerILi128ELi64ELi256ELi256ELb1ELb1ELb0ELb1ELb1ELb1EEEEEEEEEvNT_6ParamsE --------------------------
	.section	.text._ZN7cutlass13device_kernelIN5flash19enable_sm80_to_sm89INS1_16FlashAttnFwdSm80INS1_25CollectiveMainloopFwdSm80ILi8ELi2ELb0EN4cute5tupleIJNS5_1CILi128EEENS7_ILi64EEENS7_ILi192EEEEEELi192ENS_10bfloat16_tEfNS_4arch4Sm80ELb1ELb0ELb1ELb1ELb0ELb0ELb1ELb1EEENS1_21CollectiveEpilogueFwdINS6_IJS8_SA_S9_EEENS6_IJNS7_ILi1EEESI_SI_EEESC_SE_Li256ELb1ELb1ELb1ELb0EEENS1_36VarlenDynamicPersistentTileSchedulerILi128ELi64ELi256ELi256ELb1ELb1ELb0ELb1ELb1ELb1EEEEEEEEEvNT_6ParamsE,"ax",@progbits
	.align	128
.text._ZN7cutlass13device_kernelIN5flash19enable_sm80_to_sm89INS1_16FlashAttnFwdSm80INS1_25CollectiveMainloopFwdSm80ILi8ELi2ELb0EN4cute5tupleIJNS5_1CILi128EEENS7_ILi64EEENS7_ILi192EEEEEELi192ENS_10bfloat16_tEfNS_4arch4Sm80ELb1ELb0ELb1ELb1ELb0ELb0ELb1ELb1EEENS1_21CollectiveEpilogueFwdINS6_IJS8_SA_S9_EEENS6_IJNS7_ILi1EEESI_SI_EEESC_SE_Li256ELb1ELb1ELb1ELb0EEENS1_36VarlenDynamicPersistentTileSchedulerILi128ELi64ELi256ELi256ELb1ELb1ELb0ELb1ELb1ELb1EEEEEEEEEvNT_6ParamsE:
        .type           _ZN7cutlass13device_kernelIN5flash19enable_sm80_to_sm89INS1_16FlashAttnFwdSm80INS1_25CollectiveMainloopFwdSm80ILi8ELi2ELb0EN4cute5tupleIJNS5_1CILi128EEENS7_ILi64EEENS7_ILi192EEEEEELi192ENS_10bfloat16_tEfNS_4arch4Sm80ELb1ELb0ELb1ELb1ELb0ELb0ELb1ELb1EEENS1_21CollectiveEpilogueFwdINS6_IJS8_SA_S9_EEENS6_IJNS7_ILi1EEESI_SI_EEESC_SE_Li256ELb1ELb1ELb1ELb0EEENS1_36VarlenDynamicPersistentTileSchedulerILi128ELi64ELi256ELi256ELb1ELb1ELb0ELb1ELb1ELb1EEEEEEEEEvNT_6ParamsE,@function
        .size           _ZN7cutlass13device_kernelIN5flash19enable_sm80_to_sm89INS1_16FlashAttnFwdSm80INS1_25CollectiveMainloopFwdSm80ILi8ELi2ELb0EN4cute5tupleIJNS5_1CILi128EEENS7_ILi64EEENS7_ILi192EEEEEELi192ENS_10bfloat16_tEfNS_4arch4Sm80ELb1ELb0ELb1ELb1ELb0ELb0ELb1ELb1EEENS1_21CollectiveEpilogueFwdINS6_IJS8_SA_S9_EEENS6_IJNS7_ILi1EEESI_SI_EEESC_SE_Li256ELb1ELb1ELb1ELb0EEENS1_36VarlenDynamicPersistentTileSchedulerILi128ELi64ELi256ELi256ELb1ELb1ELb0ELb1ELb1ELb1EEEEEEEEEvNT_6ParamsE,(.L_x_52 - _ZN7cutlass13device_kernelIN5flash19enable_sm80_to_sm89INS1_16FlashAttnFwdSm80INS1_25CollectiveMainloopFwdSm80ILi8ELi2ELb0EN4cute5tupleIJNS5_1CILi128EEENS7_ILi64EEENS7_ILi192EEEEEELi192ENS_10bfloat16_tEfNS_4arch4Sm80ELb1ELb0ELb1ELb1ELb0ELb0ELb1ELb1EEENS1_21CollectiveEpilogueFwdINS6_IJS8_SA_S9_EEENS6_IJNS7_ILi1EEESI_SI_EEESC_SE_Li256ELb1ELb1ELb1ELb0EEENS1_36VarlenDynamicPersistentTileSchedulerILi128ELi64ELi256ELi256ELb1ELb1ELb0ELb1ELb1ELb1EEEEEEEEEvNT_6ParamsE)
        .other          _ZN7cutlass13device_kernelIN5flash19enable_sm80_to_sm89INS1_16FlashAttnFwdSm80INS1_25CollectiveMainloopFwdSm80ILi8ELi2ELb0EN4cute5tupleIJNS5_1CILi128EEENS7_ILi64EEENS7_ILi192EEEEEELi192ENS_10bfloat16_tEfNS_4arch4Sm80ELb1ELb0ELb1ELb1ELb0ELb0ELb1ELb1EEENS1_21CollectiveEpilogueFwdINS6_IJS8_SA_S9_EEENS6_IJNS7_ILi1EEESI_SI_EEESC_SE_Li256ELb1ELb1ELb1ELb0EEENS1_36VarlenDynamicPersistentTileSchedulerILi128ELi64ELi256ELi256ELb1ELb1ELb0ELb1ELb1ELb1EEEEEEEEEvNT_6ParamsE,@"STO_CUDA_ENTRY STV_DEFAULT"
_ZN7cutlass13device_kernelIN5flash19enable_sm80_to_sm89INS1_16FlashAttnFwdSm80INS1_25CollectiveMainloopFwdSm80ILi8ELi2ELb0EN4cute5tupleIJNS5_1CILi128EEENS7_ILi64EEENS7_ILi192EEEEEELi192ENS_10bfloat16_tEfNS_4arch4Sm80ELb1ELb0ELb1ELb1ELb0ELb0ELb1ELb1EEENS1_21CollectiveEpilogueFwdINS6_IJS8_SA_S9_EEENS6_IJNS7_ILi1EEESI_SI_EEESC_SE_Li256ELb1ELb1ELb1ELb0EEENS1_36VarlenDynamicPersistentTileSchedulerILi128ELi64ELi256ELi256ELb1ELb1ELb0ELb1ELb1ELb1EEEEEEEEEvNT_6ParamsE:
[----:B------:R-:W-:Y:S01]  /*0000*/  LDC R1, c[0x0][0x28] ;  /* 0x00000a00ff017b82 */ /* 0x000fe20000000800 */
[----:B------:R-:W-:Y:S05]  /*0010*/  EXIT ;  /* 0x000000000000794d */ /* 0x000fea0003800000 */
.L_x_16:
        /* <DEDUP_REMOVED lines=14> */
.L_x_52:


//--------------------- .text._ZN7cutlass13device_kernelIN5flash19enable_sm80_to_sm89INS1_16FlashAttnFwdSm80INS1_25CollectiveMainloopFwdSm80ILi8ELi2ELb0EN4cute5tupleIJNS5_1CILi128EEENS7_ILi64EEENS7_ILi192EEEEEELi192ENS_10bfloat16_tEfNS_4arch4Sm80ELb1ELb0ELb1ELb1ELb0ELb1ELb1ELb1EEENS1_21CollectiveEpilogueFwdINS6_IJS8_SA_S9_EEENS6_IJNS7_ILi1EEESI_SI_EEESC_SE_Li256ELb1ELb1ELb1ELb0EEENS1_36VarlenDynamicPersistentTileSchedulerILi128ELi64ELi256ELi256ELb1ELb1ELb0ELb1ELb1ELb1EEEEEEEEEvNT_6ParamsE --------------------------
	.section	.text._ZN7cutlass13device_kernelIN5flash19enable_sm80_to_sm89INS1_16FlashAttnFwdSm80INS1_25CollectiveMainloopFwdSm80ILi8ELi2ELb0EN4cute5tupleIJNS5_1CILi128EEENS7_ILi64EEENS7_ILi192EEEEEELi192ENS_10bfloat16_tEfNS_4arch4Sm80ELb1ELb0ELb1ELb1ELb0ELb1ELb1ELb1EEENS1_21CollectiveEpilogueFwdINS6_IJS8_SA_S9_EEENS6_IJNS7_ILi1EEESI_SI_EEESC_SE_Li256ELb1ELb1ELb1ELb0EEENS1_36VarlenDynamicPersistentTileSchedulerILi128ELi64ELi256ELi256ELb1ELb1ELb0ELb1ELb1ELb1EEEEEEEEEvNT_6ParamsE,"ax",@progbits
	.align	128
.text._ZN7cutlass13device_kernelIN5flash19enable_sm80_to_sm89INS1_16FlashAttnFwdSm80INS1_25CollectiveMainloopFwdSm80ILi8ELi2ELb0EN4cute5tupleIJNS5_1CILi128EEENS7_ILi64EEENS7_ILi192EEEEEELi192ENS_10bfloat16_tEfNS_4arch4Sm80ELb1ELb0ELb1ELb1ELb0ELb1ELb1ELb1EEENS1_21CollectiveEpilogueFwdINS6_IJS8_SA_S9_EEENS6_IJNS7_ILi1EEESI_SI_EEESC_SE_Li256ELb1ELb1ELb1ELb0EEENS1_36VarlenDynamicPersistentTileSchedulerILi128ELi64ELi256ELi256ELb1ELb1ELb0ELb1ELb1ELb1EEEEEEEEEvNT_6ParamsE:
        .type           _ZN7cutlass13device_kernelIN5flash19enable_sm80_to_sm89INS1_16FlashAttnFwdSm80INS1_25CollectiveMainloopFwdSm80ILi8ELi2ELb0EN4cute5tupleIJNS5_1CILi128EEENS7_ILi64EEENS7_ILi192EEEEEELi192ENS_10bfloat16_tEfNS_4arch4Sm80ELb1ELb0ELb1ELb1ELb0ELb1ELb1ELb1EEENS1_21CollectiveEpilogueFwdINS6_IJS8_SA_S9_EEENS6_IJNS7_ILi1EEESI_SI_EEESC_SE_Li256ELb1ELb1ELb1ELb0EEENS1_36VarlenDynamicPersistentTileSchedulerILi128ELi64ELi256ELi256ELb1ELb1ELb0ELb1ELb1ELb1EEEEEEEEEvNT_6ParamsE,@function
        .size           _ZN7cutlass13device_kernelIN5flash19enable_sm80_to_sm89INS1_16FlashAttnFwdSm80INS1_25CollectiveMainloopFwdSm80ILi8ELi2ELb0EN4cute5tupleIJNS5_1CILi128EEENS7_ILi64EEENS7_ILi192EEEEEELi192ENS_10bfloat16_tEfNS_4arch4Sm80ELb1ELb0ELb1ELb1ELb0ELb1ELb1ELb1EEENS1_21CollectiveEpilogueFwdINS6_IJS8_SA_S9_EEENS6_IJNS7_ILi1EEESI_SI_EEESC_SE_Li256ELb1ELb1ELb1ELb0EEENS1_36VarlenDynamicPersistentTileSchedulerILi128ELi64ELi256ELi256ELb1ELb1ELb0ELb1ELb1ELb1EEEEEEEEEvNT_6ParamsE,(.L_x_53 - _ZN7cutlass13device_kernelIN5flash19enable_sm80_to_sm89INS1_16FlashAttnFwdSm80INS1_25CollectiveMainloopFwdSm80ILi8ELi2ELb0EN4cute5tupleIJNS5_1CILi128EEENS7_ILi64EEENS7_ILi192EEEEEELi192ENS_10bfloat16_tEfNS_4arch4Sm80ELb1ELb0ELb1ELb1ELb0ELb1ELb1ELb1EEENS1_21CollectiveEpilogueFwdINS6_IJS8_SA_S9_EEENS6_IJNS7_ILi1EEESI_SI_EEESC_SE_Li256ELb1ELb1ELb1ELb0EEENS1_36VarlenDynamicPersistentTileSchedulerILi128ELi64ELi256ELi256ELb1ELb1ELb0ELb1ELb1ELb1EEEEEEEEEvNT_6ParamsE)
        .other          _ZN7cutlass13device_kernelIN5flash19enable_sm80_to_sm89INS1_16FlashAttnFwdSm80INS1_25CollectiveMainloopFwdSm80ILi8ELi2ELb0EN4cute5tupleIJNS5_1CILi128EEENS7_ILi64EEENS7_ILi192EEEEEELi192ENS_10bfloat16_tEfNS_4arch4Sm80ELb1ELb0ELb1ELb1ELb0ELb1ELb1ELb1EEENS1_21CollectiveEpilogueFwdINS6_IJS8_SA_S9_EEENS6_IJNS7_ILi1EEESI_SI_EEESC_SE_Li256ELb1ELb1ELb1ELb0EEENS1_36VarlenDynamicPersistentTileSchedulerILi128ELi64ELi256ELi256ELb1ELb1ELb0ELb1ELb1ELb1EEEEEEEEEvNT_6ParamsE,@"STO_CUDA_ENTRY STV_DEFAULT"
_ZN7cutlass13device_kernelIN5flash19enable_sm80_to_sm89INS1_16FlashAttnFwdSm80INS1_25CollectiveMainloopFwdSm80ILi8ELi2ELb0EN4cute5tupleIJNS5_1CILi128EEENS7_ILi64EEENS7_ILi192EEEEEELi192ENS_10bfloat16_tEfNS_4arch4Sm80ELb1ELb0ELb1ELb1ELb0ELb1ELb1ELb1EEENS1_21CollectiveEpilogueFwdINS6_IJS8_SA_S9_EEENS6_IJNS7_ILi1EEESI_SI_EEESC_SE_Li256ELb1ELb1ELb1ELb0EEENS1_36VarlenDynamicPersistentTileSchedulerILi128ELi64ELi256ELi256ELb1ELb1ELb0ELb1ELb1ELb1EEEEEEEEEvNT_6ParamsE:
[----:B------:R-:W-:Y:S01]  /*0000*/  LDC R1, c[0x0][0x28] ;  /* 0x00000a00ff017b82 */ /* 0x000fe20000000800 */
[----:B------:R-:W-:Y:S05]  /*0010*/  EXIT ;  /* 0x000000000000794d */ /* 0x000fea0003800000 */
.L_x_17:
        /* <DEDUP_REMOVED lines=14> */
.L_x_53:


//--------------------- .text._ZN7cutlass13device_kernelIN5flash19enable_sm80_to_sm89INS1_16FlashAttnFwdSm80INS1_25CollectiveMainloopFwdSm80ILi8ELi1ELb1EN4cute5tupleIJNS5_1CILi128EEENS7_ILi96EEENS7_ILi192EEEEEELi192ENS_10bfloat16_tEfNS_4arch4Sm80ELb0ELb0ELb0ELb0ELb0ELb0ELb1ELb1EEENS1_21CollectiveEpilogueFwdINS6_IJS8_SA_S9_EEENS6_IJNS7_ILi1EEESI_SI_EEESC_SE_Li256ELb0ELb1ELb1ELb0EEENS1_19SingleTileSchedulerILb0ELb1ELb1ELi128EEEEEEEEEvNT_6ParamsE --------------------------
	.section	.text._ZN7cutlass13device_kernelIN5flash19enable_sm80_to_sm89INS1_16FlashAttnFwdSm80INS1_25CollectiveMainloopFwdSm80ILi8ELi1ELb1EN4cute5tupleIJNS5_1CILi128EEENS7_ILi96EEENS7_ILi192EEEEEELi192ENS_10bfloat16_tEfNS_4arch4Sm80ELb0ELb0ELb0ELb0ELb0ELb0ELb1ELb1EEENS1_21CollectiveEpilogueFwdINS6_IJS8_SA_S9_EEENS6_IJNS7_ILi1EEESI_SI_EEESC_SE_Li256ELb0ELb1ELb1ELb0EEENS1_19SingleTileSchedulerILb0ELb1ELb1ELi128EEEEEEEEEvNT_6ParamsE,"ax",@progbits
	.align	128
.text._ZN7cutlass13device_kernelIN5flash19enable_sm80_to_sm89INS1_16FlashAttnFwdSm80INS1_25CollectiveMainloopFwdSm80ILi8ELi1ELb1EN4cute5tupleIJNS5_1CILi128EEENS7_ILi96EEENS7_ILi192EEEEEELi192ENS_10bfloat16_tEfNS_4arch4Sm80ELb0ELb0ELb0ELb0ELb0ELb0ELb1ELb1EEENS1_21CollectiveEpilogueFwdINS6_IJS8_SA_S9_EEENS6_IJNS7_ILi1EEESI_SI_EEESC_SE_Li256ELb0ELb1ELb1ELb0EEENS1_19SingleTileSchedulerILb0ELb1ELb1ELi128EEEEEEEEEvNT_6ParamsE:
        .type           _ZN7cutlass13device_kernelIN5flash19enable_sm80_to_sm89INS1_16FlashAttnFwdSm80INS1_25CollectiveMainloopFwdSm80ILi8ELi1ELb1EN4cute5tupleIJNS5_1CILi128EEENS7_ILi96EEENS7_ILi192EEEEEELi192ENS_10bfloat16_tEfNS_4arch4Sm80ELb0ELb0ELb0ELb0ELb0ELb0ELb1ELb1EEENS1_21CollectiveEpilogueFwdINS6_IJS8_SA_S9_EEENS6_IJNS7_ILi1EEESI_SI_EEESC_SE_Li256ELb0ELb1ELb1ELb0EEENS1_19SingleTileSchedulerILb0ELb1ELb1ELi128EEEEEEEEEvNT_6ParamsE,@function
        .size           _ZN7cutlass13device_kernelIN5flash19enable_sm80_to_sm89INS1_16FlashAttnFwdSm80INS1_25CollectiveMainloopFwdSm80ILi8ELi1ELb1EN4cute5tupleIJNS5_1CILi128EEENS7_ILi96EEENS7_ILi192EEEEEELi192ENS_10bfloat16_tEfNS_4arch4Sm80ELb0ELb0ELb0ELb0ELb0ELb0ELb1ELb1EEENS1_21CollectiveEpilogueFwdINS6_IJS8_SA_S9_EEENS6_IJNS7_ILi1EEESI_SI_EEESC_SE_Li256ELb0ELb1ELb1ELb0EEENS1_19SingleTileSchedulerILb0ELb1ELb1ELi128EEEEEEEEEvNT_6ParamsE,(.L_x_54 - _ZN7cutlass13device_kernelIN5flash19enable_sm80_to_sm89INS1_16FlashAttnFwdSm80INS1_25CollectiveMainloopFwdSm80ILi8ELi1ELb1EN4cute5tupleIJNS5_1CILi128EEENS7_ILi96EEENS7_ILi192EEEEEELi192ENS_10bfloat16_tEfNS_4arch4Sm80ELb0ELb0ELb0ELb0ELb0ELb0ELb1ELb1EEENS1_21CollectiveEpilogueFwdINS6_IJS8_SA_S9_EEENS6_IJNS7_ILi1EEESI_SI_EEESC_SE_Li256ELb0ELb1ELb1ELb0EEENS1_19SingleTileSchedulerILb0ELb1ELb1ELi128EEEEEEEEEvNT_6ParamsE)
        .other          _ZN7cutlass13device_kernelIN5flash19enable_sm80_to_sm89INS1_16FlashAttnFwdSm80INS1_25CollectiveMainloopFwdSm80ILi8ELi1ELb1EN4cute5tupleIJNS5_1CILi128EEENS7_ILi96EEENS7_ILi192EEEEEELi192ENS_10bfloat16_tEfNS_4arch4Sm80ELb0ELb0ELb0ELb0ELb0ELb0ELb1ELb1EEENS1_21CollectiveEpilogueFwdINS6_IJS8_SA_S9_EEENS6_IJNS7_ILi1EEESI_SI_EEESC_SE_Li256ELb0ELb1ELb1ELb0EEENS1_19SingleTileSchedulerILb0ELb1ELb1ELi128EEEEEEEEEvNT_6ParamsE,@"STO_CUDA_ENTRY STV_DEFAULT"
_ZN7cutlass13device_kernelIN5flash19enable_sm80_to_sm89INS1_16FlashAttnFwdSm80INS1_25CollectiveMainloopFwdSm80ILi8ELi1ELb1EN4cute5tupleIJNS5_1CILi128EEENS7_ILi96EEENS7_ILi192EEEEEELi192ENS_10bfloat16_tEfNS_4arch4Sm80ELb0ELb0ELb0ELb0ELb0ELb0ELb1ELb1EEENS1_21CollectiveEpilogueFwdINS6_IJS8_SA_S9_EEENS6_IJNS7_ILi1EEESI_SI_EEESC_SE_Li256ELb0ELb1ELb1ELb0EEENS1_19SingleTileSchedulerILb0ELb1ELb1ELi128EEEEEEEEEvNT_6ParamsE:
[----:B------:R-:W-:Y:S01]  /*0000*/  LDC R1, c[0x0][0x28] ;  /* 0x00000a00ff017b82 */ /* 0x000fe20000000800 */
[----:B------:R-:W-:Y:S05]  /*0010*/  EXIT ;  /* 0x000000000000794d */ /* 0x000fea0003800000 */
.L_x_18:
        /* <DEDUP_REMOVED lines=14> */
.L_x_54:


//--------------------- .text._ZN7cutlass13device_kernelIN5flash19enable_sm80_to_sm89INS1_16FlashAttnFwdSm80INS1_25CollectiveMainloopFwdSm80ILi8ELi1ELb0EN4cute5tupleIJNS5_1CILi128EEENS7_ILi64EEENS7_ILi192EEEEEELi192ENS_10bfloat16_tEfNS_4arch4Sm80ELb0ELb0ELb0ELb1ELb0ELb0ELb1ELb1EEENS1_21CollectiveEpilogueFwdINS6_IJS8_SA_S9_EEENS6_IJNS7_ILi1EEESI_SI_EEESC_SE_Li256ELb1ELb1ELb1ELb0EEENS1_36VarlenDynamicPersistentTileSchedulerILi128ELi64ELi256ELi256ELb1ELb1ELb0ELb0ELb1ELb1EEEEEEEEEvNT_6ParamsE --------------------------
	.section	.text._ZN7cutlass13device_kernelIN5flash19enable_sm80_to_sm89INS1_16FlashAttnFwdSm80INS1_25CollectiveMainloopFwdSm80ILi8ELi1ELb0EN4cute5tupleIJNS5_1CILi128EEENS7_ILi64EEENS7_ILi192EEEEEELi192ENS_10bfloat16_tEfNS_4arch4Sm80ELb0ELb0ELb0ELb1ELb0ELb0ELb1ELb1EEENS1_21CollectiveEpilogueFwdINS6_IJS8_SA_S9_EEENS6_IJNS7_ILi1EEESI_SI_EEESC_SE_Li256ELb1ELb1ELb1ELb0EEENS1_36VarlenDynamicPersistentTileSchedulerILi128ELi64ELi256ELi256ELb1ELb1ELb0ELb0ELb1ELb1EEEEEEEEEvNT_6ParamsE,"ax",@progbits
	.align	128
.text._ZN7cutlass13device_kernelIN5flash19enable_sm80_to_sm89INS1_16FlashAttnFwdSm80INS1_25CollectiveMainloopFwdSm80ILi8ELi1ELb0EN4cute5tupleIJNS5_1CILi128EEENS7_ILi64EEENS7_ILi192EEEEEELi192ENS_10bfloat16_tEfNS_4arch4Sm80ELb0ELb0ELb0ELb1ELb0ELb0ELb1ELb1EEENS1_21CollectiveEpilogueFwdINS6_IJS8_SA_S9_EEENS6_IJNS7_ILi1EEESI_SI_EEESC_SE_Li256ELb1ELb1ELb1ELb0EEENS1_36VarlenDynamicPersistentTileSchedulerILi128ELi64ELi256ELi256ELb1ELb1ELb0ELb0ELb1ELb1EEEEEEEEEvNT_6ParamsE:
        .type           _ZN7cutlass13device_kernelIN5flash19enable_sm80_to_sm89INS1_16FlashAttnFwdSm80INS1_25CollectiveMainloopFwdSm80ILi8ELi1ELb0EN4cute5tupleIJNS5_1CILi128EEENS7_ILi64EEENS7_ILi192EEEEEELi192ENS_10bfloat16_tEfNS_4arch4Sm80ELb0ELb0ELb0ELb1ELb0ELb0ELb1ELb1EEENS1_21CollectiveEpilogueFwdINS6_IJS8_SA_S9_EEENS6_IJNS7_ILi1EEESI_SI_EEESC_SE_Li256ELb1ELb1ELb1ELb0EEENS1_36VarlenDynamicPersistentTileSchedulerILi128ELi64ELi256ELi256ELb1ELb1ELb0ELb0ELb1ELb1EEEEEEEEEvNT_6ParamsE,@function
        .size           _ZN7cutlass13device_kernelIN5flash19enable_sm80_to_sm89INS1_16FlashAttnFwdSm80INS1_25CollectiveMainloopFwdSm80ILi8ELi1ELb0EN4cute5tupleIJNS5_1CILi128EEENS7_ILi64EEENS7_ILi192EEEEEELi192ENS_10bfloat16_tEfNS_4arch4Sm80ELb0ELb0ELb0ELb1ELb0ELb0ELb1ELb1EEENS1_21CollectiveEpilogueFwdINS6_IJS8_SA_S9_EEENS6_IJNS7_ILi1EEESI_SI_EEESC_SE_Li256ELb1ELb1ELb1ELb0EEENS1_36VarlenDynamicPersistentTileSchedulerILi128ELi64ELi256ELi256ELb1ELb1ELb0ELb0ELb1ELb1EEEEEEEEEvNT_6ParamsE,(.L_x_55 - _ZN7cutlass13device_kernelIN5flash19enable_sm80_to_sm89INS1_16FlashAttnFwdSm80INS1_25CollectiveMainloopFwdSm80ILi8ELi1ELb0EN4cute5tupleIJNS5_1CILi128EEENS7_ILi64EEENS7_ILi192EEEEEELi192ENS_10bfloat16_tEfNS_4arch4Sm80ELb0ELb0ELb0ELb1ELb0ELb0ELb1ELb1EEENS1_21CollectiveEpilogueFwdINS6_IJS8_SA_S9_EEENS6_IJNS7_ILi1EEESI_SI_EEESC_SE_Li256ELb1ELb1ELb1ELb0EEENS1_36VarlenDynamicPersistentTileSchedulerILi128ELi64ELi256ELi256ELb1ELb1ELb0ELb0ELb1ELb1EEEEEEEEEvNT_6ParamsE)
        .other          _ZN7cutlass13device_kernelIN5flash19enable_sm80_to_sm89INS1_16FlashAttnFwdSm80INS1_25CollectiveMainloopFwdSm80ILi8ELi1ELb0EN4cute5tupleIJNS5_1CILi128EEENS7_ILi64EEENS7_ILi192EEEEEELi192ENS_10bfloat16_tEfNS_4arch4Sm80ELb0ELb0ELb0ELb1ELb0ELb0ELb1ELb1EEENS1_21CollectiveEpilogueFwdINS6_IJS8_SA_S9_EEENS6_IJNS7_ILi1EEESI_SI_EEESC_SE_Li256ELb1ELb1ELb1ELb0EEENS1_36VarlenDynamicPersistentTileSchedulerILi128ELi64ELi256ELi256ELb1ELb1ELb0ELb0ELb1ELb1EEEEEEEEEvNT_6ParamsE,@"STO_CUDA_ENTRY STV_DEFAULT"
_ZN7cutlass13device_kernelIN5flash19enable_sm80_to_sm89INS1_16FlashAttnFwdSm80INS1_25CollectiveMainloopFwdSm80ILi8ELi1ELb0EN4cute5tupleIJNS5_1CILi128EEENS7_ILi64EEENS7_ILi192EEEEEELi192ENS_10bfloat16_tEfNS_4arch4Sm80ELb0ELb0ELb0ELb1ELb0ELb0ELb1ELb1EEENS1_21CollectiveEpilogueFwdINS6_IJS8_SA_S9_EEENS6_IJNS7_ILi1EEESI_SI_EEESC_SE_Li256ELb1ELb1ELb1ELb0EEENS1_36VarlenDynamicPersistentTileSchedulerILi128ELi64ELi256ELi256ELb1ELb1ELb0ELb0ELb1ELb1EEEEEEEEEvNT_6ParamsE:
[----:B------:R-:W-:Y:S01]  /*0000*/  LDC R1, c[0x0][0x28] ;  /* 0x00000a00ff017b82 */ /* 0x000fe20000000800 */
[----:B------:R-:W-:Y:S05]  /*0010*/  EXIT ;  /* 0x000000000000794d */ /* 0x000fea0003800000 */
.L_x_19:
        /* <DEDUP_REMOVED lines=14> */
.L_x_55:


//--------------------- .text._ZN7cutlass13device_kernelIN5flash19enable_sm80_to_sm89INS1_16FlashAttnFwdSm80INS1_25CollectiveMainloopFwdSm80ILi8ELi1ELb0EN4cute5tupleIJNS5_1CILi128EEENS7_ILi64EEENS7_ILi192EEEEEELi192ENS_10bfloat16_tEfNS_4arch4Sm80ELb0ELb0ELb0ELb1ELb0ELb1ELb1ELb1EEENS1_21CollectiveEpilogueFwdINS6_IJS8_SA_S9_EEENS6_IJNS7_ILi1EEESI_SI_EEESC_SE_Li256ELb1ELb1ELb1ELb0EEENS1_36VarlenDynamicPersistentTileSchedulerILi128ELi64ELi256ELi256ELb1ELb1ELb0ELb0ELb1ELb1EEEEEEEEEvNT_6ParamsE --------------------------
	.section	.text._ZN7cutlass13device_kernelIN5flash19enable_sm80_to_sm89INS1_16FlashAttnFwdSm80INS1_25CollectiveMainloopFwdSm80ILi8ELi1ELb0EN4cute5tupleIJNS5_1CILi128EEENS7_ILi64EEENS7_ILi192EEEEEELi192ENS_10bfloat16_tEfNS_4arch4Sm80ELb0ELb0ELb0ELb1ELb0ELb1ELb1ELb1EEENS1_21CollectiveEpilogueFwdINS6_IJS8_SA_S9_EEENS6_IJNS7_ILi1EEESI_SI_EEESC_SE_Li256ELb1ELb1ELb1ELb0EEENS1_36VarlenDynamicPersistentTileSchedulerILi128ELi64ELi256ELi256ELb1ELb1ELb0ELb0ELb1ELb1EEEEEEEEEvNT_6ParamsE,"ax",@progbits
	.align	128
.text._ZN7cutlass13device_kernelIN5flash19enable_sm80_to_sm89INS1_16FlashAttnFwdSm80INS1_25CollectiveMainloopFwdSm80ILi8ELi1ELb0EN4cute5tupleIJNS5_1CILi128EEENS7_ILi64EEENS7_ILi192EEEEEELi192ENS_10bfloat16_tEfNS_4arch4Sm80ELb0ELb0ELb0ELb1ELb0ELb1ELb1ELb1EEENS1_21CollectiveEpilogueFwdINS6_IJS8_SA_S9_EEENS6_IJNS7_ILi1EEESI_SI_EEESC_SE_Li256ELb1ELb1ELb1ELb0EEENS1_36VarlenDynamicPersistentTileSchedulerILi128ELi64ELi256ELi256ELb1ELb1ELb0ELb0ELb1ELb1EEEEEEEEEvNT_6ParamsE:
        .type           _ZN7cutlass13device_kernelIN5flash19enable_sm80_to_sm89INS1_16FlashAttnFwdSm80INS1_25CollectiveMainloopFwdSm80ILi8ELi1ELb0EN4cute5tupleIJNS5_1CILi128EEENS7_ILi64EEENS7_ILi192EEEEEELi192ENS_10bfloat16_tEfNS_4arch4Sm80ELb0ELb0ELb0ELb1ELb0ELb1ELb1ELb1EEENS1_21CollectiveEpilogueFwdINS6_IJS8_SA_S9_EEENS6_IJNS7_ILi1EEESI_SI_EEESC_SE_Li256ELb1ELb1ELb1ELb0EEENS1_36VarlenDynamicPersistentTileSchedulerILi128ELi64ELi256ELi256ELb1ELb1ELb0ELb0ELb1ELb1EEEEEEEEEvNT_6ParamsE,@function
        .size           _ZN7cutlass13device_kernelIN5flash19enable_sm80_to_sm89INS1_16FlashAttnFwdSm80INS1_25CollectiveMainloopFwdSm80ILi8ELi1ELb0EN4cute5tupleIJNS5_1CILi128EEENS7_ILi64EEENS7_ILi192EEEEEELi192ENS_10bfloat16_tEfNS_4arch4Sm80ELb0ELb0ELb0ELb1ELb0ELb1ELb1ELb1EEENS1_21CollectiveEpilogueFwdINS6_IJS8_SA_S9_EEENS6_IJNS7_ILi1EEESI_SI_EEESC_SE_Li256ELb1ELb1ELb1ELb0EEENS1_36VarlenDynamicPersistentTileSchedulerILi128ELi64ELi256ELi256ELb1ELb1ELb0ELb0ELb1ELb1EEEEEEEEEvNT_6ParamsE,(.L_x_56 - _ZN7cutlass13device_kernelIN5flash19enable_sm80_to_sm89INS1_16FlashAttnFwdSm80INS1_25CollectiveMainloopFwdSm80ILi8ELi1ELb0EN4cute5tupleIJNS5_1CILi128EEENS7_ILi64EEENS7_ILi192EEEEEELi192ENS_10bfloat16_tEfNS_4arch4Sm80ELb0ELb0ELb0ELb1ELb0ELb1ELb1ELb1EEENS1_21CollectiveEpilogueFwdINS6_IJS8_SA_S9_EEENS6_IJNS7_ILi1EEESI_SI_EEESC_SE_Li256ELb1ELb1ELb1ELb0EEENS1_36VarlenDynamicPersistentTileSchedulerILi128ELi64ELi256ELi256ELb1ELb1ELb0ELb0ELb1ELb1EEEEEEEEEvNT_6ParamsE)
        .other          _ZN7cutlass13device_kernelIN5flash19enable_sm80_to_sm89INS1_16FlashAttnFwdSm80INS1_25CollectiveMainloopFwdSm80ILi8ELi1ELb0EN4cute5tupleIJNS5_1CILi128EEENS7_ILi64EEENS7_ILi192EEEEEELi192ENS_10bfloat16_tEfNS_4arch4Sm80ELb0ELb0ELb0ELb1ELb0ELb1ELb1ELb1EEENS1_21CollectiveEpilogueFwdINS6_IJS8_SA_S9_EEENS6_IJNS7_ILi1EEESI_SI_EEESC_SE_Li256ELb1ELb1ELb1ELb0EEENS1_36VarlenDynamicPersistentTileSchedulerILi128ELi64ELi256ELi256ELb1ELb1ELb0ELb0ELb1ELb1EEEEEEEEEvNT_6ParamsE,@"STO_CUDA_ENTRY STV_DEFAULT"
_ZN7cutlass13device_kernelIN5flash19enable_sm80_to_sm89INS1_16FlashAttnFwdSm80INS1_25CollectiveMainloopFwdSm80ILi8ELi1ELb0EN4cute5tupleIJNS5_1CILi128EEENS7_ILi64EEENS7_ILi192EEEEEELi192ENS_10bfloat16_tEfNS_4arch4Sm80ELb0ELb0ELb0ELb1ELb0ELb1ELb1ELb1EEENS1_21CollectiveEpilogueFwdINS6_IJS8_SA_S9_EEENS6_IJNS7_ILi1EEESI_SI_EEESC_SE_Li256ELb1ELb1ELb1ELb0EEENS1_36VarlenDynamicPersistentTileSchedulerILi128ELi64ELi256ELi256ELb1ELb1ELb0ELb0ELb1ELb1EEEEEEEEEvNT_6ParamsE:
[----:B------:R-:W-:Y:S01]  /*0000*/  LDC R1, c[0x0][0x28] ;  /* 0x00000a00ff017b82 */ /* 0x000fe20000000800 */
[----:B------:R-:W-:Y:S05]  /*0010*/  EXIT ;  /* 0x000000000000794d */ /* 0x000fea0003800000 */
.L_x_20:
        /* <DEDUP_REMOVED lines=14> */
.L_x_56:


//--------------------- .text._ZN7cutlass13device_kernelIN5flash19enable_sm80_to_sm89INS1_16FlashAttnFwdSm80INS1_25CollectiveMainloopFwdSm80ILi8ELi1ELb0EN4cute5tupleIJNS5_1CILi128EEENS7_ILi64EEENS7_ILi192EEEEEELi192ENS_10bfloat16_tEfNS_4arch4Sm80ELb0ELb1ELb0ELb0ELb0ELb0ELb1ELb1EEENS1_21CollectiveEpilogueFwdINS6_IJS8_SA_S9_EEENS6_IJNS7_ILi1EEESI_SI_EEESC_SE_Li256ELb0ELb1ELb1ELb0EEENS1_19SingleTileSchedulerILb0ELb1ELb1ELi128EEEEEEEEEvNT_6ParamsE --------------------------
	.section	.text._ZN7cutlass13device_kernelIN5flash19enable_sm80_to_sm89INS1_16FlashAttnFwdSm80INS1_25CollectiveMainloopFwdSm80ILi8ELi1ELb0EN4cute5tupleIJNS5_1CILi128EEENS7_ILi64EEENS7_ILi192EEEEEELi192ENS_10bfloat16_tEfNS_4arch4Sm80ELb0ELb1ELb0ELb0ELb0ELb0ELb1ELb1EEENS1_21CollectiveEpilogueFwdINS6_IJS8_SA_S9_EEENS6_IJNS7_ILi1EEESI_SI_EEESC_SE_Li256ELb0ELb1ELb1ELb0EEENS1_19SingleTileSchedulerILb0ELb1ELb1ELi128EEEEEEEEEvNT_6ParamsE,"ax",@progbits
	.align	128
.text._ZN7cutlass13device_kernelIN5flash19enable_sm80_to_sm89INS1_16FlashAttnFwdSm80INS1_25CollectiveMainloopFwdSm80ILi8ELi1ELb0EN4cute5tupleIJNS5_1CILi128EEENS7_ILi64EEENS7_ILi192EEEEEELi192ENS_10bfloat16_tEfNS_4arch4Sm80ELb0ELb1ELb0ELb0ELb0ELb0ELb1ELb1EEENS1_21CollectiveEpilogueFwdINS6_IJS8_SA_S9_EEENS6_IJNS7_ILi1EEESI_SI_EEESC_SE_Li256ELb0ELb1ELb1ELb0EEENS1_19SingleTileSchedulerILb0ELb1ELb1ELi128EEEEEEEEEvNT_6ParamsE:
        .type           _ZN7cutlass13device_kernelIN5flash19enable_sm80_to_sm89INS1_16FlashAttnFwdSm80INS1_25CollectiveMainloopFwdSm80ILi8ELi1ELb0EN4cute5tupleIJNS5_1CILi128EEENS7_ILi64EEENS7_ILi192EEEEEELi192ENS_10bfloat16_tEfNS_4arch4Sm80ELb0ELb1ELb0ELb0ELb0ELb0ELb1ELb1EEENS1_21CollectiveEpilogueFwdINS6_IJS8_SA_S9_EEENS6_IJNS7_ILi1EEESI_SI_EEESC_SE_Li256ELb0ELb1ELb1ELb0EEENS1_19SingleTileSchedulerILb0ELb1ELb1ELi128EEEEEEEEEvNT_6ParamsE,@function
        .size           _ZN7cutlass13device_kernelIN5flash19enable_sm80_to_sm89INS1_16FlashAttnFwdSm80INS1_25CollectiveMainloopFwdSm80ILi8ELi1ELb0EN4cute5tupleIJNS5_1CILi128EEENS7_ILi64EEENS7_ILi192EEEEEELi192ENS_10bfloat16_tEfNS_4arch4Sm80ELb0ELb1ELb0ELb0ELb0ELb0ELb1ELb1EEENS1_21CollectiveEpilogueFwdINS6_IJS8_SA_S9_EEENS6_IJNS7_ILi1EEESI_SI_EEESC_SE_Li256ELb0ELb1ELb1ELb0EEENS1_19SingleTileSchedulerILb0ELb1ELb1ELi128EEEEEEEEEvNT_6ParamsE,(.L_x_57 - _ZN7cutlass13device_kernelIN5flash19enable_sm80_to_sm89INS1_16FlashAttnFwdSm80INS1_25CollectiveMainloopFwdSm80ILi8ELi1ELb0EN4cute5tupleIJNS5_1CILi128EEENS7_ILi64EEENS7_ILi192EEEEEELi192ENS_10bfloat16_tEfNS_4arch4Sm80ELb0ELb1ELb0ELb0ELb0ELb0ELb1ELb1EEENS1_21CollectiveEpilogueFwdINS6_IJS8_SA_S9_EEENS6_IJNS7_ILi1EEESI_SI_EEESC_SE_Li256ELb0ELb1ELb1ELb0EEENS1_19SingleTileSchedulerILb0ELb1ELb1ELi128EEEEEEEEEvNT_6ParamsE)
        .other          _ZN7cutlass13device_kernelIN5flash19enable_sm80_to_sm89INS1_16FlashAttnFwdSm80INS1_25CollectiveMainloopFwdSm80ILi8ELi1ELb0EN4cute5tupleIJNS5_1CILi128EEENS7_ILi64EEENS7_ILi192EEEEEELi192ENS_10bfloat16_tEfNS_4arch4Sm80ELb0ELb1ELb0ELb0ELb0ELb0ELb1ELb1EEENS1_21CollectiveEpilogueFwdINS6_IJS8_SA_S9_EEENS6_IJNS7_ILi1EEESI_SI_EEESC_SE_Li256ELb0ELb1ELb1ELb0EEENS1_19SingleTileSchedulerILb0ELb1ELb1ELi128EEEEEEEEEvNT_6ParamsE,@"STO_CUDA_ENTRY STV_DEFAULT"
_ZN7cutlass13device_kernelIN5flash19enable_sm80_to_sm89INS1_16FlashAttnFwdSm80INS1_25CollectiveMainloopFwdSm80ILi8ELi1ELb0EN4cute5tupleIJNS5_1CILi128EEENS7_ILi64EEENS7_ILi192EEEEEELi192ENS_10bfloat16_tEfNS_4arch4Sm80ELb0ELb1ELb0ELb0ELb0ELb0ELb1ELb1EEENS1_21CollectiveEpilogueFwdINS6_IJS8_SA_S9_EEENS6_IJNS7_ILi1EEESI_SI_EEESC_SE_Li256ELb0ELb1ELb1ELb0EEENS1_19SingleTileSchedulerILb0ELb1ELb1ELi128EEEEEEEEEvNT_6ParamsE:
[----:B------:R-:W-:Y:S01]  /*0000*/  LDC R1, c[0x0][0x28] ;  /* 0x00000a00ff017b82 */ /* 0x000fe20000000800 */
[----:B------:R-:W-:Y:S05]  /*0010*/  EXIT ;  /* 0x000000000000794d */ /* 0x000fea0003800000 */
.L_x_21:
        /* <DEDUP_REMOVED lines=14> */
.L_x_57:


//--------------------- .text._ZN7cutlass13device_kernelIN5flash19enable_sm80_to_sm89INS1_16FlashAttnFwdSm80INS1_25CollectiveMainloopFwdSm80ILi8ELi1ELb0EN4cute5tupleIJNS5_1CILi128EEENS7_ILi64EEENS7_ILi192EEEEEELi192ENS_10bfloat16_tEfNS_4arch4Sm80ELb0ELb1ELb0ELb1ELb0ELb0ELb1ELb1EEENS1_21CollectiveEpilogueFwdINS6_IJS8_SA_S9_EEENS6_IJNS7_ILi1EEESI_SI_EEESC_SE_Li256ELb1ELb1ELb1ELb0EEENS1_36VarlenDynamicPersistentTileSchedulerILi128ELi64ELi256ELi256ELb1ELb1ELb0ELb1ELb0ELb1EEEEEEEEEvNT_6ParamsE --------------------------
	.section	.text._ZN7cutlass13device_kernelIN5flash19enable_sm80_to_sm89INS1_16FlashAttnFwdSm80INS1_25CollectiveMainloopFwdSm80ILi8ELi1ELb0EN4cute5tupleIJNS5_1CILi128EEENS7_ILi64EEENS7_ILi192EEEEEELi192ENS_10bfloat16_tEfNS_4arch4Sm80ELb0ELb1ELb0ELb1ELb0ELb0ELb1ELb1EEENS1_21CollectiveEpilogueFwdINS6_IJS8_SA_S9_EEENS6_IJNS7_ILi1EEESI_SI_EEESC_SE_Li256ELb1ELb1ELb1ELb0EEENS1_36VarlenDynamicPersistentTileSchedulerILi128ELi64ELi256ELi256ELb1ELb1ELb0ELb1ELb0ELb1EEEEEEEEEvNT_6ParamsE,"ax",@progbits
	.align	128
.text._ZN7cutlass13device_kernelIN5flash19enable_sm80_to_sm89INS1_16FlashAttnFwdSm80INS1_25CollectiveMainloopFwdSm80ILi8ELi1ELb0EN4cute5tupleIJNS5_1CILi128EEENS7_ILi64EEENS7_ILi192EEEEEELi192ENS_10bfloat16_tEfNS_4arch4Sm80ELb0ELb1ELb0ELb1ELb0ELb0ELb1ELb1EEENS1_21CollectiveEpilogueFwdINS6_IJS8_SA_S9_EEENS6_IJNS7_ILi1EEESI_SI_EEESC_SE_Li256ELb1ELb1ELb1ELb0EEENS1_36VarlenDynamicPersistentTileSchedulerILi128ELi64ELi256ELi256ELb1ELb1ELb0ELb1ELb0ELb1EEEEEEEEEvNT_6ParamsE:
        .type           _ZN7cutlass13device_kernelIN5flash19enable_sm80_to_sm89INS1_16FlashAttnFwdSm80INS1_25CollectiveMainloopFwdSm80ILi8ELi1ELb0EN4cute5tupleIJNS5_1CILi128EEENS7_ILi64EEENS7_ILi192EEEEEELi192ENS_10bfloat16_tEfNS_4arch4Sm80ELb0ELb1ELb0ELb1ELb0ELb0ELb1ELb1EEENS1_21CollectiveEpilogueFwdINS6_IJS8_SA_S9_EEENS6_IJNS7_ILi1EEESI_SI_EEESC_SE_Li256ELb1ELb1ELb1ELb0EEENS1_36VarlenDynamicPersistentTileSchedulerILi128ELi64ELi256ELi256ELb1ELb1ELb0ELb1ELb0ELb1EEEEEEEEEvNT_6ParamsE,@function
        .size           _ZN7cutlass13device_kernelIN5flash19enable_sm80_to_sm89INS1_16FlashAttnFwdSm80INS1_25CollectiveMainloopFwdSm80ILi8ELi1ELb0EN4cute5tupleIJNS5_1CILi128EEENS7_ILi64EEENS7_ILi192EEEEEELi192ENS_10bfloat16_tEfNS_4arch4Sm80ELb0ELb1ELb0ELb1ELb0ELb0ELb1ELb1EEENS1_21CollectiveEpilogueFwdINS6_IJS8_SA_S9_EEENS6_IJNS7_ILi1EEESI_SI_EEESC_SE_Li256ELb1ELb1ELb1ELb0EEENS1_36VarlenDynamicPersistentTileSchedulerILi128ELi64ELi256ELi256ELb1ELb1ELb0ELb1ELb0ELb1EEEEEEEEEvNT_6ParamsE,(.L_x_58 - _ZN7cutlass13device_kernelIN5flash19enable_sm80_to_sm89INS1_16FlashAttnFwdSm80INS1_25CollectiveMainloopFwdSm80ILi8ELi1ELb0EN4cute5tupleIJNS5_1CILi128EEENS7_ILi64EEENS7_ILi192EEEEEELi192ENS_10bfloat16_tEfNS_4arch4Sm80ELb0ELb1ELb0ELb1ELb0ELb0ELb1ELb1EEENS1_21CollectiveEpilogueFwdINS6_IJS8_SA_S9_EEENS6_IJNS7_ILi1EEESI_SI_EEESC_SE_Li256ELb1ELb1ELb1ELb0EEENS1_36VarlenDynamicPersistentTileSchedulerILi128ELi64ELi256ELi256ELb1ELb1ELb0ELb1ELb0ELb1EEEEEEEEEvNT_6ParamsE)
        .other          _ZN7cutlass13device_kernelIN5flash19enable_sm80_to_sm89INS1_16FlashAttnFwdSm80INS1_25CollectiveMainloopFwdSm80ILi8ELi1ELb0EN4cute5tupleIJNS5_1CILi128EEENS7_ILi64EEENS7_ILi192EEEEEELi192ENS_10bfloat16_tEfNS_4arch4Sm80ELb0ELb1ELb0ELb1ELb0ELb0ELb1ELb1EEENS1_21CollectiveEpilogueFwdINS6_IJS8_SA_S9_EEENS6_IJNS7_ILi1EEESI_SI_EEESC_SE_Li256ELb1ELb1ELb1ELb0EEENS1_36VarlenDynamicPersistentTileSchedulerILi128ELi64ELi256ELi256ELb1ELb1ELb0ELb1ELb0ELb1EEEEEEEEEvNT_6ParamsE,@"STO_CUDA_ENTRY STV_DEFAULT"
_ZN7cutlass13device_kernelIN5flash19enable_sm80_to_sm89INS1_16FlashAttnFwdSm80INS1_25CollectiveMainloopFwdSm80ILi8ELi1ELb0EN4cute5tupleIJNS5_1CILi128EEENS7_ILi64EEENS7_ILi192EEEEEELi192ENS_10bfloat16_tEfNS_4arch4Sm80ELb0ELb1ELb0ELb1ELb0ELb0ELb1ELb1EEENS1_21CollectiveEpilogueFwdINS6_IJS8_SA_S9_EEENS6_IJNS7_ILi1EEESI_SI_EEESC_SE_Li256ELb1ELb1ELb1ELb0EEENS1_36VarlenDynamicPersistentTileSchedulerILi128ELi64ELi256ELi256ELb1ELb1ELb0ELb1ELb0ELb1EEEEEEEEEvNT_6ParamsE:
[----:B------:R-:W-:Y:S01]  /*0000*/  LDC R1, c[0x0][0x28] ;  /* 0x00000a00ff017b82 */ /* 0x000fe20000000800 */
[----:B------:R-:W-:Y:S05]  /*0010*/  EXIT ;  /* 0x000000000000794d */ /* 0x000fea0003800000 */
.L_x_22:
        /* <DEDUP_REMOVED lines=14> */
.L_x_58:


//--------------------- .text._ZN7cutlass13device_kernelIN5flash19enable_sm80_to_sm89INS1_16FlashAttnFwdSm80INS1_25CollectiveMainloopFwdSm80ILi8ELi1ELb0EN4cute5tupleIJNS5_1CILi128EEENS7_ILi64EEENS7_ILi192EEEEEELi192ENS_10bfloat16_tEfNS_4arch4Sm80ELb0ELb1ELb0ELb1ELb0ELb1ELb1ELb1EEENS1_21CollectiveEpilogueFwdINS6_IJS8_SA_S9_EEENS6_IJNS7_ILi1EEESI_SI_EEESC_SE_Li256ELb1ELb1ELb1ELb0EEENS1_36VarlenDynamicPersistentTileSchedulerILi128ELi64ELi256ELi256ELb1ELb1ELb0ELb1ELb0ELb1EEEEEEEEEvNT_6ParamsE --------------------------
	.section	.text._ZN7cutlass13device_kernelIN5flash19enable_sm80_to_sm89INS1_16FlashAttnFwdSm80INS1_25CollectiveMainloopFwdSm80ILi8ELi1ELb0EN4cute5tupleIJNS5_1CILi128EEENS7_ILi64EEENS7_ILi192EEEEEELi192ENS_10bfloat16_tEfNS_4arch4Sm80ELb0ELb1ELb0ELb1ELb0ELb1ELb1ELb1EEENS1_21CollectiveEpilogueFwdINS6_IJS8_SA_S9_EEENS6_IJNS7_ILi1EEESI_SI_EEESC_SE_Li256ELb1ELb1ELb1ELb0EEENS1_36VarlenDynamicPersistentTileSchedulerILi128ELi64ELi256ELi256ELb1ELb1ELb0ELb1ELb0ELb1EEEEEEEEEvNT_6ParamsE,"ax",@progbits
	.align	128
.text._ZN7cutlass13device_kernelIN5flash19enable_sm80_to_sm89INS1_16FlashAttnFwdSm80INS1_25CollectiveMainloopFwdSm80ILi8ELi1ELb0EN4cute5tupleIJNS5_1CILi128EEENS7_ILi64EEENS7_ILi192EEEEEELi192ENS_10bfloat16_tEfNS_4arch4Sm80ELb0ELb1ELb0ELb1ELb0ELb1ELb1ELb1EEENS1_21CollectiveEpilogueFwdINS6_IJS8_SA_S9_EEENS6_IJNS7_ILi1EEESI_SI_EEESC_SE_Li256ELb1ELb1ELb1ELb0EEENS1_36VarlenDynamicPersistentTileSchedulerILi128ELi64ELi256ELi256ELb1ELb1ELb0ELb1ELb0ELb1EEEEEEEEEvNT_6ParamsE:
        .type           _ZN7cutlass13device_kernelIN5flash19enable_sm80_to_sm89INS1_16FlashAttnFwdSm80INS1_25CollectiveMainloopFwdSm80ILi8ELi1ELb0EN4cute5tupleIJNS5_1CILi128EEENS7_ILi64EEENS7_ILi192EEEEEELi192ENS_10bfloat16_tEfNS_4arch4Sm80ELb0ELb1ELb0ELb1ELb0ELb1ELb1ELb1EEENS1_21CollectiveEpilogueFwdINS6_IJS8_SA_S9_EEENS6_IJNS7_ILi1EEESI_SI_EEESC_SE_Li256ELb1ELb1ELb1ELb0EEENS1_36VarlenDynamicPersistentTileSchedulerILi128ELi64ELi256ELi256ELb1ELb1ELb0ELb1ELb0ELb1EEEEEEEEEvNT_6ParamsE,@function
        .size           _ZN7cutlass13device_kernelIN5flash19enable_sm80_to_sm89INS1_16FlashAttnFwdSm80INS1_25CollectiveMainloopFwdSm80ILi8ELi1ELb0EN4cute5tupleIJNS5_1CILi128EEENS7_ILi64EEENS7_ILi192EEEEEELi192ENS_10bfloat16_tEfNS_4arch4Sm80ELb0ELb1ELb0ELb1ELb0ELb1ELb1ELb1EEENS1_21CollectiveEpilogueFwdINS6_IJS8_SA_S9_EEENS6_IJNS7_ILi1EEESI_SI_EEESC_SE_Li256ELb1ELb1ELb1ELb0EEENS1_36VarlenDynamicPersistentTileSchedulerILi128ELi64ELi256ELi256ELb1ELb1ELb0ELb1ELb0ELb1EEEEEEEEEvNT_6ParamsE,(.L_x_59 - _ZN7cutlass13device_kernelIN5flash19enable_sm80_to_sm89INS1_16FlashAttnFwdSm80INS1_25CollectiveMainloopFwdSm80ILi8ELi1ELb0EN4cute5tupleIJNS5_1CILi128EEENS7_ILi64EEENS7_ILi192EEEEEELi192ENS_10bfloat16_tEfNS_4arch4Sm80ELb0ELb1ELb0ELb1ELb0ELb1ELb1ELb1EEENS1_21CollectiveEpilogueFwdINS6_IJS8_SA_S9_EEENS6_IJNS7_ILi1EEESI_SI_EEESC_SE_Li256ELb1ELb1ELb1ELb0EEENS1_36VarlenDynamicPersistentTileSchedulerILi128ELi64ELi256ELi256ELb1ELb1ELb0ELb1ELb0ELb1EEEEEEEEEvNT_6ParamsE)
        .other          _ZN7cutlass13device_kernelIN5flash19enable_sm80_to_sm89INS1_16FlashAttnFwdSm80INS1_25CollectiveMainloopFwdSm80ILi8ELi1ELb0EN4cute5tupleIJNS5_1CILi128EEENS7_ILi64EEENS7_ILi192EEEEEELi192ENS_10bfloat16_tEfNS_4arch4Sm80ELb0ELb1ELb0ELb1ELb0ELb1ELb1ELb1EEENS1_21CollectiveEpilogueFwdINS6_IJS8_SA_S9_EEENS6_IJNS7_ILi1EEESI_SI_EEESC_SE_Li256ELb1ELb1ELb1ELb0EEENS1_36VarlenDynamicPersistentTileSchedulerILi128ELi64ELi256ELi256ELb1ELb1ELb0ELb1ELb0ELb1EEEEEEEEEvNT_6ParamsE,@"STO_CUDA_ENTRY STV_DEFAULT"
_ZN7cutlass13device_kernelIN5flash19enable_sm80_to_sm89INS1_16FlashAttnFwdSm80INS1_25CollectiveMainloopFwdSm80ILi8ELi1ELb0EN4cute5tupleIJNS5_1CILi128EEENS7_ILi64EEENS7_ILi192EEEEEELi192ENS_10bfloat16_tEfNS_4arch4Sm80ELb0ELb1ELb0ELb1ELb0ELb1ELb1ELb1EEENS1_21CollectiveEpilogueFwdINS6_IJS8_SA_S9_EEENS6_IJNS7_ILi1EEESI_SI_EEESC_SE_Li256ELb1ELb1ELb1ELb0EEENS1_36VarlenDynamicPersistentTileSchedulerILi128ELi64ELi256ELi256ELb1ELb1ELb0ELb1ELb0ELb1EEEEEEEEEvNT_6ParamsE:
[----:B------:R-:W-:Y:S01]  /*0000*/  LDC R1, c[0x0][0x28] ;  /* 0x00000a00ff017b82 */ /* 0x000fe20000000800 */
[----:B------:R-:W-:Y:S05]  /*0010*/  EXIT ;  /* 0x000000000000794d */ /* 0x000fea0003800000 */
.L_x_23:
        /* <DEDUP_REMOVED lines=14> */
.L_x_59:


//--------------------- .text._ZN7cutlass13device_kernelIN5flash19enable_sm80_to_sm89INS1_16FlashAttnFwdSm80INS1_25CollectiveMainloopFwdSm80ILi8ELi1ELb1EN4cute5tupleIJNS5_1CILi128EEENS7_ILi96EEENS7_ILi192EEEEEELi192ENS_10bfloat16_tEfNS_4arch4Sm80ELb1ELb0ELb0ELb0ELb0ELb0ELb1ELb1EEENS1_21CollectiveEpilogueFwdINS6_IJS8_SA_S9_EEENS6_IJNS7_ILi1EEESI_SI_EEESC_SE_Li256ELb0ELb1ELb1ELb0EEENS1_30DynamicPersistentTileSchedulerILi256ELi256ELb1ELb1ELb0EEEEEEEEEvNT_6ParamsE --------------------------
	.section	.text._ZN7cutlass13device_kernelIN5flash19enable_sm80_to_sm89INS1_16FlashAttnFwdSm80INS1_25CollectiveMainloopFwdSm80ILi8ELi1ELb1EN4cute5tupleIJNS5_1CILi128EEENS7_ILi96EEENS7_ILi192EEEEEELi192ENS_10bfloat16_tEfNS_4arch4Sm80ELb1ELb0ELb0ELb0ELb0ELb0ELb1ELb1EEENS1_21CollectiveEpilogueFwdINS6_IJS8_SA_S9_EEENS6_IJNS7_ILi1EEESI_SI_EEESC_SE_Li256ELb0ELb1ELb1ELb0EEENS1_30DynamicPersistentTileSchedulerILi256ELi256ELb1ELb1ELb0EEEEEEEEEvNT_6ParamsE,"ax",@progbits
	.align	128
.text._ZN7cutlass13device_kernelIN5flash19enable_sm80_to_sm89INS1_16FlashAttnFwdSm80INS1_25CollectiveMainloopFwdSm80ILi8ELi1ELb1EN4cute5tupleIJNS5_1CILi128EEENS7_ILi96EEENS7_ILi192EEEEEELi192ENS_10bfloat16_tEfNS_4arch4Sm80ELb1ELb0ELb0ELb0ELb0ELb0ELb1ELb1EEENS1_21CollectiveEpilogueFwdINS6_IJS8_SA_S9_EEENS6_IJNS7_ILi1EEESI_SI_EEESC_SE_Li256ELb0ELb1ELb1ELb0EEENS1_30DynamicPersistentTileSchedulerILi256ELi256ELb1ELb1ELb0EEEEEEEEEvNT_6ParamsE:
        .type           _ZN7cutlass13device_kernelIN5flash19enable_sm80_to_sm89INS1_16FlashAttnFwdSm80INS1_25CollectiveMainloopFwdSm80ILi8ELi1ELb1EN4cute5tupleIJNS5_1CILi128EEENS7_ILi96EEENS7_ILi192EEEEEELi192ENS_10bfloat16_tEfNS_4arch4Sm80ELb1ELb0ELb0ELb0ELb0ELb0ELb1ELb1EEENS1_21CollectiveEpilogueFwdINS6_IJS8_SA_S9_EEENS6_IJNS7_ILi1EEESI_SI_EEESC_SE_Li256ELb0ELb1ELb1ELb0EEENS1_30DynamicPersistentTileSchedulerILi256ELi256ELb1ELb1ELb0EEEEEEEEEvNT_6ParamsE,@function
        .size           _ZN7cutlass13device_kernelIN5flash19enable_sm80_to_sm89INS1_16FlashAttnFwdSm80INS1_25CollectiveMainloopFwdSm80ILi8ELi1ELb1EN4cute5tupleIJNS5_1CILi128EEENS7_ILi96EEENS7_ILi192EEEEEELi192ENS_10bfloat16_tEfNS_4arch4Sm80ELb1ELb0ELb0ELb0ELb0ELb0ELb1ELb1EEENS1_21CollectiveEpilogueFwdINS6_IJS8_SA_S9_EEENS6_IJNS7_ILi1EEESI_SI_EEESC_SE_Li256ELb0ELb1ELb1ELb0EEENS1_30DynamicPersistentTileSchedulerILi256ELi256ELb1ELb1ELb0EEEEEEEEEvNT_6ParamsE,(.L_x_60 - _ZN7cutlass13device_kernelIN5flash19enable_sm80_to_sm89INS1_16FlashAttnFwdSm80INS1_25CollectiveMainloopFwdSm80ILi8ELi1ELb1EN4cute5tupleIJNS5_1CILi128EEENS7_ILi96EEENS7_ILi192EEEEEELi192ENS_10bfloat16_tEfNS_4arch4Sm80ELb1ELb0ELb0ELb0ELb0ELb0ELb1ELb1EEENS1_21CollectiveEpilogueFwdINS6_IJS8_SA_S9_EEENS6_IJNS7_ILi1EEESI_SI_EEESC_SE_Li256ELb0ELb1ELb1ELb0EEENS1_30DynamicPersistentTileSchedulerILi256ELi256ELb1ELb1ELb0EEEEEEEEEvNT_6ParamsE)
        .other          _ZN7cutlass13device_kernelIN5flash19enable_sm80_to_sm89INS1_16FlashAttnFwdSm80INS1_25CollectiveMainloopFwdSm80ILi8ELi1ELb1EN4cute5tupleIJNS5_1CILi128EEENS7_ILi96EEENS7_ILi192EEEEEELi192ENS_10bfloat16_tEfNS_4arch4Sm80ELb1ELb0ELb0ELb0ELb0ELb0ELb1ELb1EEENS1_21CollectiveEpilogueFwdINS6_IJS8_SA_S9_EEENS6_IJNS7_ILi1EEESI_SI_EEESC_SE_Li256ELb0ELb1ELb1ELb0EEENS1_30DynamicPersistentTileSchedulerILi256ELi256ELb1ELb1ELb0EEEEEEEEEvNT_6ParamsE,@"STO_CUDA_ENTRY STV_DEFAULT"
_ZN7cutlass13device_kernelIN5flash19enable_sm80_to_sm89INS1_16FlashAttnFwdSm80INS1_25CollectiveMainloopFwdSm80ILi8ELi1ELb1EN4cute5tupleIJNS5_1CILi128EEENS7_ILi96EEENS7_ILi192EEEEEELi192ENS_10bfloat16_tEfNS_4arch4Sm80ELb1ELb0ELb0ELb0ELb0ELb0ELb1ELb1EEENS1_21CollectiveEpilogueFwdINS6_IJS8_SA_S9_EEENS6_IJNS7_ILi1EEESI_SI_EEESC_SE_Li256ELb0ELb1ELb1ELb0EEENS1_30DynamicPersistentTileSchedulerILi256ELi256ELb1ELb1ELb0EEEEEEEEEvNT_6ParamsE:
[----:B------:R-:W-:Y:S01]  /*0000*/  LDC R1, c[0x0][0x28] ;  /* 0x00000a00ff017b82 */ /* 0x000fe20000000800 */
[----:B------:R-:W-:Y:S05]  /*0010*/  EXIT ;  /* 0x000000000000794d */ /* 0x000fea0003800000 */
.L_x_24:
        /* <DEDUP_REMOVED lines=14> */
.L_x_60:


//--------------------- .text._ZN7cutlass13device_kernelIN5flash19enable_sm80_to_sm89INS1_16FlashAttnFwdSm80INS1_25CollectiveMainloopFwdSm80ILi8ELi1ELb0EN4cute5tupleIJNS5_1CILi128EEENS7_ILi64EEENS7_ILi192EEEEEELi192ENS_10bfloat16_tEfNS_4arch4Sm80ELb1ELb0ELb0ELb1ELb0ELb0ELb1ELb1EEENS1_21CollectiveEpilogueFwdINS6_IJS8_SA_S9_EEENS6_IJNS7_ILi1EEESI_SI_EEESC_SE_Li256ELb1ELb1ELb1ELb0EEENS1_36VarlenDynamicPersistentTileSchedulerILi128ELi64ELi256ELi256ELb1ELb1ELb0ELb1ELb1ELb1EEEEEEEEEvNT_6ParamsE --------------------------
	.section	.text._ZN7cutlass13device_kernelIN5flash19enable_sm80_to_sm89INS1_16FlashAttnFwdSm80INS1_25CollectiveMainloopFwdSm80ILi8ELi1ELb0EN4cute5tupleIJNS5_1CILi128EEENS7_ILi64EEENS7_ILi192EEEEEELi192ENS_10bfloat16_tEfNS_4arch4Sm80ELb1ELb0ELb0ELb1ELb0ELb0ELb1ELb1EEENS1_21CollectiveEpilogueFwdINS6_IJS8_SA_S9_EEENS6_IJNS7_ILi1EEESI_SI_EEESC_SE_Li256ELb1ELb1ELb1ELb0EEENS1_36VarlenDynamicPersistentTileSchedulerILi128ELi64ELi256ELi256ELb1ELb1ELb0ELb1ELb1ELb1EEEEEEEEEvNT_6ParamsE,"ax",@progbits
	.align	128
.text._ZN7cutlass13device_kernelIN5flash19enable_sm80_to_sm89INS1_16FlashAttnFwdSm80INS1_25CollectiveMainloopFwdSm80ILi8ELi1ELb0EN4cute5tupleIJNS5_1CILi128EEENS7_ILi64EEENS7_ILi192EEEEEELi192ENS_10bfloat16_tEfNS_4arch4Sm80ELb1ELb0ELb0ELb1ELb0ELb0ELb1ELb1EEENS1_21CollectiveEpilogueFwdINS6_IJS8_SA_S9_EEENS6_IJNS7_ILi1EEESI_SI_EEESC_SE_Li256ELb1ELb1ELb1ELb0EEENS1_36VarlenDynamicPersistentTileSchedulerILi128ELi64ELi256ELi256ELb1ELb1ELb0ELb1ELb1ELb1EEEEEEEEEvNT_6ParamsE:
        .type           _ZN7cutlass13device_kernelIN5flash19enable_sm80_to_sm89INS1_16FlashAttnFwdSm80INS1_25CollectiveMainloopFwdSm80ILi8ELi1ELb0EN4cute5tupleIJNS5_1CILi128EEENS7_ILi64EEENS7_ILi192EEEEEELi192ENS_10bfloat16_tEfNS_4arch4Sm80ELb1ELb0ELb0ELb1ELb0ELb0ELb1ELb1EEENS1_21CollectiveEpilogueFwdINS6_IJS8_SA_S9_EEENS6_IJNS7_ILi1EEESI_SI_EEESC_SE_Li256ELb1ELb1ELb1ELb0EEENS1_36VarlenDynamicPersistentTileSchedulerILi128ELi64ELi256ELi256ELb1ELb1ELb0ELb1ELb1ELb1EEEEEEEEEvNT_6ParamsE,@function
        .size           _ZN7cutlass13device_kernelIN5flash19enable_sm80_to_sm89INS1_16FlashAttnFwdSm80INS1_25CollectiveMainloopFwdSm80ILi8ELi1ELb0EN4cute5tupleIJNS5_1CILi128EEENS7_ILi64EEENS7_ILi192EEEEEELi192ENS_10bfloat16_tEfNS_4arch4Sm80ELb1ELb0ELb0ELb1ELb0ELb0ELb1ELb1EEENS1_21CollectiveEpilogueFwdINS6_IJS8_SA_S9_EEENS6_IJNS7_ILi1EEESI_SI_EEESC_SE_Li256ELb1ELb1ELb1ELb0EEENS1_36VarlenDynamicPersistentTileSchedulerILi128ELi64ELi256ELi256ELb1ELb1ELb0ELb1ELb1ELb1EEEEEEEEEvNT_6ParamsE,(.L_x_61 - _ZN7cutlass13device_kernelIN5flash19enable_sm80_to_sm89INS1_16FlashAttnFwdSm80INS1_25CollectiveMainloopFwdSm80ILi8ELi1ELb0EN4cute5tupleIJNS5_1CILi128EEENS7_ILi64EEENS7_ILi192EEEEEELi192ENS_10bfloat16_tEfNS_4arch4Sm80ELb1ELb0ELb0ELb1ELb0ELb0ELb1ELb1EEENS1_21CollectiveEpilogueFwdINS6_IJS8_SA_S9_EEENS6_IJNS7_ILi1EEESI_SI_EEESC_SE_Li256ELb1ELb1ELb1ELb0EEENS1_36VarlenDynamicPersistentTileSchedulerILi128ELi64ELi256ELi256ELb1ELb1ELb0ELb1ELb1ELb1EEEEEEEEEvNT_6ParamsE)
        .other          _ZN7cutlass13device_kernelIN5flash19enable_sm80_to_sm89INS1_16FlashAttnFwdSm80INS1_25CollectiveMainloopFwdSm80ILi8ELi1ELb0EN4cute5tupleIJNS5_1CILi128EEENS7_ILi64EEENS7_ILi192EEEEEELi192ENS_10bfloat16_tEfNS_4arch4Sm80ELb1ELb0ELb0ELb1ELb0ELb0ELb1ELb1EEENS1_21CollectiveEpilogueFwdINS6_IJS8_SA_S9_EEENS6_IJNS7_ILi1EEESI_SI_EEESC_SE_Li256ELb1ELb1ELb1ELb0EEENS1_36VarlenDynamicPersistentTileSchedulerILi128ELi64ELi256ELi256ELb1ELb1ELb0ELb1ELb1ELb1EEEEEEEEEvNT_6ParamsE,@"STO_CUDA_ENTRY STV_DEFAULT"
_ZN7cutlass13device_kernelIN5flash19enable_sm80_to_sm89INS1_16FlashAttnFwdSm80INS1_25CollectiveMainloopFwdSm80ILi8ELi1ELb0EN4cute5tupleIJNS5_1CILi128EEENS7_ILi64EEENS7_ILi192EEEEEELi192ENS_10bfloat16_tEfNS_4arch4Sm80ELb1ELb0ELb0ELb1ELb0ELb0ELb1ELb1EEENS1_21CollectiveEpilogueFwdINS6_IJS8_SA_S9_EEENS6_IJNS7_ILi1EEESI_SI_EEESC_SE_Li256ELb1ELb1ELb1ELb0EEENS1_36VarlenDynamicPersistentTileSchedulerILi128ELi64ELi256ELi256ELb1ELb1ELb0ELb1ELb1ELb1EEEEEEEEEvNT_6ParamsE:
[----:B------:R-:W-:Y:S01]  /*0000*/  LDC R1, c[0x0][0x28] ;  /* 0x00000a00ff017b82 */ /* 0x000fe20000000800 */
[----:B------:R-:W-:Y:S05]  /*0010*/  EXIT ;  /* 0x000000000000794d */ /* 0x000fea0003800000 */
.L_x_25:
        /* <DEDUP_REMOVED lines=14> */
.L_x_61:


//--------------------- .text._ZN7cutlass13device_kernelIN5flash19enable_sm80_to_sm89INS1_16FlashAttnFwdSm80INS1_25CollectiveMainloopFwdSm80ILi8ELi1ELb0EN4cute5tupleIJNS5_1CILi128EEENS7_ILi64EEENS7_ILi192EEEEEELi192ENS_10bfloat16_tEfNS_4arch4Sm80ELb1ELb0ELb0ELb1ELb0ELb1ELb1ELb1EEENS1_21CollectiveEpilogueFwdINS6_IJS8_SA_S9_EEENS6_IJNS7_ILi1EEESI_SI_EEESC_SE_Li256ELb1ELb1ELb1ELb0EEENS1_36VarlenDynamicPersistentTileSchedulerILi128ELi64ELi256ELi256ELb1ELb1ELb0ELb1ELb1ELb1EEEEEEEEEvNT_6ParamsE --------------------------
	.section	.text._ZN7cutlass13device_kernelIN5flash19enable_sm80_to_sm89INS1_16FlashAttnFwdSm80INS1_25CollectiveMainloopFwdSm80ILi8ELi1ELb0EN4cute5tupleIJNS5_1CILi128EEENS7_ILi64EEENS7_ILi192EEEEEELi192ENS_10bfloat16_tEfNS_4arch4Sm80ELb1ELb0ELb0ELb1ELb0ELb1ELb1ELb1EEENS1_21CollectiveEpilogueFwdINS6_IJS8_SA_S9_EEENS6_IJNS7_ILi1EEESI_SI_EEESC_SE_Li256ELb1ELb1ELb1ELb0EEENS1_36VarlenDynamicPersistentTileSchedulerILi128ELi64ELi256ELi256ELb1ELb1ELb0ELb1ELb1ELb1EEEEEEEEEvNT_6ParamsE,"ax",@progbits
	.align	128
.text._ZN7cutlass13device_kernelIN5flash19enable_sm80_to_sm89INS1_16FlashAttnFwdSm80INS1_25CollectiveMainloopFwdSm80ILi8ELi1ELb0EN4cute5tupleIJNS5_1CILi128EEENS7_ILi64EEENS7_ILi192EEEEEELi192ENS_10bfloat16_tEfNS_4arch4Sm80ELb1ELb0ELb0ELb1ELb0ELb1ELb1ELb1EEENS1_21CollectiveEpilogueFwdINS6_IJS8_SA_S9_EEENS6_IJNS7_ILi1EEESI_SI_EEESC_SE_Li256ELb1ELb1ELb1ELb0EEENS1_36VarlenDynamicPersistentTileSchedulerILi128ELi64ELi256ELi256ELb1ELb1ELb0ELb1ELb1ELb1EEEEEEEEEvNT_6ParamsE:
        .type           _ZN7cutlass13device_kernelIN5flash19enable_sm80_to_sm89INS1_16FlashAttnFwdSm80INS1_25CollectiveMainloopFwdSm80ILi8ELi1ELb0EN4cute5tupleIJNS5_1CILi128EEENS7_ILi64EEENS7_ILi192EEEEEELi192ENS_10bfloat16_tEfNS_4arch4Sm80ELb1ELb0ELb0ELb1ELb0ELb1ELb1ELb1EEENS1_21CollectiveEpilogueFwdINS6_IJS8_SA_S9_EEENS6_IJNS7_ILi1EEESI_SI_EEESC_SE_Li256ELb1ELb1ELb1ELb0EEENS1_36VarlenDynamicPersistentTileSchedulerILi128ELi64ELi256ELi256ELb1ELb1ELb0ELb1ELb1ELb1EEEEEEEEEvNT_6ParamsE,@function
        .size           _ZN7cutlass13device_kernelIN5flash19enable_sm80_to_sm89INS1_16FlashAttnFwdSm80INS1_25CollectiveMainloopFwdSm80ILi8ELi1ELb0EN4cute5tupleIJNS5_1CILi128EEENS7_ILi64EEENS7_ILi192EEEEEELi192ENS_10bfloat16_tEfNS_4arch4Sm80ELb1ELb0ELb0ELb1ELb0ELb1ELb1ELb1EEENS1_21CollectiveEpilogueFwdINS6_IJS8_SA_S9_EEENS6_IJNS7_ILi1EEESI_SI_EEESC_SE_Li256ELb1ELb1ELb1ELb0EEENS1_36VarlenDynamicPersistentTileSchedulerILi128ELi64ELi256ELi256ELb1ELb1ELb0ELb1ELb1ELb1EEEEEEEEEvNT_6ParamsE,(.L_x_62 - _ZN7cutlass13device_kernelIN5flash19enable_sm80_to_sm89INS1_16FlashAttnFwdSm80INS1_25CollectiveMainloopFwdSm80ILi8ELi1ELb0EN4cute5tupleIJNS5_1CILi128EEENS7_ILi64EEENS7_ILi192EEEEEELi192ENS_10bfloat16_tEfNS_4arch4Sm80ELb1ELb0ELb0ELb1ELb0ELb1ELb1ELb1EEENS1_21CollectiveEpilogueFwdINS6_IJS8_SA_S9_EEENS6_IJNS7_ILi1EEESI_SI_EEESC_SE_Li256ELb1ELb1ELb1ELb0EEENS1_36VarlenDynamicPersistentTileSchedulerILi128ELi64ELi256ELi256ELb1ELb1ELb0ELb1ELb1ELb1EEEEEEEEEvNT_6ParamsE)
        .other          _ZN7cutlass13device_kernelIN5flash19enable_sm80_to_sm89INS1_16FlashAttnFwdSm80INS1_25CollectiveMainloopFwdSm80ILi8ELi1ELb0EN4cute5tupleIJNS5_1CILi128EEENS7_ILi64EEENS7_ILi192EEEEEELi192ENS_10bfloat16_tEfNS_4arch4Sm80ELb1ELb0ELb0ELb1ELb0ELb1ELb1ELb1EEENS1_21CollectiveEpilogueFwdINS6_IJS8_SA_S9_EEENS6_IJNS7_ILi1EEESI_SI_EEESC_SE_Li256ELb1ELb1ELb1ELb0EEENS1_36VarlenDynamicPersistentTileSchedulerILi128ELi64ELi256ELi256ELb1ELb1ELb0ELb1ELb1ELb1EEEEEEEEEvNT_6ParamsE,@"STO_CUDA_ENTRY STV_DEFAULT"
_ZN7cutlass13device_kernelIN5flash19enable_sm80_to_sm89INS1_16FlashAttnFwdSm80INS1_25CollectiveMainloopFwdSm80ILi8ELi1ELb0EN4cute5tupleIJNS5_1CILi128EEENS7_ILi64EEENS7_ILi192EEEEEELi192ENS_10bfloat16_tEfNS_4arch4Sm80ELb1ELb0ELb0ELb1ELb0ELb1ELb1ELb1EEENS1_21CollectiveEpilogueFwdINS6_IJS8_SA_S9_EEENS6_IJNS7_ILi1EEESI_SI_EEESC_SE_Li256ELb1ELb1ELb1ELb0EEENS1_36VarlenDynamicPersistentTileSchedulerILi128ELi64ELi256ELi256ELb1ELb1ELb0ELb1ELb1ELb1EEEEEEEEEvNT_6ParamsE:
[----:B------:R-:W-:Y:S01]  /*0000*/  LDC R1, c[0x0][0x28] ;  /* 0x00000a00ff017b82 */ /* 0x000fe20000000800 */
[----:B------:R-:W-:Y:S05]  /*0010*/  EXIT ;  /* 0x000000000000794d */ /* 0x000fea0003800000 */
.L_x_26:
        /* <DEDUP_REMOVED lines=14> */
.L_x_62:


//--------------------- .text._ZN7cutlass13device_kernelIN5flash19enable_sm80_to_sm89INS1_16FlashAttnFwdSm80INS1_25CollectiveMainloopFwdSm80ILi8ELi2ELb1EN4cute5tupleIJNS5_1CILi128EEENS7_ILi96EEENS7_ILi192EEEEEELi192ENS_10bfloat16_tEfNS_4arch4Sm80ELb0ELb0ELb0ELb0ELb0ELb0ELb1ELb1EEENS1_21CollectiveEpilogueFwdINS6_IJS8_SA_S9_EEENS6_IJNS7_ILi1EEESI_SI_EEESC_SE_Li256ELb0ELb1ELb1ELb0EEENS1_19SingleTileSchedulerILb0ELb1ELb1ELi128EEEEEEEEEvNT_6ParamsE --------------------------
	.section	.text._ZN7cutlass13device_kernelIN5flash19enable_sm80_to_sm89INS1_16FlashAttnFwdSm80INS1_25CollectiveMainloopFwdSm80ILi8ELi2ELb1EN4cute5tupleIJNS5_1CILi128EEENS7_ILi96EEENS7_ILi192EEEEEELi192ENS_10bfloat16_tEfNS_4arch4Sm80ELb0ELb0ELb0ELb0ELb0ELb0ELb1ELb1EEENS1_21CollectiveEpilogueFwdINS6_IJS8_SA_S9_EEENS6_IJNS7_ILi1EEESI_SI_EEESC_SE_Li256ELb0ELb1ELb1ELb0EEENS1_19SingleTileSchedulerILb0ELb1ELb1ELi128EEEEEEEEEvNT_6ParamsE,"ax",@progbits
	.align	128
.text._ZN7cutlass13device_kernelIN5flash19enable_sm80_to_sm89INS1_16FlashAttnFwdSm80INS1_25CollectiveMainloopFwdSm80ILi8ELi2ELb1EN4cute5tupleIJNS5_1CILi128EEENS7_ILi96EEENS7_ILi192EEEEEELi192ENS_10bfloat16_tEfNS_4arch4Sm80ELb0ELb0ELb0ELb0ELb0ELb0ELb1ELb1EEENS1_21CollectiveEpilogueFwdINS6_IJS8_SA_S9_EEENS6_IJNS7_ILi1EEESI_SI_EEESC_SE_Li256ELb0ELb1ELb1ELb0EEENS1_19SingleTileSchedulerILb0ELb1ELb1ELi128EEEEEEEEEvNT_6ParamsE:
        .type           _ZN7cutlass13device_kernelIN5flash19enable_sm80_to_sm89INS1_16FlashAttnFwdSm80INS1_25CollectiveMainloopFwdSm80ILi8ELi2ELb1EN4cute5tupleIJNS5_1CILi128EEENS7_ILi96EEENS7_ILi192EEEEEELi192ENS_10bfloat16_tEfNS_4arch4Sm80ELb0ELb0ELb0ELb0ELb0ELb0ELb1ELb1EEENS1_21CollectiveEpilogueFwdINS6_IJS8_SA_S9_EEENS6_IJNS7_ILi1EEESI_SI_EEESC_SE_Li256ELb0ELb1ELb1ELb0EEENS1_19SingleTileSchedulerILb0ELb1ELb1ELi128EEEEEEEEEvNT_6ParamsE,@function
        .size           _ZN7cutlass13device_kernelIN5flash19enable_sm80_to_sm89INS1_16FlashAttnFwdSm80INS1_25CollectiveMainloopFwdSm80ILi8ELi2ELb1EN4cute5tupleIJNS5_1CILi128EEENS7_ILi96EEENS7_ILi192EEEEEELi192ENS_10bfloat16_tEfNS_4arch4Sm80ELb0ELb0ELb0ELb0ELb0ELb0ELb1ELb1EEENS1_21CollectiveEpilogueFwdINS6_IJS8_SA_S9_EEENS6_IJNS7_ILi1EEESI_SI_EEESC_SE_Li256ELb0ELb1ELb1ELb0EEENS1_19SingleTileSchedulerILb0ELb1ELb1ELi128EEEEEEEEEvNT_6ParamsE,(.L_x_63 - _ZN7cutlass13device_kernelIN5flash19enable_sm80_to_sm89INS1_16FlashAttnFwdSm80INS1_25CollectiveMainloopFwdSm80ILi8ELi2ELb1EN4cute5tupleIJNS5_1CILi128EEENS7_ILi96EEENS7_ILi192EEEEEELi192ENS_10bfloat16_tEfNS_4arch4Sm80ELb0ELb0ELb0ELb0ELb0ELb0ELb1ELb1EEENS1_21CollectiveEpilogueFwdINS6_IJS8_SA_S9_EEENS6_IJNS7_ILi1EEESI_SI_EEESC_SE_Li256ELb0ELb1ELb1ELb0EEENS1_19SingleTileSchedulerILb0ELb1ELb1ELi128EEEEEEEEEvNT_6ParamsE)
        .other          _ZN7cutlass13device_kernelIN5flash19enable_sm80_to_sm89INS1_16FlashAttnFwdSm80INS1_25CollectiveMainloopFwdSm80ILi8ELi2ELb1EN4cute5tupleIJNS5_1CILi128EEENS7_ILi96EEENS7_ILi192EEEEEELi192ENS_10bfloat16_tEfNS_4arch4Sm80ELb0ELb0ELb0ELb0ELb0ELb0ELb1ELb1EEENS1_21CollectiveEpilogueFwdINS6_IJS8_SA_S9_EEENS6_IJNS7_ILi1EEESI_SI_EEESC_SE_Li256ELb0ELb1ELb1ELb0EEENS1_19SingleTileSchedulerILb0ELb1ELb1ELi128EEEEEEEEEvNT_6ParamsE,@"STO_CUDA_ENTRY STV_DEFAULT"
_ZN7cutlass13device_kernelIN5flash19enable_sm80_to_sm89INS1_16FlashAttnFwdSm80INS1_25CollectiveMainloopFwdSm80ILi8ELi2ELb1EN4cute5tupleIJNS5_1CILi128EEENS7_ILi96EEENS7_ILi192EEEEEELi192ENS_10bfloat16_tEfNS_4arch4Sm80ELb0ELb0ELb0ELb0ELb0ELb0ELb1ELb1EEENS1_21CollectiveEpilogueFwdINS6_IJS8_SA_S9_EEENS6_IJNS7_ILi1EEESI_SI_EEESC_SE_Li256ELb0ELb1ELb1ELb0EEENS1_19SingleTileSchedulerILb0ELb1ELb1ELi128EEEEEEEEEvNT_6ParamsE:
[----:B------:R-:W-:Y:S01]  /*0000*/  LDC R1, c[0x0][0x28] ;  /* 0x00000a00ff017b82 */ /* 0x000fe20000000800 */
[----:B------:R-:W-:Y:S05]  /*0010*/  EXIT ;  /* 0x000000000000794d */ /* 0x000fea0003800000 */
.L_x_27:
        /* <DEDUP_REMOVED lines=14> */
.L_x_63:


//--------------------- .text._ZN7cutlass13device_kernelIN5flash19enable_sm80_to_sm89INS1_16FlashAttnFwdSm80INS1_25CollectiveMainloopFwdSm80ILi8ELi2ELb0EN4cute5tupleIJNS5_1CILi128EEENS7_ILi64EEENS7_ILi192EEEEEELi192ENS_10bfloat16_tEfNS_4arch4Sm80ELb0ELb0ELb0ELb1ELb0ELb0ELb1ELb1EEENS1_21CollectiveEpilogueFwdINS6_IJS8_SA_S9_EEENS6_IJNS7_ILi1EEESI_SI_EEESC_SE_Li256ELb1ELb1ELb1ELb0EEENS1_36VarlenDynamicPersistentTileSchedulerILi128ELi64ELi256ELi256ELb1ELb1ELb0ELb0ELb1ELb1EEEEEEEEEvNT_6ParamsE --------------------------
	.section	.text._ZN7cutlass13device_kernelIN5flash19enable_sm80_to_sm89INS1_16FlashAttnFwdSm80INS1_25CollectiveMainloopFwdSm80ILi8ELi2ELb0EN4cute5tupleIJNS5_1CILi128EEENS7_ILi64EEENS7_ILi192EEEEEELi192ENS_10bfloat16_tEfNS_4arch4Sm80ELb0ELb0ELb0ELb1ELb0ELb0ELb1ELb1EEENS1_21CollectiveEpilogueFwdINS6_IJS8_SA_S9_EEENS6_IJNS7_ILi1EEESI_SI_EEESC_SE_Li256ELb1ELb1ELb1ELb0EEENS1_36VarlenDynamicPersistentTileSchedulerILi128ELi64ELi256ELi256ELb1ELb1ELb0ELb0ELb1ELb1EEEEEEEEEvNT_6ParamsE,"ax",@progbits
	.align	128
.text._ZN7cutlass13device_kernelIN5flash19enable_sm80_to_sm89INS1_16FlashAttnFwdSm80INS1_25CollectiveMainloopFwdSm80ILi8ELi2ELb0EN4cute5tupleIJNS5_1CILi128EEENS7_ILi64EEENS7_ILi192EEEEEELi192ENS_10bfloat16_tEfNS_4arch4Sm80ELb0ELb0ELb0ELb1ELb0ELb0ELb1ELb1EEENS1_21CollectiveEpilogueFwdINS6_IJS8_SA_S9_EEENS6_IJNS7_ILi1EEESI_SI_EEESC_SE_Li256ELb1ELb1ELb1ELb0EEENS1_36VarlenDynamicPersistentTileSchedulerILi128ELi64ELi256ELi256ELb1ELb1ELb0ELb0ELb1ELb1EEEEEEEEEvNT_6ParamsE:
        .type           _ZN7cutlass13device_kernelIN5flash19enable_sm80_to_sm89INS1_16FlashAttnFwdSm80INS1_25CollectiveMainloopFwdSm80ILi8ELi2ELb0EN4cute5tupleIJNS5_1CILi128EEENS7_ILi64EEENS7_ILi192EEEEEELi192ENS_10bfloat16_tEfNS_4arch4Sm80ELb0ELb0ELb0ELb1ELb0ELb0ELb1ELb1EEENS1_21CollectiveEpilogueFwdINS6_IJS8_SA_S9_EEENS6_IJNS7_ILi1EEESI_SI_EEESC_SE_Li256ELb1ELb1ELb1ELb0EEENS1_36VarlenDynamicPersistentTileSchedulerILi128ELi64ELi256ELi256ELb1ELb1ELb0ELb0ELb1ELb1EEEEEEEEEvNT_6ParamsE,@function
        .size           _ZN7cutlass13device_kernelIN5flash19enable_sm80_to_sm89INS1_16FlashAttnFwdSm80INS1_25CollectiveMainloopFwdSm80ILi8ELi2ELb0EN4cute5tupleIJNS5_1CILi128EEENS7_ILi64EEENS7_ILi192EEEEEELi192ENS_10bfloat16_tEfNS_4arch4Sm80ELb0ELb0ELb0ELb1ELb0ELb0ELb1ELb1EEENS1_21CollectiveEpilogueFwdINS6_IJS8_SA_S9_EEENS6_IJNS7_ILi1EEESI_SI_EEESC_SE_Li256ELb1ELb1ELb1ELb0EEENS1_36VarlenDynamicPersistentTileSchedulerILi128ELi64ELi256ELi256ELb1ELb1ELb0ELb0ELb1ELb1EEEEEEEEEvNT_6ParamsE,(.L_x_64 - _ZN7cutlass13device_kernelIN5flash19enable_sm80_to_sm89INS1_16FlashAttnFwdSm80INS1_25CollectiveMainloopFwdSm80ILi8ELi2ELb0EN4cute5tupleIJNS5_1CILi128EEENS7_ILi64EEENS7_ILi192EEEEEELi192ENS_10bfloat16_tEfNS_4arch4Sm80ELb0ELb0ELb0ELb1ELb0ELb0ELb1ELb1EEENS1_21CollectiveEpilogueFwdINS6_IJS8_SA_S9_EEENS6_IJNS7_ILi1EEESI_SI_EEESC_SE_Li256ELb1ELb1ELb1ELb0EEENS1_36VarlenDynamicPersistentTileSchedulerILi128ELi64ELi256ELi256ELb1ELb1ELb0ELb0ELb1ELb1EEEEEEEEEvNT_6ParamsE)
        .other          _ZN7cutlass13device_kernelIN5flash19enable_sm80_to_sm89INS1_16FlashAttnFwdSm80INS1_25CollectiveMainloopFwdSm80ILi8ELi2ELb0EN4cute5tupleIJNS5_1CILi128EEENS7_ILi64EEENS7_ILi192EEEEEELi192ENS_10bfloat16_tEfNS_4arch4Sm80ELb0ELb0ELb0ELb1ELb0ELb0ELb1ELb1EEENS1_21CollectiveEpilogueFwdINS6_IJS8_SA_S9_EEENS6_IJNS7_ILi1EEESI_SI_EEESC_SE_Li256ELb1ELb1ELb1ELb0EEENS1_36VarlenDynamicPersistentTileSchedulerILi128ELi64ELi256ELi256ELb1ELb1ELb0ELb0ELb1ELb1EEEEEEEEEvNT_6ParamsE,@"STO_CUDA_ENTRY STV_DEFAULT"
_ZN7cutlass13device_kernelIN5flash19enable_sm80_to_sm89INS1_16FlashAttnFwdSm80INS1_25CollectiveMainloopFwdSm80ILi8ELi2ELb0EN4cute5tupleIJNS5_1CILi128EEENS7_ILi64EEENS7_ILi192EEEEEELi192ENS_10bfloat16_tEfNS_4arch4Sm80ELb0ELb0ELb0ELb1ELb0ELb0ELb1ELb1EEENS1_21CollectiveEpilogueFwdINS6_IJS8_SA_S9_EEENS6_IJNS7_ILi1EEESI_SI_EEESC_SE_Li256ELb1ELb1ELb1ELb0EEENS1_36VarlenDynamicPersistentTileSchedulerILi128ELi64ELi256ELi256ELb1ELb1ELb0ELb0ELb1ELb1EEEEEEEEEvNT_6ParamsE:
[----:B------:R-:W-:Y:S01]  /*0000*/  LDC R1, c[0x0][0x28] ;  /* 0x00000a00ff017b82 */ /* 0x000fe20000000800 */
[----:B------:R-:W-:Y:S05]  /*0010*/  EXIT ;  /* 0x000000000000794d */ /* 0x000fea0003800000 */
.L_x_28:
        /* <DEDUP_REMOVED lines=14> */
.L_x_64:


//--------------------- .text._ZN7cutlass13device_kernelIN5flash19enable_sm80_to_sm89INS1_16FlashAttnFwdSm80INS1_25CollectiveMainloopFwdSm80ILi8ELi2ELb0EN4cute5tupleIJNS5_1CILi128EEENS7_ILi64EEENS7_ILi192EEEEEELi192ENS_10bfloat16_tEfNS_4arch4Sm80ELb0ELb0ELb0ELb1ELb0ELb1ELb1ELb1EEENS1_21CollectiveEpilogueFwdINS6_IJS8_SA_S9_EEENS6_IJNS7_ILi1EEESI_SI_EEESC_SE_Li256ELb1ELb1ELb1ELb0EEENS1_36VarlenDynamicPersistentTileSchedulerILi128ELi64ELi256ELi256ELb1ELb1ELb0ELb0ELb1ELb1EEEEEEEEEvNT_6ParamsE --------------------------
	.section	.text._ZN7cutlass13device_kernelIN5flash19enable_sm80_to_sm89INS1_16FlashAttnFwdSm80INS1_25CollectiveMainloopFwdSm80ILi8ELi2ELb0EN4cute5tupleIJNS5_1CILi128EEENS7_ILi64EEENS7_ILi192EEEEEELi192ENS_10bfloat16_tEfNS_4arch4Sm80ELb0ELb0ELb0ELb1ELb0ELb1ELb1ELb1EEENS1_21CollectiveEpilogueFwdINS6_IJS8_SA_S9_EEENS6_IJNS7_ILi1EEESI_SI_EEESC_SE_Li256ELb1ELb1ELb1ELb0EEENS1_36VarlenDynamicPersistentTileSchedulerILi128ELi64ELi256ELi256ELb1ELb1ELb0ELb0ELb1ELb1EEEEEEEEEvNT_6ParamsE,"ax",@progbits
	.align	128
.text._ZN7cutlass13device_kernelIN5flash19enable_sm80_to_sm89INS1_16FlashAttnFwdSm80INS1_25CollectiveMainloopFwdSm80ILi8ELi2ELb0EN4cute5tupleIJNS5_1CILi128EEENS7_ILi64EEENS7_ILi192EEEEEELi192ENS_10bfloat16_tEfNS_4arch4Sm80ELb0ELb0ELb0ELb1ELb0ELb1ELb1ELb1EEENS1_21CollectiveEpilogueFwdINS6_IJS8_SA_S9_EEENS6_IJNS7_ILi1EEESI_SI_EEESC_SE_Li256ELb1ELb1ELb1ELb0EEENS1_36VarlenDynamicPersistentTileSchedulerILi128ELi64ELi256ELi256ELb1ELb1ELb0ELb0ELb1ELb1EEEEEEEEEvNT_6ParamsE:
        .type           _ZN7cutlass13device_kernelIN5flash19enable_sm80_to_sm89INS1_16FlashAttnFwdSm80INS1_25CollectiveMainloopFwdSm80ILi8ELi2ELb0EN4cute5tupleIJNS5_1CILi128EEENS7_ILi64EEENS7_ILi192EEEEEELi192ENS_10bfloat16_tEfNS_4arch4Sm80ELb0ELb0ELb0ELb1ELb0ELb1ELb1ELb1EEENS1_21CollectiveEpilogueFwdINS6_IJS8_SA_S9_EEENS6_IJNS7_ILi1EEESI_SI_EEESC_SE_Li256ELb1ELb1ELb1ELb0EEENS1_36VarlenDynamicPersistentTileSchedulerILi128ELi64ELi256ELi256ELb1ELb1ELb0ELb0ELb1ELb1EEEEEEEEEvNT_6ParamsE,@function
        .size           _ZN7cutlass13device_kernelIN5flash19enable_sm80_to_sm89INS1_16FlashAttnFwdSm80INS1_25CollectiveMainloopFwdSm80ILi8ELi2ELb0EN4cute5tupleIJNS5_1CILi128EEENS7_ILi64EEENS7_ILi192EEEEEELi192ENS_10bfloat16_tEfNS_4arch4Sm80ELb0ELb0ELb0ELb1ELb0ELb1ELb1ELb1EEENS1_21CollectiveEpilogueFwdINS6_IJS8_SA_S9_EEENS6_IJNS7_ILi1EEESI_SI_EEESC_SE_Li256ELb1ELb1ELb1ELb0EEENS1_36VarlenDynamicPersistentTileSchedulerILi128ELi64ELi256ELi256ELb1ELb1ELb0ELb0ELb1ELb1EEEEEEEEEvNT_6ParamsE,(.L_x_65 - _ZN7cutlass13device_kernelIN5flash19enable_sm80_to_sm89INS1_16FlashAttnFwdSm80INS1_25CollectiveMainloopFwdSm80ILi8ELi2ELb0EN4cute5tupleIJNS5_1CILi128EEENS7_ILi64EEENS7_ILi192EEEEEELi192ENS_10bfloat16_tEfNS_4arch4Sm80ELb0ELb0ELb0ELb1ELb0ELb1ELb1ELb1EEENS1_21CollectiveEpilogueFwdINS6_IJS8_SA_S9_EEENS6_IJNS7_ILi1EEESI_SI_EEESC_SE_Li256ELb1ELb1ELb1ELb0EEENS1_36VarlenDynamicPersistentTileSchedulerILi128ELi64ELi256ELi256ELb1ELb1ELb0ELb0ELb1ELb1EEEEEEEEEvNT_6ParamsE)
        .other          _ZN7cutlass13device_kernelIN5flash19enable_sm80_to_sm89INS1_16FlashAttnFwdSm80INS1_25CollectiveMainloopFwdSm80ILi8ELi2ELb0EN4cute5tupleIJNS5_1CILi128EEENS7_ILi64EEENS7_ILi192EEEEEELi192ENS_10bfloat16_tEfNS_4arch4Sm80ELb0ELb0ELb0ELb1ELb0ELb1ELb1ELb1EEENS1_21CollectiveEpilogueFwdINS6_IJS8_SA_S9_EEENS6_IJNS7_ILi1EEESI_SI_EEESC_SE_Li256ELb1ELb1ELb1ELb0EEENS1_36VarlenDynamicPersistentTileSchedulerILi128ELi64ELi256ELi256ELb1ELb1ELb0ELb0ELb1ELb1EEEEEEEEEvNT_6ParamsE,@"STO_CUDA_ENTRY STV_DEFAULT"
_ZN7cutlass13device_kernelIN5flash19enable_sm80_to_sm89INS1_16FlashAttnFwdSm80INS1_25CollectiveMainloopFwdSm80ILi8ELi2ELb0EN4cute5tupleIJNS5_1CILi128EEENS7_ILi64EEENS7_ILi192EEEEEELi192ENS_10bfloat16_tEfNS_4arch4Sm80ELb0ELb0ELb0ELb1ELb0ELb1ELb1ELb1EEENS1_21CollectiveEpilogueFwdINS6_IJS8_SA_S9_EEENS6_IJNS7_ILi1EEESI_SI_EEESC_SE_Li256ELb1ELb1ELb1ELb0EEENS1_36VarlenDynamicPersistentTileSchedulerILi128ELi64ELi256ELi256ELb1ELb1ELb0ELb0ELb1ELb1EEEEEEEEEvNT_6ParamsE:
[----:B------:R-:W-:Y:S01]  /*0000*/  LDC R1, c[0x0][0x28] ;  /* 0x00000a00ff017b82 */ /* 0x000fe20000000800 */
[----:B------:R-:W-:Y:S05]  /*0010*/  EXIT ;  /* 0x000000000000794d */ /* 0x000fea0003800000 */
.L_x_29:
        /* <DEDUP_REMOVED lines=14> */
.L_x_65:


//--------------------- .text._ZN7cutlass13device_kernelIN5flash19enable_sm80_to_sm89INS1_16FlashAttnFwdSm80INS1_25CollectiveMainloopFwdSm80ILi8ELi2ELb0EN4cute5tupleIJNS5_1CILi128EEENS7_ILi64EEENS7_ILi192EEEEEELi192ENS_10bfloat16_tEfNS_4arch4Sm80ELb0ELb1ELb0ELb0ELb0ELb0ELb1ELb1EEENS1_21CollectiveEpilogueFwdINS6_IJS8_SA_S9_EEENS6_IJNS7_ILi1EEESI_SI_EEESC_SE_Li256ELb0ELb1ELb1ELb0EEENS1_19SingleTileSchedulerILb0ELb1ELb1ELi128EEEEEEEEEvNT_6ParamsE --------------------------
	.section	.text._ZN7cutlass13device_kernelIN5flash19enable_sm80_to_sm89INS1_16FlashAttnFwdSm80INS1_25CollectiveMainloopFwdSm80ILi8ELi2ELb0EN4cute5tupleIJNS5_1CILi128EEENS7_ILi64EEENS7_ILi192EEEEEELi192ENS_10bfloat16_tEfNS_4arch4Sm80ELb0ELb1ELb0ELb0ELb0ELb0ELb1ELb1EEENS1_21CollectiveEpilogueFwdINS6_IJS8_SA_S9_EEENS6_IJNS7_ILi1EEESI_SI_EEESC_SE_Li256ELb0ELb1ELb1ELb0EEENS1_19SingleTileSchedulerILb0ELb1ELb1ELi128EEEEEEEEEvNT_6ParamsE,"ax",@progbits
	.align	128
.text._ZN7cutlass13device_kernelIN5flash19enable_sm80_to_sm89INS1_16FlashAttnFwdSm80INS1_25CollectiveMainloopFwdSm80ILi8ELi2ELb0EN4cute5tupleIJNS5_1CILi128EEENS7_ILi64EEENS7_ILi192EEEEEELi192ENS_10bfloat16_tEfNS_4arch4Sm80ELb0ELb1ELb0ELb0ELb0ELb0ELb1ELb1EEENS1_21CollectiveEpilogueFwdINS6_IJS8_SA_S9_EEENS6_IJNS7_ILi1EEESI_SI_EEESC_SE_Li256ELb0ELb1ELb1ELb0EEENS1_19SingleTileSchedulerILb0ELb1ELb1ELi128EEEEEEEEEvNT_6ParamsE:
        .type           _ZN7cutlass13device_kernelIN5flash19enable_sm80_to_sm89INS1_16FlashAttnFwdSm80INS1_25CollectiveMainloopFwdSm80ILi8ELi2ELb0EN4cute5tupleIJNS5_1CILi128EEENS7_ILi64EEENS7_ILi192EEEEEELi192ENS_10bfloat16_tEfNS_4arch4Sm80ELb0ELb1ELb0ELb0ELb0ELb0ELb1ELb1EEENS1_21CollectiveEpilogueFwdINS6_IJS8_SA_S9_EEENS6_IJNS7_ILi1EEESI_SI_EEESC_SE_Li256ELb0ELb1ELb1ELb0EEENS1_19SingleTileSchedulerILb0ELb1ELb1ELi128EEEEEEEEEvNT_6ParamsE,@function
        .size           _ZN7cutlass13device_kernelIN5flash19enable_sm80_to_sm89INS1_16FlashAttnFwdSm80INS1_25CollectiveMainloopFwdSm80ILi8ELi2ELb0EN4cute5tupleIJNS5_1CILi128EEENS7_ILi64EEENS7_ILi192EEEEEELi192ENS_10bfloat16_tEfNS_4arch4Sm80ELb0ELb1ELb0ELb0ELb0ELb0ELb1ELb1EEENS1_21CollectiveEpilogueFwdINS6_IJS8_SA_S9_EEENS6_IJNS7_ILi1EEESI_SI_EEESC_SE_Li256ELb0ELb1ELb1ELb0EEENS1_19SingleTileSchedulerILb0ELb1ELb1ELi128EEEEEEEEEvNT_6ParamsE,(.L_x_66 - _ZN7cutlass13device_kernelIN5flash19enable_sm80_to_sm89INS1_16FlashAttnFwdSm80INS1_25CollectiveMainloopFwdSm80ILi8ELi2ELb0EN4cute5tupleIJNS5_1CILi128EEENS7_ILi64EEENS7_ILi192EEEEEELi192ENS_10bfloat16_tEfNS_4arch4Sm80ELb0ELb1ELb0ELb0ELb0ELb0ELb1ELb1EEENS1_21CollectiveEpilogueFwdINS6_IJS8_SA_S9_EEENS6_IJNS7_ILi1EEESI_SI_EEESC_SE_Li256ELb0ELb1ELb1ELb0EEENS1_19SingleTileSchedulerILb0ELb1ELb1ELi128EEEEEEEEEvNT_6ParamsE)
        .other          _ZN7cutlass13device_kernelIN5flash19enable_sm80_to_sm89INS1_16FlashAttnFwdSm80INS1_25CollectiveMainloopFwdSm80ILi8ELi2ELb0EN4cute5tupleIJNS5_1CILi128EEENS7_ILi64EEENS7_ILi192EEEEEELi192ENS_10bfloat16_tEfNS_4arch4Sm80ELb0ELb1ELb0ELb0ELb0ELb0ELb1ELb1EEENS1_21CollectiveEpilogueFwdINS6_IJS8_SA_S9_EEENS6_IJNS7_ILi1EEESI_SI_EEESC_SE_Li256ELb0ELb1ELb1ELb0EEENS1_19SingleTileSchedulerILb0ELb1ELb1ELi128EEEEEEEEEvNT_6ParamsE,@"STO_CUDA_ENTRY STV_DEFAULT"
_ZN7cutlass13device_kernelIN5flash19enable_sm80_to_sm89INS1_16FlashAttnFwdSm80INS1_25CollectiveMainloopFwdSm80ILi8ELi2ELb0EN4cute5tupleIJNS5_1CILi128EEENS7_ILi64EEENS7_ILi192EEEEEELi192ENS_10bfloat16_tEfNS_4arch4Sm80ELb0ELb1ELb0ELb0ELb0ELb0ELb1ELb1EEENS1_21CollectiveEpilogueFwdINS6_IJS8_SA_S9_EEENS6_IJNS7_ILi1EEESI_SI_EEESC_SE_Li256ELb0ELb1ELb1ELb0EEENS1_19SingleTileSchedulerILb0ELb1ELb1ELi128EEEEEEEEEvNT_6ParamsE:
[----:B------:R-:W-:Y:S01]  /*0000*/  LDC R1, c[0x0][0x28] ;  /* 0x00000a00ff017b82 */ /* 0x000fe20000000800 */
[----:B------:R-:W-:Y:S05]  /*0010*/  EXIT ;  /* 0x000000000000794d */ /* 0x000fea0003800000 */
.L_x_30:
        /* <DEDUP_REMOVED lines=14> */
.L_x_66:


//--------------------- .text._ZN7cutlass13device_kernelIN5flash19enable_sm80_to_sm89INS1_16FlashAttnFwdSm80INS1_25CollectiveMainloopFwdSm80ILi8ELi2ELb0EN4cute5tupleIJNS5_1CILi128EEENS7_ILi64EEENS7_ILi192EEEEEELi192ENS_10bfloat16_tEfNS_4arch4Sm80ELb0ELb1ELb0ELb1ELb0ELb0ELb1ELb1EEENS1_21CollectiveEpilogueFwdINS6_IJS8_SA_S9_EEENS6_IJNS7_ILi1EEESI_SI_EEESC_SE_Li256ELb1ELb1ELb1ELb0EEENS1_36VarlenDynamicPersistentTileSchedulerILi128ELi64ELi256ELi256ELb1ELb1ELb0ELb1ELb0ELb1EEEEEEEEEvNT_6ParamsE --------------------------
	.section	.text._ZN7cutlass13device_kernelIN5flash19enable_sm80_to_sm89INS1_16FlashAttnFwdSm80INS1_25CollectiveMainloopFwdSm80ILi8ELi2ELb0EN4cute5tupleIJNS5_1CILi128EEENS7_ILi64EEENS7_ILi192EEEEEELi192ENS_10bfloat16_tEfNS_4arch4Sm80ELb0ELb1ELb0ELb1ELb0ELb0ELb1ELb1EEENS1_21CollectiveEpilogueFwdINS6_IJS8_SA_S9_EEENS6_IJNS7_ILi1EEESI_SI_EEESC_SE_Li256ELb1ELb1ELb1ELb0EEENS1_36VarlenDynamicPersistentTileSchedulerILi128ELi64ELi256ELi256ELb1ELb1ELb0ELb1ELb0ELb1EEEEEEEEEvNT_6ParamsE,"ax",@progbits
	.align	128
.text._ZN7cutlass13device_kernelIN5flash19enable_sm80_to_sm89INS1_16FlashAttnFwdSm80INS1_25CollectiveMainloopFwdSm80ILi8ELi2ELb0EN4cute5tupleIJNS5_1CILi128EEENS7_ILi64EEENS7_ILi192EEEEEELi192ENS_10bfloat16_tEfNS_4arch4Sm80ELb0ELb1ELb0ELb1ELb0ELb0ELb1ELb1EEENS1_21CollectiveEpilogueFwdINS6_IJS8_SA_S9_EEENS6_IJNS7_ILi1EEESI_SI_EEESC_SE_Li256ELb1ELb1ELb1ELb0EEENS1_36VarlenDynamicPersistentTileSchedulerILi128ELi64ELi256ELi256ELb1ELb1ELb0ELb1ELb0ELb1EEEEEEEEEvNT_6ParamsE:
        .type           _ZN7cutlass13device_kernelIN5flash19enable_sm80_to_sm89INS1_16FlashAttnFwdSm80INS1_25CollectiveMainloopFwdSm80ILi8ELi2ELb0EN4cute5tupleIJNS5_1CILi128EEENS7_ILi64EEENS7_ILi192EEEEEELi192ENS_10bfloat16_tEfNS_4arch4Sm80ELb0ELb1ELb0ELb1ELb0ELb0ELb1ELb1EEENS1_21CollectiveEpilogueFwdINS6_IJS8_SA_S9_EEENS6_IJNS7_ILi1EEESI_SI_EEESC_SE_Li256ELb1ELb1ELb1ELb0EEENS1_36VarlenDynamicPersistentTileSchedulerILi128ELi64ELi256ELi256ELb1ELb1ELb0ELb1ELb0ELb1EEEEEEEEEvNT_6ParamsE,@function
        .size           _ZN7cutlass13device_kernelIN5flash19enable_sm80_to_sm89INS1_16FlashAttnFwdSm80INS1_25CollectiveMainloopFwdSm80ILi8ELi2ELb0EN4cute5tupleIJNS5_1CILi128EEENS7_ILi64EEENS7_ILi192EEEEEELi192ENS_10bfloat16_tEfNS_4arch4Sm80ELb0ELb1ELb0ELb1ELb0ELb0ELb1ELb1EEENS1_21CollectiveEpilogueFwdINS6_IJS8_SA_S9_EEENS6_IJNS7_ILi1EEESI_SI_EEESC_SE_Li256ELb1ELb1ELb1ELb0EEENS1_36VarlenDynamicPersistentTileSchedulerILi128ELi64ELi256ELi256ELb1ELb1ELb0ELb1ELb0ELb1EEEEEEEEEvNT_6ParamsE,(.L_x_67 - _ZN7cutlass13device_kernelIN5flash19enable_sm80_to_sm89INS1_16FlashAttnFwdSm80INS1_25CollectiveMainloopFwdSm80ILi8ELi2ELb0EN4cute5tupleIJNS5_1CILi128EEENS7_ILi64EEENS7_ILi192EEEEEELi192ENS_10bfloat16_tEfNS_4arch4Sm80ELb0ELb1ELb0ELb1ELb0ELb0ELb1ELb1EEENS1_21CollectiveEpilogueFwdINS6_IJS8_SA_S9_EEENS6_IJNS7_ILi1EEESI_SI_EEESC_SE_Li256ELb1ELb1ELb1ELb0EEENS1_36VarlenDynamicPersistentTileSchedulerILi128ELi64ELi256ELi256ELb1ELb1ELb0ELb1ELb0ELb1EEEEEEEEEvNT_6ParamsE)
        .other          _ZN7cutlass13device_kernelIN5flash19enable_sm80_to_sm89INS1_16FlashAttnFwdSm80INS1_25CollectiveMainloopFwdSm80ILi8ELi2ELb0EN4cute5tupleIJNS5_1CILi128EEENS7_ILi64EEENS7_ILi192EEEEEELi192ENS_10bfloat16_tEfNS_4arch4Sm80ELb0ELb1ELb0ELb1ELb0ELb0ELb1ELb1EEENS1_21CollectiveEpilogueFwdINS6_IJS8_SA_S9_EEENS6_IJNS7_ILi1EEESI_SI_EEESC_SE_Li256ELb1ELb1ELb1ELb0EEENS1_36VarlenDynamicPersistentTileSchedulerILi128ELi64ELi256ELi256ELb1ELb1ELb0ELb1ELb0ELb1EEEEEEEEEvNT_6ParamsE,@"STO_CUDA_ENTRY STV_DEFAULT"
_ZN7cutlass13device_kernelIN5flash19enable_sm80_to_sm89INS1_16FlashAttnFwdSm80INS1_25CollectiveMainloopFwdSm80ILi8ELi2ELb0EN4cute5tupleIJNS5_1CILi128EEENS7_ILi64EEENS7_ILi192EEEEEELi192ENS_10bfloat16_tEfNS_4arch4Sm80ELb0ELb1ELb0ELb1ELb0ELb0ELb1ELb1EEENS1_21CollectiveEpilogueFwdINS6_IJS8_SA_S9_EEENS6_IJNS7_ILi1EEESI_SI_EEESC_SE_Li256ELb1ELb1ELb1ELb0EEENS1_36VarlenDynamicPersistentTileSchedulerILi128ELi64ELi256ELi256ELb1ELb1ELb0ELb1ELb0ELb1EEEEEEEEEvNT_6ParamsE:
[----:B------:R-:W-:Y:S01]  /*0000*/  LDC R1, c[0x0][0x28] ;  /* 0x00000a00ff017b82 */ /* 0x000fe20000000800 */
[----:B------:R-:W-:Y:S05]  /*0010*/  EXIT ;  /* 0x000000000000794d */ /* 0x000fea0003800000 */
.L_x_31:
        /* <DEDUP_REMOVED lines=14> */
.L_x_67:


//--------------------- .text._ZN7cutlass13device_kernelIN5flash19enable_sm80_to_sm89INS1_16FlashAttnFwdSm80INS1_25CollectiveMainloopFwdSm80ILi8ELi2ELb0EN4cute5tupleIJNS5_1CILi128EEENS7_ILi64EEENS7_ILi192EEEEEELi192ENS_10bfloat16_tEfNS_4arch4Sm80ELb0ELb1ELb0ELb1ELb0ELb1ELb1ELb1EEENS1_21CollectiveEpilogueFwdINS6_IJS8_SA_S9_EEENS6_IJNS7_ILi1EEESI_SI_EEESC_SE_Li256ELb1ELb1ELb1ELb0EEENS1_36VarlenDynamicPersistentTileSchedulerILi128ELi64ELi256ELi256ELb1ELb1ELb0ELb1ELb0ELb1EEEEEEEEEvNT_6ParamsE --------------------------
	.section	.text._ZN7cutlass13device_kernelIN5flash19enable_sm80_to_sm89INS1_16FlashAttnFwdSm80INS1_25CollectiveMainloopFwdSm80ILi8ELi2ELb0EN4cute5tupleIJNS5_1CILi128EEENS7_ILi64EEENS7_ILi192EEEEEELi192ENS_10bfloat16_tEfNS_4arch4Sm80ELb0ELb1ELb0ELb1ELb0ELb1ELb1ELb1EEENS1_21CollectiveEpilogueFwdINS6_IJS8_SA_S9_EEENS6_IJNS7_ILi1EEESI_SI_EEESC_SE_Li256ELb1ELb1ELb1ELb0EEENS1_36VarlenDynamicPersistentTileSchedulerILi128ELi64ELi256ELi256ELb1ELb1ELb0ELb1ELb0ELb1EEEEEEEEEvNT_6ParamsE,"ax",@progbits
	.align	128
.text._ZN7cutlass13device_kernelIN5flash19enable_sm80_to_sm89INS1_16FlashAttnFwdSm80INS1_25CollectiveMainloopFwdSm80ILi8ELi2ELb0EN4cute5tupleIJNS5_1CILi128EEENS7_ILi64EEENS7_ILi192EEEEEELi192ENS_10bfloat16_tEfNS_4arch4Sm80ELb0ELb1ELb0ELb1ELb0ELb1ELb1ELb1EEENS1_21CollectiveEpilogueFwdINS6_IJS8_SA_S9_EEENS6_IJNS7_ILi1EEESI_SI_EEESC_SE_Li256ELb1ELb1ELb1ELb0EEENS1_36VarlenDynamicPersistentTileSchedulerILi128ELi64ELi256ELi256ELb1ELb1ELb0ELb1ELb0ELb1EEEEEEEEEvNT_6ParamsE:
        .type           _ZN7cutlass13device_kernelIN5flash19enable_sm80_to_sm89INS1_16FlashAttnFwdSm80INS1_25CollectiveMainloopFwdSm80ILi8ELi2ELb0EN4cute5tupleIJNS5_1CILi128EEENS7_ILi64EEENS7_ILi192EEEEEELi192ENS_10bfloat16_tEfNS_4arch4Sm80ELb0ELb1ELb0ELb1ELb0ELb1ELb1ELb1EEENS1_21CollectiveEpilogueFwdINS6_IJS8_SA_S9_EEENS6_IJNS7_ILi1EEESI_SI_EEESC_SE_Li256ELb1ELb1ELb1ELb0EEENS1_36VarlenDynamicPersistentTileSchedulerILi128ELi64ELi256ELi256ELb1ELb1ELb0ELb1ELb0ELb1EEEEEEEEEvNT_6ParamsE,@function
        .size           _ZN7cutlass13device_kernelIN5flash19enable_sm80_to_sm89INS1_16FlashAttnFwdSm80INS1_25CollectiveMainloopFwdSm80ILi8ELi2ELb0EN4cute5tupleIJNS5_1CILi128EEENS7_ILi64EEENS7_ILi192EEEEEELi192ENS_10bfloat16_tEfNS_4arch4Sm80ELb0ELb1ELb0ELb1ELb0ELb1ELb1ELb1EEENS1_21CollectiveEpilogueFwdINS6_IJS8_SA_S9_EEENS6_IJNS7_ILi1EEESI_SI_EEESC_SE_Li256ELb1ELb1ELb1ELb0EEENS1_36VarlenDynamicPersistentTileSchedulerILi128ELi64ELi256ELi256ELb1ELb1ELb0ELb1ELb0ELb1EEEEEEEEEvNT_6ParamsE,(.L_x_68 - _ZN7cutlass13device_kernelIN5flash19enable_sm80_to_sm89INS1_16FlashAttnFwdSm80INS1_25CollectiveMainloopFwdSm80ILi8ELi2ELb0EN4cute5tupleIJNS5_1CILi128EEENS7_ILi64EEENS7_ILi192EEEEEELi192ENS_10bfloat16_tEfNS_4arch4Sm80ELb0ELb1ELb0ELb1ELb0ELb1ELb1ELb1EEENS1_21CollectiveEpilogueFwdINS6_IJS8_SA_S9_EEENS6_IJNS7_ILi1EEESI_SI_EEESC_SE_Li256ELb1ELb1ELb1ELb0EEENS1_36VarlenDynamicPersistentTileSchedulerILi128ELi64ELi256ELi256ELb1ELb1ELb0ELb1ELb0ELb1EEEEEEEEEvNT_6ParamsE)
        .other          _ZN7cutlass13device_kernelIN5flash19enable_sm80_to_sm89INS1_16FlashAttnFwdSm80INS1_25CollectiveMainloopFwdSm80ILi8ELi2ELb0EN4cute5tupleIJNS5_1CILi128EEENS7_ILi64EEENS7_ILi192EEEEEELi192ENS_10bfloat16_tEfNS_4arch4Sm80ELb0ELb1ELb0ELb1ELb0ELb1ELb1ELb1EEENS1_21CollectiveEpilogueFwdINS6_IJS8_SA_S9_EEENS6_IJNS7_ILi1EEESI_SI_EEESC_SE_Li256ELb1ELb1ELb1ELb0EEENS1_36VarlenDynamicPersistentTileSchedulerILi128ELi64ELi256ELi256ELb1ELb1ELb0ELb1ELb0ELb1EEEEEEEEEvNT_6ParamsE,@"STO_CUDA_ENTRY STV_DEFAULT"
_ZN7cutlass13device_kernelIN5flash19enable_sm80_to_sm89INS1_16FlashAttnFwdSm80INS1_25CollectiveMainloopFwdSm80ILi8ELi2ELb0EN4cute5tupleIJNS5_1CILi128EEENS7_ILi64EEENS7_ILi192EEEEEELi192ENS_10bfloat16_tEfNS_4arch4Sm80ELb0ELb1ELb0ELb1ELb0ELb1ELb1ELb1EEENS1_21CollectiveEpilogueFwdINS6_IJS8_SA_S9_EEENS6_IJNS7_ILi1EEESI_SI_EEESC_SE_Li256ELb1ELb1ELb1ELb0EEENS1_36VarlenDynamicPersistentTileSchedulerILi128ELi64ELi256ELi256ELb1ELb1ELb0ELb1ELb0ELb1EEEEEEEEEvNT_6ParamsE:
[----:B------:R-:W-:Y:S01]  /*0000*/  LDC R1, c[0x0][0x28] ;  /* 0x00000a00ff017b82 */ /* 0x000fe20000000800 */
[----:B------:R-:W-:Y:S05]  /*0010*/  EXIT ;  /* 0x000000000000794d */ /* 0x000fea0003800000 */
.L_x_32:
        /* <DEDUP_REMOVED lines=14> */
.L_x_68:


//--------------------- .text._ZN7cutlass13device_kernelIN5flash19enable_sm80_to_sm89INS1_16FlashAttnFwdSm80INS1_25CollectiveMainloopFwdSm80ILi8ELi2ELb1EN4cute5tupleIJNS5_1CILi128EEENS7_ILi96EEENS7_ILi192EEEEEELi192ENS_10bfloat16_tEfNS_4arch4Sm80ELb1ELb0ELb0ELb0ELb0ELb0ELb1ELb1EEENS1_21CollectiveEpilogueFwdINS6_IJS8_SA_S9_EEENS6_IJNS7_ILi1EEESI_SI_EEESC_SE_Li256ELb0ELb1ELb1ELb0EEENS1_30DynamicPersistentTileSchedulerILi256ELi256ELb1ELb1ELb0EEEEEEEEEvNT_6ParamsE --------------------------
	.section	.text._ZN7cutlass13device_kernelIN5flash19enable_sm80_to_sm89INS1_16FlashAttnFwdSm80INS1_25CollectiveMainloopFwdSm80ILi8ELi2ELb1EN4cute5tupleIJNS5_1CILi128EEENS7_ILi96EEENS7_ILi192EEEEEELi192ENS_10bfloat16_tEfNS_4arch4Sm80ELb1ELb0ELb0ELb0ELb0ELb0ELb1ELb1EEENS1_21CollectiveEpilogueFwdINS6_IJS8_SA_S9_EEENS6_IJNS7_ILi1EEESI_SI_EEESC_SE_Li256ELb0ELb1ELb1ELb0EEENS1_30DynamicPersistentTileSchedulerILi256ELi256ELb1ELb1ELb0EEEEEEEEEvNT_6ParamsE,"ax",@progbits
	.align	128
.text._ZN7cutlass13device_kernelIN5flash19enable_sm80_to_sm89INS1_16FlashAttnFwdSm80INS1_25CollectiveMainloopFwdSm80ILi8ELi2ELb1EN4cute5tupleIJNS5_1CILi128EEENS7_ILi96EEENS7_ILi192EEEEEELi192ENS_10bfloat16_tEfNS_4arch4Sm80ELb1ELb0ELb0ELb0ELb0ELb0ELb1ELb1EEENS1_21CollectiveEpilogueFwdINS6_IJS8_SA_S9_EEENS6_IJNS7_ILi1EEESI_SI_EEESC_SE_Li256ELb0ELb1ELb1ELb0EEENS1_30DynamicPersistentTileSchedulerILi256ELi256ELb1ELb1ELb0EEEEEEEEEvNT_6ParamsE:
        .type           _ZN7cutlass13device_kernelIN5flash19enable_sm80_to_sm89INS1_16FlashAttnFwdSm80INS1_25CollectiveMainloopFwdSm80ILi8ELi2ELb1EN4cute5tupleIJNS5_1CILi128EEENS7_ILi96EEENS7_ILi192EEEEEELi192ENS_10bfloat16_tEfNS_4arch4Sm80ELb1ELb0ELb0ELb0ELb0ELb0ELb1ELb1EEENS1_21CollectiveEpilogueFwdINS6_IJS8_SA_S9_EEENS6_IJNS7_ILi1EEESI_SI_EEESC_SE_Li256ELb0ELb1ELb1ELb0EEENS1_30DynamicPersistentTileSchedulerILi256ELi256ELb1ELb1ELb0EEEEEEEEEvNT_6ParamsE,@function
        .size           _ZN7cutlass13device_kernelIN5flash19enable_sm80_to_sm89INS1_16FlashAttnFwdSm80INS1_25CollectiveMainloopFwdSm80ILi8ELi2ELb1EN4cute5tupleIJNS5_1CILi128EEENS7_ILi96EEENS7_ILi192EEEEEELi192ENS_10bfloat16_tEfNS_4arch4Sm80ELb1ELb0ELb0ELb0ELb0ELb0ELb1ELb1EEENS1_21CollectiveEpilogueFwdINS6_IJS8_SA_S9_EEENS6_IJNS7_ILi1EEESI_SI_EEESC_SE_Li256ELb0ELb1ELb1ELb0EEENS1_30DynamicPersistentTileSchedulerILi256ELi256ELb1ELb1ELb0EEEEEEEEEvNT_6ParamsE,(.L_x_69 - _ZN7cutlass13device_kernelIN5flash19enable_sm80_to_sm89INS1_16FlashAttnFwdSm80INS1_25CollectiveMainloopFwdSm80ILi8ELi2ELb1EN4cute5tupleIJNS5_1CILi128EEENS7_ILi96EEENS7_ILi192EEEEEELi192ENS_10bfloat16_tEfNS_4arch4Sm80ELb1ELb0ELb0ELb0ELb0ELb0ELb1ELb1EEENS1_21CollectiveEpilogueFwdINS6_IJS8_SA_S9_EEENS6_IJNS7_ILi1EEESI_SI_EEESC_SE_Li256ELb0ELb1ELb1ELb0EEENS1_30DynamicPersistentTileSchedulerILi256ELi256ELb1ELb1ELb0EEEEEEEEEvNT_6ParamsE)
        .other          _ZN7cutlass13device_kernelIN5flash19enable_sm80_to_sm89INS1_16FlashAttnFwdSm80INS1_25CollectiveMainloopFwdSm80ILi8ELi2ELb1EN4cute5tupleIJNS5_1CILi128EEENS7_ILi96EEENS7_ILi192EEEEEELi192ENS_10bfloat16_tEfNS_4arch4Sm80ELb1ELb0ELb0ELb0ELb0ELb0ELb1ELb1EEENS1_21CollectiveEpilogueFwdINS6_IJS8_SA_S9_EEENS6_IJNS7_ILi1EEESI_SI_EEESC_SE_Li256ELb0ELb1ELb1ELb0EEENS1_30DynamicPersistentTileSchedulerILi256ELi256ELb1ELb1ELb0EEEEEEEEEvNT_6ParamsE,@"STO_CUDA_ENTRY STV_DEFAULT"
_ZN7cutlass13device_kernelIN5flash19enable_sm80_to_sm89INS1_16FlashAttnFwdSm80INS1_25CollectiveMainloopFwdSm80ILi8ELi2ELb1EN4cute5tupleIJNS5_1CILi128EEENS7_ILi96EEENS7_ILi192EEEEEELi192ENS_10bfloat16_tEfNS_4arch4Sm80ELb1ELb0ELb0ELb0ELb0ELb0ELb1ELb1EEENS1_21CollectiveEpilogueFwdINS6_IJS8_SA_S9_EEENS6_IJNS7_ILi1EEESI_SI_EEESC_SE_Li256ELb0ELb1ELb1ELb0EEENS1_30DynamicPersistentTileSchedulerILi256ELi256ELb1ELb1ELb0EEEEEEEEEvNT_6ParamsE:
[----:B------:R-:W-:Y:S01]  /*0000*/  LDC R1, c[0x0][0x28] ;  /* 0x00000a00ff017b82 */ /* 0x000fe20000000800 */
[----:B------:R-:W-:Y:S05]  /*0010*/  EXIT ;  /* 0x000000000000794d */ /* 0x000fea0003800000 */
.L_x_33:
        /* <DEDUP_REMOVED lines=14> */
.L_x_69:


//--------------------- .text._ZN7cutlass13device_kernelIN5flash19enable_sm80_to_sm89INS1_16FlashAttnFwdSm80INS1_25CollectiveMainloopFwdSm80ILi8ELi2ELb0EN4cute5tupleIJNS5_1CILi128EEENS7_ILi64EEENS7_ILi192EEEEEELi192ENS_10bfloat16_tEfNS_4arch4Sm80ELb1ELb0ELb0ELb1ELb0ELb0ELb1ELb1EEENS1_21CollectiveEpilogueFwdINS6_IJS8_SA_S9_EEENS6_IJNS7_ILi1EEESI_SI_EEESC_SE_Li256ELb1ELb1ELb1ELb0EEENS1_36VarlenDynamicPersistentTileSchedulerILi128ELi64ELi256ELi256ELb1ELb1ELb0ELb1ELb1ELb1EEEEEEEEEvNT_6ParamsE --------------------------
	.section	.text._ZN7cutlass13device_kernelIN5flash19enable_sm80_to_sm89INS1_16FlashAttnFwdSm80INS1_25CollectiveMainloopFwdSm80ILi8ELi2ELb0EN4cute5tupleIJNS5_1CILi128EEENS7_ILi64EEENS7_ILi192EEEEEELi192ENS_10bfloat16_tEfNS_4arch4Sm80ELb1ELb0ELb0ELb1ELb0ELb0ELb1ELb1EEENS1_21CollectiveEpilogueFwdINS6_IJS8_SA_S9_EEENS6_IJNS7_ILi1EEESI_SI_EEESC_SE_Li256ELb1ELb1ELb1ELb0EEENS1_36VarlenDynamicPersistentTileSchedulerILi128ELi64ELi256ELi256ELb1ELb1ELb0ELb1ELb1ELb1EEEEEEEEEvNT_6ParamsE,"ax",@progbits
	.align	128
.text._ZN7cutlass13device_kernelIN5flash19enable_sm80_to_sm89INS1_16FlashAttnFwdSm80INS1_25CollectiveMainloopFwdSm80ILi8ELi2ELb0EN4cute5tupleIJNS5_1CILi128EEENS7_ILi64EEENS7_ILi192EEEEEELi192ENS_10bfloat16_tEfNS_4arch4Sm80ELb1ELb0ELb0ELb1ELb0ELb0ELb1ELb1EEENS1_21CollectiveEpilogueFwdINS6_IJS8_SA_S9_EEENS6_IJNS7_ILi1EEESI_SI_EEESC_SE_Li256ELb1ELb1ELb1ELb0EEENS1_36VarlenDynamicPersistentTileSchedulerILi128ELi64ELi256ELi256ELb1ELb1ELb0ELb1ELb1ELb1EEEEEEEEEvNT_6ParamsE:
        .type           _ZN7cutlass13device_kernelIN5flash19enable_sm80_to_sm89INS1_16FlashAttnFwdSm80INS1_25CollectiveMainloopFwdSm80ILi8ELi2ELb0EN4cute5tupleIJNS5_1CILi128EEENS7_ILi64EEENS7_ILi192EEEEEELi192ENS_10bfloat16_tEfNS_4arch4Sm80ELb1ELb0ELb0ELb1ELb0ELb0ELb1ELb1EEENS1_21CollectiveEpilogueFwdINS6_IJS8_SA_S9_EEENS6_IJNS7_ILi1EEESI_SI_EEESC_SE_Li256ELb1ELb1ELb1ELb0EEENS1_36VarlenDynamicPersistentTileSchedulerILi128ELi64ELi256ELi256ELb1ELb1ELb0ELb1ELb1ELb1EEEEEEEEEvNT_6ParamsE,@function
        .size           _ZN7cutlass13device_kernelIN5flash19enable_sm80_to_sm89INS1_16FlashAttnFwdSm80INS1_25CollectiveMainloopFwdSm80ILi8ELi2ELb0EN4cute5tupleIJNS5_1CILi128EEENS7_ILi64EEENS7_ILi192EEEEEELi192ENS_10bfloat16_tEfNS_4arch4Sm80ELb1ELb0ELb0ELb1ELb0ELb0ELb1ELb1EEENS1_21CollectiveEpilogueFwdINS6_IJS8_SA_S9_EEENS6_IJNS7_ILi1EEESI_SI_EEESC_SE_Li256ELb1ELb1ELb1ELb0EEENS1_36VarlenDynamicPersistentTileSchedulerILi128ELi64ELi256ELi256ELb1ELb1ELb0ELb1ELb1ELb1EEEEEEEEEvNT_6ParamsE,(.L_x_70 - _ZN7cutlass13device_kernelIN5flash19enable_sm80_to_sm89INS1_16FlashAttnFwdSm80INS1_25CollectiveMainloopFwdSm80ILi8ELi2ELb0EN4cute5tupleIJNS5_1CILi128EEENS7_ILi64EEENS7_ILi192EEEEEELi192ENS_10bfloat16_tEfNS_4arch4Sm80ELb1ELb0ELb0ELb1ELb0ELb0ELb1ELb1EEENS1_21CollectiveEpilogueFwdINS6_IJS8_SA_S9_EEENS6_IJNS7_ILi1EEESI_SI_EEESC_SE_Li256ELb1ELb1ELb1ELb0EEENS1_36VarlenDynamicPersistentTileSchedulerILi128ELi64ELi256ELi256ELb1ELb1ELb0ELb1ELb1ELb1EEEEEEEEEvNT_6ParamsE)
        .other          _ZN7cutlass13device_kernelIN5flash19enable_sm80_to_sm89INS1_16FlashAttnFwdSm80INS1_25CollectiveMainloopFwdSm80ILi8ELi2ELb0EN4cute5tupleIJNS5_1CILi128EEENS7_ILi64EEENS7_ILi192EEEEEELi192ENS_10bfloat16_tEfNS_4arch4Sm80ELb1ELb0ELb0ELb1ELb0ELb0ELb1ELb1EEENS1_21CollectiveEpilogueFwdINS6_IJS8_SA_S9_EEENS6_IJNS7_ILi1EEESI_SI_EEESC_SE_Li256ELb1ELb1ELb1ELb0EEENS1_36VarlenDynamicPersistentTileSchedulerILi128ELi64ELi256ELi256ELb1ELb1ELb0ELb1ELb1ELb1EEEEEEEEEvNT_6ParamsE,@"STO_CUDA_ENTRY STV_DEFAULT"
_ZN7cutlass13device_kernelIN5flash19enable_sm80_to_sm89INS1_16FlashAttnFwdSm80INS1_25CollectiveMainloopFwdSm80ILi8ELi2ELb0EN4cute5tupleIJNS5_1CILi128EEENS7_ILi64EEENS7_ILi192EEEEEELi192ENS_10bfloat16_tEfNS_4arch4Sm80ELb1ELb0ELb0ELb1ELb0ELb0ELb1ELb1EEENS1_21CollectiveEpilogueFwdINS6_IJS8_SA_S9_EEENS6_IJNS7_ILi1EEESI_SI_EEESC_SE_Li256ELb1ELb1ELb1ELb0EEENS1_36VarlenDynamicPersistentTileSchedulerILi128ELi64ELi256ELi256ELb1ELb1ELb0ELb1ELb1ELb1EEEEEEEEEvNT_6ParamsE:
[----:B------:R-:W-:Y:S01]  /*0000*/  LDC R1, c[0x0][0x28] ;  /* 0x00000a00ff017b82 */ /* 0x000fe20000000800 */
[----:B------:R-:W-:Y:S05]  /*0010*/  EXIT ;  /* 0x000000000000794d */ /* 0x000fea0003800000 */
.L_x_34:
        /* <DEDUP_REMOVED lines=14> */
.L_x_70:


//--------------------- .text._ZN7cutlass13device_kernelIN5flash19enable_sm80_to_sm89INS1_16FlashAttnFwdSm80INS1_25CollectiveMainloopFwdSm80ILi8ELi2ELb0EN4cute5tupleIJNS5_1CILi128EEENS7_ILi64EEENS7_ILi192EEEEEELi192ENS_10bfloat16_tEfNS_4arch4Sm80ELb1ELb0ELb0ELb1ELb0ELb1ELb1ELb1EEENS1_21CollectiveEpilogueFwdINS6_IJS8_SA_S9_EEENS6_IJNS7_ILi1EEESI_SI_EEESC_SE_Li256ELb1ELb1ELb1ELb0EEENS1_36VarlenDynamicPersistentTileSchedulerILi128ELi64ELi256ELi256ELb1ELb1ELb0ELb1ELb1ELb1EEEEEEEEEvNT_6ParamsE --------------------------
	.section	.text._ZN7cutlass13device_kernelIN5flash19enable_sm80_to_sm89INS1_16FlashAttnFwdSm80INS1_25CollectiveMainloopFwdSm80ILi8ELi2ELb0EN4cute5tupleIJNS5_1CILi128EEENS7_ILi64EEENS7_ILi192EEEEEELi192ENS_10bfloat16_tEfNS_4arch4Sm80ELb1ELb0ELb0ELb1ELb0ELb1ELb1ELb1EEENS1_21CollectiveEpilogueFwdINS6_IJS8_SA_S9_EEENS6_IJNS7_ILi1EEESI_SI_EEESC_SE_Li256ELb1ELb1ELb1ELb0EEENS1_36VarlenDynamicPersistentTileSchedulerILi128ELi64ELi256ELi256ELb1ELb1ELb0ELb1ELb1ELb1EEEEEEEEEvNT_6ParamsE,"ax",@progbits
	.align	128
.text._ZN7cutlass13device_kernelIN5flash19enable_sm80_to_sm89INS1_16FlashAttnFwdSm80INS1_25CollectiveMainloopFwdSm80ILi8ELi2ELb0EN4cute5tupleIJNS5_1CILi128EEENS7_ILi64EEENS7_ILi192EEEEEELi192ENS_10bfloat16_tEfNS_4arch4Sm80ELb1ELb0ELb0ELb1ELb0ELb1ELb1ELb1EEENS1_21CollectiveEpilogueFwdINS6_IJS8_SA_S9_EEENS6_IJNS7_ILi1EEESI_SI_EEESC_SE_Li256ELb1ELb1ELb1ELb0EEENS1_36VarlenDynamicPersistentTileSchedulerILi128ELi64ELi256ELi256ELb1ELb1ELb0ELb1ELb1ELb1EEEEEEEEEvNT_6ParamsE:
        .type           _ZN7cutlass13device_kernelIN5flash19enable_sm80_to_sm89INS1_16FlashAttnFwdSm80INS1_25CollectiveMainloopFwdSm80ILi8ELi2ELb0EN4cute5tupleIJNS5_1CILi128EEENS7_ILi64EEENS7_ILi192EEEEEELi192ENS_10bfloat16_tEfNS_4arch4Sm80ELb1ELb0ELb0ELb1ELb0ELb1ELb1ELb1EEENS1_21CollectiveEpilogueFwdINS6_IJS8_SA_S9_EEENS6_IJNS7_ILi1EEESI_SI_EEESC_SE_Li256ELb1ELb1ELb1ELb0EEENS1_36VarlenDynamicPersistentTileSchedulerILi128ELi64ELi256ELi256ELb1ELb1ELb0ELb1ELb1ELb1EEEEEEEEEvNT_6ParamsE,@function
        .size           _ZN7cutlass13device_kernelIN5flash19enable_sm80_to_sm89INS1_16FlashAttnFwdSm80INS1_25CollectiveMainloopFwdSm80ILi8ELi2ELb0EN4cute5tupleIJNS5_1CILi128EEENS7_ILi64EEENS7_ILi192EEEEEELi192ENS_10bfloat16_tEfNS_4arch4Sm80ELb1ELb0ELb0ELb1ELb0ELb1ELb1ELb1EEENS1_21CollectiveEpilogueFwdINS6_IJS8_SA_S9_EEENS6_IJNS7_ILi1EEESI_SI_EEESC_SE_Li256ELb1ELb1ELb1ELb0EEENS1_36VarlenDynamicPersistentTileSchedulerILi128ELi64ELi256ELi256ELb1ELb1ELb0ELb1ELb1ELb1EEEEEEEEEvNT_6ParamsE,(.L_x_71 - _ZN7cutlass13device_kernelIN5flash19enable_sm80_to_sm89INS1_16FlashAttnFwdSm80INS1_25CollectiveMainloopFwdSm80ILi8ELi2ELb0EN4cute5tupleIJNS5_1CILi128EEENS7_ILi64EEENS7_ILi192EEEEEELi192ENS_10bfloat16_tEfNS_4arch4Sm80ELb1ELb0ELb0ELb1ELb0ELb1ELb1ELb1EEENS1_21CollectiveEpilogueFwdINS6_IJS8_SA_S9_EEENS6_IJNS7_ILi1EEESI_SI_EEESC_SE_Li256ELb1ELb1ELb1ELb0EEENS1_36VarlenDynamicPersistentTileSchedulerILi128ELi64ELi256ELi256ELb1ELb1ELb0ELb1ELb1ELb1EEEEEEEEEvNT_6ParamsE)
        .other          _ZN7cutlass13device_kernelIN5flash19enable_sm80_to_sm89INS1_16FlashAttnFwdSm80INS1_25CollectiveMainloopFwdSm80ILi8ELi2ELb0EN4cute5tupleIJNS5_1CILi128EEENS7_ILi64EEENS7_ILi192EEEEEELi192ENS_10bfloat16_tEfNS_4arch4Sm80ELb1ELb0ELb0ELb1ELb0ELb1ELb1ELb1EEENS1_21CollectiveEpilogueFwdINS6_IJS8_SA_S9_EEENS6_IJNS7_ILi1EEESI_SI_EEESC_SE_Li256ELb1ELb1ELb1ELb0EEENS1_36VarlenDynamicPersistentTileSchedulerILi128ELi64ELi256ELi256ELb1ELb1ELb0ELb1ELb1ELb1EEEEEEEEEvNT_6ParamsE,@"STO_CUDA_ENTRY STV_DEFAULT"
_ZN7cutlass13device_kernelIN5flash19enable_sm80_to_sm89INS1_16FlashAttnFwdSm80INS1_25CollectiveMainloopFwdSm80ILi8ELi2ELb0EN4cute5tupleIJNS5_1CILi128EEENS7_ILi64EEENS7_ILi192EEEEEELi192ENS_10bfloat16_tEfNS_4arch4Sm80ELb1ELb0ELb0ELb1ELb0ELb1ELb1ELb1EEENS1_21CollectiveEpilogueFwdINS6_IJS8_SA_S9_EEENS6_IJNS7_ILi1EEESI_SI_EEESC_SE_Li256ELb1ELb1ELb1ELb0EEENS1_36VarlenDynamicPersistentTileSchedulerILi128ELi64ELi256ELi256ELb1ELb1ELb0ELb1ELb1ELb1EEEEEEEEEvNT_6ParamsE:
[----:B------:R-:W-:Y:S01]  /*0000*/  LDC R1, c[0x0][0x28] ;  /* 0x00000a00ff017b82 */ /* 0x000fe20000000800 */
[----:B------:R-:W-:Y:S05]  /*0010*/  EXIT ;  /* 0x000000000000794d */ /* 0x000fea0003800000 */
.L_x_35:
        /* <DEDUP_REMOVED lines=14> */
.L_x_71:


//--------------------- .nv.shared.reserved.0     --------------------------
	.section	.nv.shared.reserved.0,"aw",@nobits
	.weak		__nv_reservedSMEM_offset_0_alias
	.size		__nv_reservedSMEM_offset_0_alias, 0, 0
	.other		__nv_reservedSMEM_offset_0_alias,@"STO_CUDA_RESERVED_SHARED STV_DEFAULT"
__nv_reservedSMEM_offset_0_alias:
	.zero		0


//--------------------- .nv.global                --------------------------
	.section	.nv.global,"aw",@nobits
.nv.global:
	.type		_ZN83_INTERNAL_d8715712_47_flash_fwd_hdim192_bf16_split_softcapall_sm80_cu_ceb34e2a_39574cute1_E,@object
	.size		_ZN83_INTERNAL_d8715712_47_flash_fwd_hdim192_bf16_split_softcapall_sm80_cu_ceb34e2a_39574cute1_E,(_ZN83_INTERNAL_d8715712_47_flash_fwd_hdim192_bf16_split_softcapall_sm80_cu_ceb34e2a_39574cuda3std3__45__cpo6cbeginE - _ZN83_INTERNAL_d8715712_47_flash_fwd_hdim192_bf16_split_softcapall_sm80_cu_ceb34e2a_39574cute1_E)
_ZN83_INTERNAL_d8715712_47_flash_fwd_hdim192_bf16_split_softcapall_sm80_cu_ceb34e2a_39574cute1_E:
	.zero		1
	.type		_ZN83_INTERNAL_d8715712_47_flash_fwd_hdim192_bf16_split_softcapall_sm80_cu_ceb34e2a_39574cuda3std3__45__cpo6cbeginE,@object
	.size		_ZN83_INTERNAL_d8715712_47_flash_fwd_hdim192_bf16_split_softcapall_sm80_cu_ceb34e2a_39574cuda3std3__45__cpo6cbeginE,(_ZN83_INTERNAL_d8715712_47_flash_fwd_hdim192_bf16_split_softcapall_sm80_cu_ceb34e2a_39574cuda3std3__48in_placeE - _ZN83_INTERNAL_d8715712_47_flash_fwd_hdim192_bf16_split_softcapall_sm80_cu_ceb34e2a_39574cuda3std3__45__cpo6cbeginE)
_ZN83_INTERNAL_d8715712_47_flash_fwd_hdim192_bf16_split_softcapall_sm80_cu_ceb34e2a_39574cuda3std3__45__cpo6cbeginE:
	.zero		1
	.type		_ZN83_INTERNAL_d8715712_47_flash_fwd_hdim192_bf16_split_softcapall_sm80_cu_ceb34e2a_39574cuda3std3__48in_placeE,@object
	.size		_ZN83_INTERNAL_d8715712_47_flash_fwd_hdim192_bf16_split_softcapall_sm80_cu_ceb34e2a_39574cuda3std3__48in_placeE,(_ZN83_INTERNAL_d8715712_47_flash_fwd_hdim192_bf16_split_softcapall_sm80_cu_ceb34e2a_39574cuda3std6ranges3__45__cpo9iter_moveE - _ZN83_INTERNAL_d8715712_47_flash_fwd_hdim192_bf16_split_softcapall_sm80_cu_ceb34e2a_39574cuda3std3__48in_placeE)
_ZN83_INTERNAL_d8715712_47_flash_fwd_hdim192_bf16_split_softcapall_sm80_cu_ceb34e2a_39574cuda3std3__48in_placeE:
	.zero		1
	.type		_ZN83_INTERNAL_d8715712_47_flash_fwd_hdim192_bf16_split_softcapall_sm80_cu_ceb34e2a_39574cuda3std6ranges3__45__cpo9iter_moveE,@object
	.size		_ZN83_INTERNAL_d8715712_47_flash_fwd_hdim192_bf16_split_softcapall_sm80_cu_ceb34e2a_39574cuda3std6ranges3__45__cpo9iter_moveE,(_ZN83_INTERNAL_d8715712_47_flash_fwd_hdim192_bf16_split_softcapall_sm80_cu_ceb34e2a_39574cuda3std3__45__cpo5beginE - _ZN83_INTERNAL_d8715712_47_flash_fwd_hdim192_bf16_split_softcapall_sm80_cu_ceb34e2a_39574cuda3std6ranges3__45__cpo9iter_moveE)
_ZN83_INTERNAL_d8715712_47_flash_fwd_hdim192_bf16_split_softcapall_sm80_cu_ceb34e2a_39574cuda3std6ranges3__45__cpo9iter_moveE:
	.zero		1
	.type		_ZN83_INTERNAL_d8715712_47_flash_fwd_hdim192_bf16_split_softcapall_sm80_cu_ceb34e2a_39574cuda3std3__45__cpo5beginE,@object
	.size		_ZN83_INTERNAL_d8715712_47_flash_fwd_hdim192_bf16_split_softcapall_sm80_cu_ceb34e2a_39574cuda3std3__45__cpo5beginE,(_ZN83_INTERNAL_d8715712_47_flash_fwd_hdim192_bf16_split_softcapall_sm80_cu_ceb34e2a_39574cuda3std3__485_GLOBAL__N__d8715712_47_flash_fwd_hdim192_bf16_split_softcapall_sm80_cu_ceb34e2a_39576ignoreE - _ZN83_INTERNAL_d8715712_47_flash_fwd_hdim192_bf16_split_softcapall_sm80_cu_ceb34e2a_39574cuda3std3__45__cpo5beginE)
_ZN83_INTERNAL_d8715712_47_flash_fwd_hdim192_bf16_split_softcapall_sm80_cu_ceb34e2a_39574cuda3std3__45__cpo5beginE:
	.zero		1
	.type		_ZN83_INTERNAL_d8715712_47_flash_fwd_hdim192_bf16_split_softcapall_sm80_cu_ceb34e2a_39574cuda3std3__485_GLOBAL__N__d8715712_47_flash_fwd_hdim192_bf16_split_softcapall_sm80_cu_ceb34e2a_39576ignoreE,@object
	.size		_ZN83_INTERNAL_d8715712_47_flash_fwd_hdim192_bf16_split_softcapall_sm80_cu_ceb34e2a_39574cuda3std3__485_GLOBAL__N__d8715712_47_flash_fwd_hdim192_bf16_split_softcapall_sm80_cu_ceb34e2a_39576ignoreE,(_ZN83_INTERNAL_d8715712_47_flash_fwd_hdim192_bf16_split_softcapall_sm80_cu_ceb34e2a_39574cute7productE - _ZN83_INTERNAL_d8715712_47_flash_fwd_hdim192_bf16_split_softcapall_sm80_cu_ceb34e2a_39574cuda3std3__485_GLOBAL__N__d8715712_47_flash_fwd_hdim192_bf16_split_softcapall_sm80_cu_ceb34e2a_39576ignoreE)
_ZN83_INTERNAL_d8715712_47_flash_fwd_hdim192_bf16_split_softcapall_sm80_cu_ceb34e2a_39574cuda3std3__485_GLOBAL__N__d8715712_47_flash_fwd_hdim192_bf16_split_softcapall_sm80_cu_ceb34e2a_39576ignoreE:
	.zero		1
	.type		_ZN83_INTERNAL_d8715712_47_flash_fwd_hdim192_bf16_split_softcapall_sm80_cu_ceb34e2a_39574cute7productE,@object
	.size		_ZN83_INTERNAL_d8715712_47_flash_fwd_hdim192_bf16_split_softcapall_sm80_cu_ceb34e2a_39574cute7productE,(_ZN83_INTERNAL_d8715712_47_flash_fwd_hdim192_bf16_split_softcapall_sm80_cu_ceb34e2a_39574cuda3std3__45__cpo3endE - _ZN83_INTERNAL_d8715712_47_flash_fwd_hdim192_bf16_split_softcapall_sm80_cu_ceb34e2a_39574cute7productE)
_ZN83_INTERNAL_d8715712_47_flash_fwd_hdim192_bf16_split_softcapall_sm80_cu_ceb34e2a_39574cute7productE:
	.zero		1
	.type		_ZN83_INTERNAL_d8715712_47_flash_fwd_hdim192_bf16_split_softcapall_sm80_cu_ceb34e2a_39574cuda3std3__45__cpo3endE,@object
	.size		_ZN83_INTERNAL_d8715712_47_flash_fwd_hdim192_bf16_split_softcapall_sm80_cu_ceb34e2a_39574cuda3std3__45__cpo3endE,(_ZN83_INTERNAL_d8715712_47_flash_fwd_hdim192_bf16_split_softcapall_sm80_cu_ceb34e2a_39574cuda3std3__419piecewise_constructE - _ZN83_INTERNAL_d8715712_47_flash_fwd_hdim192_bf16_split_softcapall_sm80_cu_ceb34e2a_39574cuda3std3__45__cpo3endE)
_ZN83_INTERNAL_d8715712_47_flash_fwd_hdim192_bf16_split_softcapall_sm80_cu_ceb34e2a_39574cuda3std3__45__cpo3endE:
	.zero		1
	.type		_ZN83_INTERNAL_d8715712_47_flash_fwd_hdim192_bf16_split_softcapall_sm80_cu_ceb34e2a_39574cuda3std3__419piecewise_constructE,@object
	.size		_ZN83_INTERNAL_d8715712_47_flash_fwd_hdim192_bf16_split_softcapall_sm80_cu_ceb34e2a_39574cuda3std3__419piecewise_constructE,(_ZN83_INTERNAL_d8715712_47_flash_fwd_hdim192_bf16_split_softcapall_sm80_cu_ceb34e2a_39574cuda3std3__45__cpo4cendE - _ZN83_INTERNAL_d8715712_47_flash_fwd_hdim192_bf16_split_softcapall_sm80_cu_ceb34e2a_39574cuda3std3__419piecewise_constructE)
_ZN83_INTERNAL_d8715712_47_flash_fwd_hdim192_bf16_split_softcapall_sm80_cu_ceb34e2a_39574cuda3std3__419piecewise_constructE:
	.zero		1
	.type		_ZN83_INTERNAL_d8715712_47_flash_fwd_hdim192_bf16_split_softcapall_sm80_cu_ceb34e2a_39574cuda3std3__45__cpo4cendE,@object
	.size		_ZN83_INTERNAL_d8715712_47_flash_fwd_hdim192_bf16_split_softcapall_sm80_cu_ceb34e2a_39574cuda3std3__45__cpo4cendE,(_ZN83_INTERNAL_d8715712_47_flash_fwd_hdim192_bf16_split_softcapall_sm80_cu_ceb34e2a_39574cuda3std6ranges3__45__cpo4swapE - _ZN83_INTERNAL_d8715712_47_flash_fwd_hdim192_bf16_split_softcapall_sm80_cu_ceb34e2a_39574cuda3std3__45__cpo4cendE)
_ZN83_INTERNAL_d8715712_47_flash_fwd_hdim192_bf16_split_softcapall_sm80_cu_ceb34e2a_39574cuda3std3__45__cpo4cendE:
	.zero		1
	.type		_ZN83_INTERNAL_d8715712_47_flash_fwd_hdim192_bf16_split_softcapall_sm80_cu_ceb34e2a_39574cuda3std6ranges3__45__cpo4swapE,@object
	.size		_ZN83_INTERNAL_d8715712_47_flash_fwd_hdim192_bf16_split_softcapall_sm80_cu_ceb34e2a_39574cuda3std6ranges3__45__cpo4swapE,(.L_7 - _ZN83_INTERNAL_d8715712_47_flash_fwd_hdim192_bf16_split_softcapall_sm80_cu_ceb34e2a_39574cuda3std6ranges3__45__cpo4swapE)
_ZN83_INTERNAL_d8715712_47_flash_fwd_hdim192_bf16_split_softcapall_sm80_cu_ceb34e2a_39574cuda3std6ranges3__45__cpo4swapE:
	.zero		1
.L_7:


//--------------------- .nv.constant0._ZN7cutlass13device_kernelIN5flash19enable_sm80_to_sm89INS1_16FlashAttnFwdSm80INS1_25CollectiveMainloopFwdSm80ILi8ELi1ELb1EN4cute5tupleIJNS5_1CILi128EEENS7_ILi96EEENS7_ILi192EEEEEELi192ENS_10bfloat16_tEfNS_4arch4Sm80ELb0ELb0ELb1ELb0ELb0ELb0ELb1ELb1EEENS1_21CollectiveEpilogueFwdINS6_IJS8_SA_S9_EEENS6_IJNS7_ILi1EEESI_SI_EEESC_SE_Li256ELb0ELb1ELb1ELb0EEENS1_19SingleTileSchedulerILb0ELb1ELb1ELi128EEEEEEEEEvNT_6ParamsE --------------------------
	.section	.nv.constant0._ZN7cutlass13device_kernelIN5flash19enable_sm80_to_sm89INS1_16FlashAttnFwdSm80INS1_25CollectiveMainloopFwdSm80ILi8ELi1ELb1EN4cute5tupleIJNS5_1CILi128EEENS7_ILi96EEENS7_ILi192EEEEEELi192ENS_10bfloat16_tEfNS_4arch4Sm80ELb0ELb0ELb1ELb0ELb0ELb0ELb1ELb1EEENS1_21CollectiveEpilogueFwdINS6_IJS8_SA_S9_EEENS6_IJNS7_ILi1EEESI_SI_EEESC_SE_Li256ELb0ELb1ELb1ELb0EEENS1_19SingleTileSchedulerILb0ELb1ELb1ELi128EEEEEEEEEvNT_6ParamsE,"a",@progbits
	.sectionflags	@""
	.align	4
.nv.constant0._ZN7cutlass13device_kernelIN5flash19enable_sm80_to_sm89INS1_16FlashAttnFwdSm80INS1_25CollectiveMainloopFwdSm80ILi8ELi1ELb1EN4cute5tupleIJNS5_1CILi128EEENS7_ILi96EEENS7_ILi192EEEEEELi192ENS_10bfloat16_tEfNS_4arch4Sm80ELb0ELb0ELb1ELb0ELb0ELb0ELb1ELb1EEENS1_21CollectiveEpilogueFwdINS6_IJS8_SA_S9_EEENS6_IJNS7_ILi1EEESI_SI_EEESC_SE_Li256ELb0ELb1ELb1ELb0EEENS1_19SingleTileSchedulerILb0ELb1ELb1ELi128EEEEEEEEEvNT_6ParamsE:
	.zero		1576


//--------------------- .nv.constant0._ZN7cutlass13device_kernelIN5flash19enable_sm80_to_sm89INS1_16FlashAttnFwdSm80INS1_25CollectiveMainloopFwdSm80ILi8ELi1ELb0EN4cute5tupleIJNS5_1CILi128EEENS7_ILi64EEENS7_ILi192EEEEEELi192ENS_10bfloat16_tEfNS_4arch4Sm80ELb0ELb0ELb1ELb1ELb0ELb0ELb1ELb1EEENS1_21CollectiveEpilogueFwdINS6_IJS8_SA_S9_EEENS6_IJNS7_ILi1EEESI_SI_EEESC_SE_Li256ELb1ELb1ELb1ELb0EEENS1_36VarlenDynamicPersistentTileSchedulerILi128ELi64ELi256ELi256ELb1ELb1ELb0ELb0ELb1ELb1EEEEEEEEEvNT_6ParamsE --------------------------
	.section	.nv.constant0._ZN7cutlass13device_kernelIN5flash19enable_sm80_to_sm89INS1_16FlashAttnFwdSm80INS1_25CollectiveMainloopFwdSm80ILi8ELi1ELb0EN4cute5tupleIJNS5_1CILi128EEENS7_ILi64EEENS7_ILi192EEEEEELi192ENS_10bfloat16_tEfNS_4arch4Sm80ELb0ELb0ELb1ELb1ELb0ELb0ELb1ELb1EEENS1_21CollectiveEpilogueFwdINS6_IJS8_SA_S9_EEENS6_IJNS7_ILi1EEESI_SI_EEESC_SE_Li256ELb1ELb1ELb1ELb0EEENS1_36VarlenDynamicPersistentTileSchedulerILi128ELi64ELi256ELi256ELb1ELb1ELb0ELb0ELb1ELb1EEEEEEEEEvNT_6ParamsE,"a",@progbits
	.sectionflags	@""
	.align	4
.nv.constant0._ZN7cutlass13device_kernelIN5flash19enable_sm80_to_sm89INS1_16FlashAttnFwdSm80INS1_25CollectiveMainloopFwdSm80ILi8ELi1ELb0EN4cute5tupleIJNS5_1CILi128EEENS7_ILi64EEENS7_ILi192EEEEEELi192ENS_10bfloat16_tEfNS_4arch4Sm80ELb0ELb0ELb1ELb1ELb0ELb0ELb1ELb1EEENS1_21CollectiveEpilogueFwdINS6_IJS8_SA_S9_EEENS6_IJNS7_ILi1EEESI_SI_EEESC_SE_Li256ELb1ELb1ELb1ELb0EEENS1_36VarlenDynamicPersistentTileSchedulerILi128ELi64ELi256ELi256ELb1ELb1ELb0ELb0ELb1ELb1EEEEEEEEEvNT_6ParamsE:
	.zero		1608


//--------------------- .nv.constant0._ZN7cutlass13device_kernelIN5flash19enable_sm80_to_sm89INS1_16FlashAttnFwdSm80INS1_25CollectiveMainloopFwdSm80ILi8ELi1ELb0EN4cute5tupleIJNS5_1CILi128EEENS7_ILi64EEENS7_ILi192EEEEEELi192ENS_10bfloat16_tEfNS_4arch4Sm80ELb0ELb0ELb1ELb1ELb0ELb1ELb1ELb1EEENS1_21CollectiveEpilogueFwdINS6_IJS8_SA_S9_EEENS6_IJNS7_ILi1EEESI_SI_EEESC_SE_Li256ELb1ELb1ELb1ELb0EEENS1_36VarlenDynamicPersistentTileSchedulerILi128ELi64ELi256ELi256ELb1ELb1ELb0ELb0ELb1ELb1EEEEEEEEEvNT_6ParamsE --------------------------
	.section	.nv.constant0._ZN7cutlass13device_kernelIN5flash19enable_sm80_to_sm89INS1_16FlashAttnFwdSm80INS1_25CollectiveMainloopFwdSm80ILi8ELi1ELb0EN4cute5tupleIJNS5_1CILi128EEENS7_ILi64EEENS7_ILi192EEEEEELi192ENS_10bfloat16_tEfNS_4arch4Sm80ELb0ELb0ELb1ELb1ELb0ELb1ELb1ELb1EEENS1_21CollectiveEpilogueFwdINS6_IJS8_SA_S9_EEENS6_IJNS7_ILi1EEESI_SI_EEESC_SE_Li256ELb1ELb1ELb1ELb0EEENS1_36VarlenDynamicPersistentTileSchedulerILi128ELi64ELi256ELi256ELb1ELb1ELb0ELb0ELb1ELb1EEEEEEEEEvNT_6ParamsE,"a",@progbits
	.sectionflags	@""
	.align	4
.nv.constant0._ZN7cutlass13device_kernelIN5flash19enable_sm80_to_sm89INS1_16FlashAttnFwdSm80INS1_25CollectiveMainloopFwdSm80ILi8ELi1ELb0EN4cute5tupleIJNS5_1CILi128EEENS7_ILi64EEENS7_ILi192EEEEEELi192ENS_10bfloat16_tEfNS_4arch4Sm80ELb0ELb0ELb1ELb1ELb0ELb1ELb1ELb1EEENS1_21CollectiveEpilogueFwdINS6_IJS8_SA_S9_EEENS6_IJNS7_ILi1EEESI_SI_EEESC_SE_Li256ELb1ELb1ELb1ELb0EEENS1_36VarlenDynamicPersistentTileSchedulerILi128ELi64ELi256ELi256ELb1ELb1ELb0ELb0ELb1ELb1EEEEEEEEEvNT_6ParamsE:
	.zero		1608


//--------------------- .nv.constant0._ZN7cutlass13device_kernelIN5flash19enable_sm80_to_sm89INS1_16FlashAttnFwdSm80INS1_25CollectiveMainloopFwdSm80ILi8ELi1ELb0EN4cute5tupleIJNS5_1CILi128EEENS7_ILi64EEENS7_ILi192EEEEEELi192ENS_10bfloat16_tEfNS_4arch4Sm80ELb0ELb1ELb1ELb0ELb0ELb0ELb1ELb1EEENS1_21CollectiveEpilogueFwdINS6_IJS8_SA_S9_EEENS6_IJNS7_ILi1EEESI_SI_EEESC_SE_Li256ELb0ELb1ELb1ELb0EEENS1_19SingleTileSchedulerILb0ELb1ELb1ELi128EEEEEEEEEvNT_6ParamsE --------------------------
	.section	.nv.constant0._ZN7cutlass13device_kernelIN5flash19enable_sm80_to_sm89INS1_16FlashAttnFwdSm80INS1_25CollectiveMainloopFwdSm80ILi8ELi1ELb0EN4cute5tupleIJNS5_1CILi128EEENS7_ILi64EEENS7_ILi192EEEEEELi192ENS_10bfloat16_tEfNS_4arch4Sm80ELb0ELb1ELb1ELb0ELb0ELb0ELb1ELb1EEENS1_21CollectiveEpilogueFwdINS6_IJS8_SA_S9_EEENS6_IJNS7_ILi1EEESI_SI_EEESC_SE_Li256ELb0ELb1ELb1ELb0EEENS1_19SingleTileSchedulerILb0ELb1ELb1ELi128EEEEEEEEEvNT_6ParamsE,"a",@progbits
	.sectionflags	@""
	.align	4
.nv.constant0._ZN7cutlass13device_kernelIN5flash19enable_sm80_to_sm89INS1_16FlashAttnFwdSm80INS1_25CollectiveMainloopFwdSm80ILi8ELi1ELb0EN4cute5tupleIJNS5_1CILi128EEENS7_ILi64EEENS7_ILi192EEEEEELi192ENS_10bfloat16_tEfNS_4arch4Sm80ELb0ELb1ELb1ELb0ELb0ELb0ELb1ELb1EEENS1_21CollectiveEpilogueFwdINS6_IJS8_SA_S9_EEENS6_IJNS7_ILi1EEESI_SI_EEESC_SE_Li256ELb0ELb1ELb1ELb0EEENS1_19SingleTileSchedulerILb0ELb1ELb1ELi128EEEEEEEEEvNT_6ParamsE:
	.zero		1576


//--------------------- .nv.constant0._ZN7cutlass13device_kernelIN5flash19enable_sm80_to_sm89INS1_16FlashAttnFwdSm80INS1_25CollectiveMainloopFwdSm80ILi8ELi1ELb0EN4cute5tupleIJNS5_1CILi128EEENS7_ILi64EEENS7_ILi192EEEEEELi192ENS_10bfloat16_tEfNS_4arch4Sm80ELb0ELb1ELb1ELb1ELb0ELb0ELb1ELb1EEENS1_21CollectiveEpilogueFwdINS6_IJS8_SA_S9_EEENS6_IJNS7_ILi1EEESI_SI_EEESC_SE_Li256ELb1ELb1ELb1ELb0EEENS1_36VarlenDynamicPersistentTileSchedulerILi128ELi64ELi256ELi256ELb1ELb1ELb0ELb1ELb0ELb1EEEEEEEEEvNT_6ParamsE --------------------------
	.section	.nv.constant0._ZN7cutlass13device_kernelIN5flash19enable_sm80_to_sm89INS1_16FlashAttnFwdSm80INS1_25CollectiveMainloopFwdSm80ILi8ELi1ELb0EN4cute5tupleIJNS5_1CILi128EEENS7_ILi64EEENS7_ILi192EEEEEELi192ENS_10bfloat16_tEfNS_4arch4Sm80ELb0ELb1ELb1ELb1ELb0ELb0ELb1ELb1EEENS1_21CollectiveEpilogueFwdINS6_IJS8_SA_S9_EEENS6_IJNS7_ILi1EEESI_SI_EEESC_SE_Li256ELb1ELb1ELb1ELb0EEENS1_36VarlenDynamicPersistentTileSchedulerILi128ELi64ELi256ELi256ELb1ELb1ELb0ELb1ELb0ELb1EEEEEEEEEvNT_6ParamsE,"a",@progbits
	.sectionflags	@""
	.align	4
.nv.constant0._ZN7cutlass13device_kernelIN5flash19enable_sm80_to_sm89INS1_16FlashAttnFwdSm80INS1_25CollectiveMainloopFwdSm80ILi8ELi1ELb0EN4cute5tupleIJNS5_1CILi128EEENS7_ILi64EEENS7_ILi192EEEEEELi192ENS_10bfloat16_tEfNS_4arch4Sm80ELb0ELb1ELb1ELb1ELb0ELb0ELb1ELb1EEENS1_21CollectiveEpilogueFwdINS6_IJS8_SA_S9_EEENS6_IJNS7_ILi1EEESI_SI_EEESC_SE_Li256ELb1ELb1ELb1ELb0EEENS1_36VarlenDynamicPersistentTileSchedulerILi128ELi64ELi256ELi256ELb1ELb1ELb0ELb1ELb0ELb1EEEEEEEEEvNT_6ParamsE:
	.zero		1608


//--------------------- .nv.constant0._ZN7cutlass13device_kernelIN5flash19enable_sm80_to_sm89INS1_16FlashAttnFwdSm80INS1_25CollectiveMainloopFwdSm80ILi8ELi1ELb0EN4cute5tupleIJNS5_1CILi128EEENS7_ILi64EEENS7_ILi192EEEEEELi192ENS_10bfloat16_tEfNS_4arch4Sm80ELb0ELb1ELb1ELb1ELb0ELb1ELb1ELb1EEENS1_21CollectiveEpilogueFwdINS6_IJS8_SA_S9_EEENS6_IJNS7_ILi1EEESI_SI_EEESC_SE_Li256ELb1ELb1ELb1ELb0EEENS1_36VarlenDynamicPersistentTileSchedulerILi128ELi64ELi256ELi256ELb1ELb1ELb0ELb1ELb0ELb1EEEEEEEEEvNT_6ParamsE --------------------------
	.section	.nv.constant0._ZN7cutlass13device_kernelIN5flash19enable_sm80_to_sm89INS1_16FlashAttnFwdSm80INS1_25CollectiveMainloopFwdSm80ILi8ELi1ELb0EN4cute5tupleIJNS5_1CILi128EEENS7_ILi64EEENS7_ILi192EEEEEELi192ENS_10bfloat16_tEfNS_4arch4Sm80ELb0ELb1ELb1ELb1ELb0ELb1ELb1ELb1EEENS1_21CollectiveEpilogueFwdINS6_IJS8_SA_S9_EEENS6_IJNS7_ILi1EEESI_SI_EEESC_SE_Li256ELb1ELb1ELb1ELb0EEENS1_36VarlenDynamicPersistentTileSchedulerILi128ELi64ELi256ELi256ELb1ELb1ELb0ELb1ELb0ELb1EEEEEEEEEvNT_6ParamsE,"a",@progbits
	.sectionflags	@""
	.align	4
.nv.constant0._ZN7cutlass13device_kernelIN5flash19enable_sm80_to_sm89INS1_16FlashAttnFwdSm80INS1_25CollectiveMainloopFwdSm80ILi8ELi1ELb0EN4cute5tupleIJNS5_1CILi128EEENS7_ILi64EEENS7_ILi192EEEEEELi192ENS_10bfloat16_tEfNS_4arch4Sm80ELb0ELb1ELb1ELb1ELb0ELb1ELb1ELb1EEENS1_21CollectiveEpilogueFwdINS6_IJS8_SA_S9_EEENS6_IJNS7_ILi1EEESI_SI_EEESC_SE_Li256ELb1ELb1ELb1ELb0EEENS1_36VarlenDynamicPersistentTileSchedulerILi128ELi64ELi256ELi256ELb1ELb1ELb0ELb1ELb0ELb1EEEEEEEEEvNT_6ParamsE:
	.zero		1608


//--------------------- .nv.constant0._ZN7cutlass13device_kernelIN5flash19enable_sm80_to_sm89INS1_16FlashAttnFwdSm80INS1_25CollectiveMainloopFwdSm80ILi8ELi1ELb1EN4cute5tupleIJNS5_1CILi128EEENS7_ILi96EEENS7_ILi192EEEEEELi192ENS_10bfloat16_tEfNS_4arch4Sm80ELb1ELb0ELb1ELb0ELb0ELb0ELb1ELb1EEENS1_21CollectiveEpilogueFwdINS6_IJS8_SA_S9_EEENS6_IJNS7_ILi1EEESI_SI_EEESC_SE_Li256ELb0ELb1ELb1ELb0EEENS1_30DynamicPersistentTileSchedulerILi256ELi256ELb1ELb1ELb0EEEEEEEEEvNT_6ParamsE --------------------------
	.section	.nv.constant0._ZN7cutlass13device_kernelIN5flash19enable_sm80_to_sm89INS1_16FlashAttnFwdSm80INS1_25CollectiveMainloopFwdSm80ILi8ELi1ELb1EN4cute5tupleIJNS5_1CILi128EEENS7_ILi96EEENS7_ILi192EEEEEELi192ENS_10bfloat16_tEfNS_4arch4Sm80ELb1ELb0ELb1ELb0ELb0ELb0ELb1ELb1EEENS1_21CollectiveEpilogueFwdINS6_IJS8_SA_S9_EEENS6_IJNS7_ILi1EEESI_SI_EEESC_SE_Li256ELb0ELb1ELb1ELb0EEENS1_30DynamicPersistentTileSchedulerILi256ELi256ELb1ELb1ELb0EEEEEEEEEvNT_6ParamsE,"a",@progbits
	.sectionflags	@""
	.align	4
.nv.constant0._ZN7cutlass13device_kernelIN5flash19enable_sm80_to_sm89INS1_16FlashAttnFwdSm80INS1_25CollectiveMainloopFwdSm80ILi8ELi1ELb1EN4cute5tupleIJNS5_1CILi128EEENS7_ILi96EEENS7_ILi192EEEEEELi192ENS_10bfloat16_tEfNS_4arch4Sm80ELb1ELb0ELb1ELb0ELb0ELb0ELb1ELb1EEENS1_21CollectiveEpilogueFwdINS6_IJS8_SA_S9_EEENS6_IJNS7_ILi1EEESI_SI_EEESC_SE_Li256ELb0ELb1ELb1ELb0EEENS1_30DynamicPersistentTileSchedulerILi256ELi256ELb1ELb1ELb0EEEEEEEEEvNT_6ParamsE:
	.zero		1592


//--------------------- .nv.constant0._ZN7cutlass13device_kernelIN5flash19enable_sm80_to_sm89INS1_16FlashAttnFwdSm80INS1_25CollectiveMainloopFwdSm80ILi8ELi1ELb0EN4cute5tupleIJNS5_1CILi128EEENS7_ILi64EEENS7_ILi192EEEEEELi192ENS_10bfloat16_tEfNS_4arch4Sm80ELb1ELb0ELb1ELb1ELb0ELb0ELb1ELb1EEENS1_21CollectiveEpilogueFwdINS6_IJS8_SA_S9_EEENS6_IJNS7_ILi1EEESI_SI_EEESC_SE_Li256ELb1ELb1ELb1ELb0EEENS1_36VarlenDynamicPersistentTileSchedulerILi128ELi64ELi256ELi256ELb1ELb1ELb0ELb1ELb1ELb1EEEEEEEEEvNT_6ParamsE --------------------------
	.section	.nv.constant0._ZN7cutlass13device_kernelIN5flash19enable_sm80_to_sm89INS1_16FlashAttnFwdSm80INS1_25CollectiveMainloopFwdSm80ILi8ELi1ELb0EN4cute5tupleIJNS5_1CILi128EEENS7_ILi64EEENS7_ILi192EEEEEELi192ENS_10bfloat16_tEfNS_4arch4Sm80ELb1ELb0ELb1ELb1ELb0ELb0ELb1ELb1EEENS1_21CollectiveEpilogueFwdINS6_IJS8_SA_S9_EEENS6_IJNS7_ILi1EEESI_SI_EEESC_SE_Li256ELb1ELb1ELb1ELb0EEENS1_36VarlenDynamicPersistentTileSchedulerILi128ELi64ELi256ELi256ELb1ELb1ELb0ELb1ELb1ELb1EEEEEEEEEvNT_6ParamsE,"a",@progbits
	.sectionflags	@""
	.align	4
.nv.constant0._ZN7cutlass13device_kernelIN5flash19enable_sm80_to_sm89INS1_16FlashAttnFwdSm80INS1_25CollectiveMainloopFwdSm80ILi8ELi1ELb0EN4cute5tupleIJNS5_1CILi128EEENS7_ILi64EEENS7_ILi192EEEEEELi192ENS_10bfloat16_tEfNS_4arch4Sm80ELb1ELb0ELb1ELb1ELb0ELb0ELb1ELb1EEENS1_21CollectiveEpilogueFwdINS6_IJS8_SA_S9_EEENS6_IJNS7_ILi1EEESI_SI_EEESC_SE_Li256ELb1ELb1ELb1ELb0EEENS1_36VarlenDynamicPersistentTileSchedulerILi128ELi64ELi256ELi256ELb1ELb1ELb0ELb1ELb1ELb1EEEEEEEEEvNT_6ParamsE:
	.zero		1608


//--------------------- .nv.constant0._ZN7cutlass13device_kernelIN5flash19enable_sm80_to_sm89INS1_16FlashAttnFwdSm80INS1_25CollectiveMainloopFwdSm80ILi8ELi1ELb0EN4cute5tupleIJNS5_1CILi128EEENS7_ILi64EEENS7_ILi192EEEEEELi192ENS_10bfloat16_tEfNS_4arch4Sm80ELb1ELb0ELb1ELb1ELb0ELb1ELb1ELb1EEENS1_21CollectiveEpilogueFwdINS6_IJS8_SA_S9_EEENS6_IJNS7_ILi1EEESI_SI_EEESC_SE_Li256ELb1ELb1ELb1ELb0EEENS1_36VarlenDynamicPersistentTileSchedulerILi128ELi64ELi256ELi256ELb1ELb1ELb0ELb1ELb1ELb1EEEEEEEEEvNT_6ParamsE --------------------------
	.section	.nv.constant0._ZN7cutlass13device_kernelIN5flash19enable_sm80_to_sm89INS1_16FlashAttnFwdSm80INS1_25CollectiveMainloopFwdSm80ILi8ELi1ELb0EN4cute5tupleIJNS5_1CILi128EEENS7_ILi64EEENS7_ILi192EEEEEELi192ENS_10bfloat16_tEfNS_4arch4Sm80ELb1ELb0ELb1ELb1ELb0ELb1ELb1ELb1EEENS1_21CollectiveEpilogueFwdINS6_IJS8_SA_S9_EEENS6_IJNS7_ILi1EEESI_SI_EEESC_SE_Li256ELb1ELb1ELb1ELb0EEENS1_36VarlenDynamicPersistentTileSchedulerILi128ELi64ELi256ELi256ELb1ELb1ELb0ELb1ELb1ELb1EEEEEEEEEvNT_6ParamsE,"a",@progbits
	.sectionflags	@""
	.align	4
.nv.constant0._ZN7cutlass13device_kernelIN5flash19enable_sm80_to_sm89INS1_16FlashAttnFwdSm80INS1_25CollectiveMainloopFwdSm80ILi8ELi1ELb0EN4cute5tupleIJNS5_1CILi128EEENS7_ILi64EEENS7_ILi192EEEEEELi192ENS_10bfloat16_tEfNS_4arch4Sm80ELb1ELb0ELb1ELb1ELb0ELb1ELb1ELb1EEENS1_21CollectiveEpilogueFwdINS6_IJS8_SA_S9_EEENS6_IJNS7_ILi1EEESI_SI_EEESC_SE_Li256ELb1ELb1ELb1ELb0EEENS1_36VarlenDynamicPersistentTileSchedulerILi128ELi64ELi256ELi256ELb1ELb1ELb0ELb1ELb1ELb1EEEEEEEEEvNT_6ParamsE:
	.zero		1608


//--------------------- .nv.constant0._ZN7cutlass13device_kernelIN5flash19enable_sm80_to_sm89INS1_16FlashAttnFwdSm80INS1_25CollectiveMainloopFwdSm80ILi8ELi2ELb1EN4cute5tupleIJNS5_1CILi128EEENS7_ILi96EEENS7_ILi192EEEEEELi192ENS_10bfloat16_tEfNS_4arch4Sm80ELb0ELb0ELb1ELb0ELb0ELb0ELb1ELb1EEENS1_21CollectiveEpilogueFwdINS6_IJS8_SA_S9_EEENS6_IJNS7_ILi1EEESI_SI_EEESC_SE_Li256ELb0ELb1ELb1ELb0EEENS1_19SingleTileSchedulerILb0ELb1ELb1ELi128EEEEEEEEEvNT_6ParamsE --------------------------
	.section	.nv.constant0._ZN7cutlass13device_kernelIN5flash19enable_sm80_to_sm89INS1_16FlashAttnFwdSm80INS1_25CollectiveMainloopFwdSm80ILi8ELi2ELb1EN4cute5tupleIJNS5_1CILi128EEENS7_ILi96EEENS7_ILi192EEEEEELi192ENS_10bfloat16_tEfNS_4arch4Sm80ELb0ELb0ELb1ELb0ELb0ELb0ELb1ELb1EEENS1_21CollectiveEpilogueFwdINS6_IJS8_SA_S9_EEENS6_IJNS7_ILi1EEESI_SI_EEESC_SE_Li256ELb0ELb1ELb1ELb0EEENS1_19SingleTileSchedulerILb0ELb1ELb1ELi128EEEEEEEEEvNT_6ParamsE,"a",@progbits
	.sectionflags	@""
	.align	4
.nv.constant0._ZN7cutlass13device_kernelIN5flash19enable_sm80_to_sm89INS1_16FlashAttnFwdSm80INS1_25CollectiveMainloopFwdSm80ILi8ELi2ELb1EN4cute5tupleIJNS5_1CILi128EEENS7_ILi96EEENS7_ILi192EEEEEELi192ENS_10bfloat16_tEfNS_4arch4Sm80ELb0ELb0ELb1ELb0ELb0ELb0ELb1ELb1EEENS1_21CollectiveEpilogueFwdINS6_IJS8_SA_S9_EEENS6_IJNS7_ILi1EEESI_SI_EEESC_SE_Li256ELb0ELb1ELb1ELb0EEENS1_19SingleTileSchedulerILb0ELb1ELb1ELi128EEEEEEEEEvNT_6ParamsE:
	.zero		1576


//--------------------- .nv.constant0._ZN7cutlass13device_kernelIN5flash19enable_sm80_to_sm89INS1_16FlashAttnFwdSm80INS1_25CollectiveMainloopFwdSm80ILi8ELi2ELb0EN4cute5tupleIJNS5_1CILi128EEENS7_ILi64EEENS7_ILi192EEEEEELi192ENS_10bfloat16_tEfNS_4arch4Sm80ELb0ELb0ELb1ELb1ELb0ELb0ELb1ELb1EEENS1_21CollectiveEpilogueFwdINS6_IJS8_SA_S9_EEENS6_IJNS7_ILi1EEESI_SI_EEESC_SE_Li256ELb1ELb1ELb1ELb0EEENS1_36VarlenDynamicPersistentTileSchedulerILi128ELi64ELi256ELi256ELb1ELb1ELb0ELb0ELb1ELb1EEEEEEEEEvNT_6ParamsE --------------------------
	.section	.nv.constant0._ZN7cutlass13device_kernelIN5flash19enable_sm80_to_sm89INS1_16FlashAttnFwdSm80INS1_25CollectiveMainloopFwdSm80ILi8ELi2ELb0EN4cute5tupleIJNS5_1CILi128EEENS7_ILi64EEENS7_ILi192EEEEEELi192ENS_10bfloat16_tEfNS_4arch4Sm80ELb0ELb0ELb1ELb1ELb0ELb0ELb1ELb1EEENS1_21CollectiveEpilogueFwdINS6_IJS8_SA_S9_EEENS6_IJNS7_ILi1EEESI_SI_EEESC_SE_Li256ELb1ELb1ELb1ELb0EEENS1_36VarlenDynamicPersistentTileSchedulerILi128ELi64ELi256ELi256ELb1ELb1ELb0ELb0ELb1ELb1EEEEEEEEEvNT_6ParamsE,"a",@progbits
	.sectionflags	@""
	.align	4
.nv.constant0._ZN7cutlass13device_kernelIN5flash19enable_sm80_to_sm89INS1_16FlashAttnFwdSm80INS1_25CollectiveMainloopFwdSm80ILi8ELi2ELb0EN4cute5tupleIJNS5_1CILi128EEENS7_ILi64EEENS7_ILi192EEEEEELi192ENS_10bfloat16_tEfNS_4arch4Sm80ELb0ELb0ELb1ELb1ELb0ELb0ELb1ELb1EEENS1_21CollectiveEpilogueFwdINS6_IJS8_SA_S9_EEENS6_IJNS7_ILi1EEESI_SI_EEESC_SE_Li256ELb1ELb1ELb1ELb0EEENS1_36VarlenDynamicPersistentTileSchedulerILi128ELi64ELi256ELi256ELb1ELb1ELb0ELb0ELb1ELb1EEEEEEEEEvNT_6ParamsE:
	.zero		1608


//--------------------- .nv.constant0._ZN7cutlass13device_kernelIN5flash19enable_sm80_to_sm89INS1_16FlashAttnFwdSm80INS1_25CollectiveMainloopFwdSm80ILi8ELi2ELb0EN4cute5tupleIJNS5_1CILi128EEENS7_ILi64EEENS7_ILi192EEEEEELi192ENS_10bfloat16_tEfNS_4arch4Sm80ELb0ELb0ELb1ELb1ELb0ELb1ELb1ELb1EEENS1_21CollectiveEpilogueFwdINS6_IJS8_SA_S9_EEENS6_IJNS7_ILi1EEESI_SI_EEESC_SE_Li256ELb1ELb1ELb1ELb0EEENS1_36VarlenDynamicPersistentTileSchedulerILi128ELi64ELi256ELi256ELb1ELb1ELb0ELb0ELb1ELb1EEEEEEEEEvNT_6ParamsE --------------------------
	.section	.nv.constant0._ZN7cutlass13device_kernelIN5flash19enable_sm80_to_sm89INS1_16FlashAttnFwdSm80INS1_25CollectiveMainloopFwdSm80ILi8ELi2ELb0EN4cute5tupleIJNS5_1CILi128EEENS7_ILi64EEENS7_ILi192EEEEEELi192ENS_10bfloat16_tEfNS_4arch4Sm80ELb0ELb0ELb1ELb1ELb0ELb1ELb1ELb1EEENS1_21CollectiveEpilogueFwdINS6_IJS8_SA_S9_EEENS6_IJNS7_ILi1EEESI_SI_EEESC_SE_Li256ELb1ELb1ELb1ELb0EEENS1_36VarlenDynamicPersistentTileSchedulerILi128ELi64ELi256ELi256ELb1ELb1ELb0ELb0ELb1ELb1EEEEEEEEEvNT_6ParamsE,"a",@progbits
	.sectionflags	@""
	.align	4
.nv.constant0._ZN7cutlass13device_kernelIN5flash19enable_sm80_to_sm89INS1_16FlashAttnFwdSm80INS1_25CollectiveMainloopFwdSm80ILi8ELi2ELb0EN4cute5tupleIJNS5_1CILi128EEENS7_ILi64EEENS7_ILi192EEEEEELi192ENS_10bfloat16_tEfNS_4arch4Sm80ELb0ELb0ELb1ELb1ELb0ELb1ELb1ELb1EEENS1_21CollectiveEpilogueFwdINS6_IJS8_SA_S9_EEENS6_IJNS7_ILi1EEESI_SI_EEESC_SE_Li256ELb1ELb1ELb1ELb0EEENS1_36VarlenDynamicPersistentTileSchedulerILi128ELi64ELi256ELi256ELb1ELb1ELb0ELb0ELb1ELb1EEEEEEEEEvNT_6ParamsE:
	.zero		1608


//--------------------- .nv.constant0._ZN7cutlass13device_kernelIN5flash19enable_sm80_to_sm89INS1_16FlashAttnFwdSm80INS1_25CollectiveMainloopFwdSm80ILi8ELi2ELb0EN4cute5tupleIJNS5_1CILi128EEENS7_ILi64EEENS7_ILi192EEEEEELi192ENS_10bfloat16_tEfNS_4arch4Sm80ELb0ELb1ELb1ELb0ELb0ELb0ELb1ELb1EEENS1_21CollectiveEpilogueFwdINS6_IJS8_SA_S9_EEENS6_IJNS7_ILi1EEESI_SI_EEESC_SE_Li256ELb0ELb1ELb1ELb0EEENS1_19SingleTileSchedulerILb0ELb1ELb1ELi128EEEEEEEEEvNT_6ParamsE --------------------------
	.section	.nv.constant0._ZN7cutlass13device_kernelIN5flash19enable_sm80_to_sm89INS1_16FlashAttnFwdSm80INS1_25CollectiveMainloopFwdSm80ILi8ELi2ELb0EN4cute5tupleIJNS5_1CILi128EEENS7_ILi64EEENS7_ILi192EEEEEELi192ENS_10bfloat16_tEfNS_4arch4Sm80ELb0ELb1ELb1ELb0ELb0ELb0ELb1ELb1EEENS1_21CollectiveEpilogueFwdINS6_IJS8_SA_S9_EEENS6_IJNS7_ILi1EEESI_SI_EEESC_SE_Li256ELb0ELb1ELb1ELb0EEENS1_19SingleTileSchedulerILb0ELb1ELb1ELi128EEEEEEEEEvNT_6ParamsE,"a",@progbits
	.sectionflags	@""
	.align	4
.nv.constant0._ZN7cutlass13device_kernelIN5flash19enable_sm80_to_sm89INS1_16FlashAttnFwdSm80INS1_25CollectiveMainloopFwdSm80ILi8ELi2ELb0EN4cute5tupleIJNS5_1CILi128EEENS7_ILi64EEENS7_ILi192EEEEEELi192ENS_10bfloat16_tEfNS_4arch4Sm80ELb0ELb1ELb1ELb0ELb0ELb0ELb1ELb1EEENS1_21CollectiveEpilogueFwdINS6_IJS8_SA_S9_EEENS6_IJNS7_ILi1EEESI_SI_EEESC_SE_Li256ELb0ELb1ELb1ELb0EEENS1_19SingleTileSchedulerILb0ELb1ELb1ELi128EEEEEEEEEvNT_6ParamsE:
	.zero		1576


//--------------------- .nv.constant0._ZN7cutlass13device_kernelIN5flash19enable_sm80_to_sm89INS1_16FlashAttnFwdSm80INS1_25CollectiveMainloopFwdSm80ILi8ELi2ELb0EN4cute5tupleIJNS5_1CILi128EEENS7_ILi64EEENS7_ILi192EEEEEELi192ENS_10bfloat16_tEfNS_4arch4Sm80ELb0ELb1ELb1ELb1ELb0ELb0ELb1ELb1EEENS1_21CollectiveEpilogueFwdINS6_IJS8_SA_S9_EEENS6_IJNS7_ILi1EEESI_SI_EEESC_SE_Li256ELb1ELb1ELb1ELb0EEENS1_36VarlenDynamicPersistentTileSchedulerILi128ELi64ELi256ELi256ELb1ELb1ELb0ELb1ELb0ELb1EEEEEEEEEvNT_6ParamsE --------------------------
	.section	.nv.constant0._ZN7cutlass13device_kernelIN5flash19enable_sm80_to_sm89INS1_16FlashAttnFwdSm80INS1_25CollectiveMainloopFwdSm80ILi8ELi2ELb0EN4cute5tupleIJNS5_1CILi128EEENS7_ILi64EEENS7_ILi192EEEEEELi192ENS_10bfloat16_tEfNS_4arch4Sm80ELb0ELb1ELb1ELb1ELb0ELb0ELb1ELb1EEENS1_21CollectiveEpilogueFwdINS6_IJS8_SA_S9_EEENS6_IJNS7_ILi1EEESI_SI_EEESC_SE_Li256ELb1ELb1ELb1ELb0EEENS1_36VarlenDynamicPersistentTileSchedulerILi128ELi64ELi256ELi256ELb1ELb1ELb0ELb1ELb0ELb1EEEEEEEEEvNT_6ParamsE,"a",@progbits
	.sectionflags	@""
	.align	4
.nv.constant0._ZN7cutlass13device_kernelIN5flash19enable_sm80_to_sm89INS1_16FlashAttnFwdSm80INS1_25CollectiveMainloopFwdSm80ILi8ELi2ELb0EN4cute5tupleIJNS5_1CILi128EEENS7_ILi64EEENS7_ILi192EEEEEELi192ENS_10bfloat16_tEfNS_4arch4Sm80ELb0ELb1ELb1ELb1ELb0ELb0ELb1ELb1EEENS1_21CollectiveEpilogueFwdINS6_IJS8_SA_S9_EEENS6_IJNS7_ILi1EEESI_SI_EEESC_SE_Li256ELb1ELb1ELb1ELb0EEENS1_36VarlenDynamicPersistentTileSchedulerILi128ELi64ELi256ELi256ELb1ELb1ELb0ELb1ELb0ELb1EEEEEEEEEvNT_6ParamsE:
	.zero		1608


//--------------------- .nv.constant0._ZN7cutlass13device_kernelIN5flash19enable_sm80_to_sm89INS1_16FlashAttnFwdSm80INS1_25CollectiveMainloopFwdSm80ILi8ELi2ELb0EN4cute5tupleIJNS5_1CILi128EEENS7_ILi64EEENS7_ILi192EEEEEELi192ENS_10bfloat16_tEfNS_4arch4Sm80ELb0ELb1ELb1ELb1ELb0ELb1ELb1ELb1EEENS1_21CollectiveEpilogueFwdINS6_IJS8_SA_S9_EEENS6_IJNS7_ILi1EEESI_SI_EEESC_SE_Li256ELb1ELb1ELb1ELb0EEENS1_36VarlenDynamicPersistentTileSchedulerILi128ELi64ELi256ELi256ELb1ELb1ELb0ELb1ELb0ELb1EEEEEEEEEvNT_6ParamsE --------------------------
	.section	.nv.constant0._ZN7cutlass13device_kernelIN5flash19enable_sm80_to_sm89INS1_16FlashAttnFwdSm80INS1_25CollectiveMainloopFwdSm80ILi8ELi2ELb0EN4cute5tupleIJNS5_1CILi128EEENS7_ILi64EEENS7_ILi192EEEEEELi192ENS_10bfloat16_tEfNS_4arch4Sm80ELb0ELb1ELb1ELb1ELb0ELb1ELb1ELb1EEENS1_21CollectiveEpilogueFwdINS6_IJS8_SA_S9_EEENS6_IJNS7_ILi1EEESI_SI_EEESC_SE_Li256ELb1ELb1ELb1ELb0EEENS1_36VarlenDynamicPersistentTileSchedulerILi128ELi64ELi256ELi256ELb1ELb1ELb0ELb1ELb0ELb1EEEEEEEEEvNT_6ParamsE,"a",@progbits
	.sectionflags	@""
	.align	4
.nv.constant0._ZN7cutlass13device_kernelIN5flash19enable_sm80_to_sm89INS1_16FlashAttnFwdSm80INS1_25CollectiveMainloopFwdSm80ILi8ELi2ELb0EN4cute5tupleIJNS5_1CILi128EEENS7_ILi64EEENS7_ILi192EEEEEELi192ENS_10bfloat16_tEfNS_4arch4Sm80ELb0ELb1ELb1ELb1ELb0ELb1ELb1ELb1EEENS1_21CollectiveEpilogueFwdINS6_IJS8_SA_S9_EEENS6_IJNS7_ILi1EEESI_SI_EEESC_SE_Li256ELb1ELb1ELb1ELb0EEENS1_36VarlenDynamicPersistentTileSchedulerILi128ELi64ELi256ELi256ELb1ELb1ELb0ELb1ELb0ELb1EEEEEEEEEvNT_6ParamsE:
	.zero		1608


//--------------------- .nv.constant0._ZN7cutlass13device_kernelIN5flash19enable_sm80_to_sm89INS1_16FlashAttnFwdSm80INS1_25CollectiveMainloopFwdSm80ILi8ELi2ELb1EN4cute5tupleIJNS5_1CILi128EEENS7_ILi96EEENS7_ILi192EEEEEELi192ENS_10bfloat16_tEfNS_4arch4Sm80ELb1ELb0ELb1ELb0ELb0ELb0ELb1ELb1EEENS1_21CollectiveEpilogueFwdINS6_IJS8_SA_S9_EEENS6_IJNS7_ILi1EEESI_SI_EEESC_SE_Li256ELb0ELb1ELb1ELb0EEENS1_30DynamicPersistentTileSchedulerILi256ELi256ELb1ELb1ELb0EEEEEEEEEvNT_6ParamsE --------------------------
	.section	.nv.constant0._ZN7cutlass13device_kernelIN5flash19enable_sm80_to_sm89INS1_16FlashAttnFwdSm80INS1_25CollectiveMainloopFwdSm80ILi8ELi2ELb1EN4cute5tupleIJNS5_1CILi128EEENS7_ILi96EEENS7_ILi192EEEEEELi192ENS_10bfloat16_tEfNS_4arch4Sm80ELb1ELb0ELb1ELb0ELb0ELb0ELb1ELb1EEENS1_21CollectiveEpilogueFwdINS6_IJS8_SA_S9_EEENS6_IJNS7_ILi1EEESI_SI_EEESC_SE_Li256ELb0ELb1ELb1ELb0EEENS1_30DynamicPersistentTileSchedulerILi256ELi256ELb1ELb1ELb0EEEEEEEEEvNT_6ParamsE,"a",@progbits
	.sectionflags	@""
	.align	4
.nv.constant0._ZN7cutlass13device_kernelIN5flash19enable_sm80_to_sm89INS1_16FlashAttnFwdSm80INS1_25CollectiveMainloopFwdSm80ILi8ELi2ELb1EN4cute5tupleIJNS5_1CILi128EEENS7_ILi96EEENS7_ILi192EEEEEELi192ENS_10bfloat16_tEfNS_4arch4Sm80ELb1ELb0ELb1ELb0ELb0ELb0ELb1ELb1EEENS1_21CollectiveEpilogueFwdINS6_IJS8_SA_S9_EEENS6_IJNS7_ILi1EEESI_SI_EEESC_SE_Li256ELb0ELb1ELb1ELb0EEENS1_30DynamicPersistentTileSchedulerILi256ELi256ELb1ELb1ELb0EEEEEEEEEvNT_6ParamsE:
	.zero		1592


//--------------------- .nv.constant0._ZN7cutlass13device_kernelIN5flash19enable_sm80_to_sm89INS1_16FlashAttnFwdSm80INS1_25CollectiveMainloopFwdSm80ILi8ELi2ELb0EN4cute5tupleIJNS5_1CILi128EEENS7_ILi64EEENS7_ILi192EEEEEELi192ENS_10bfloat16_tEfNS_4arch4Sm80ELb1ELb0ELb1ELb1ELb0ELb0ELb1ELb1EEENS1_21CollectiveEpilogueFwdINS6_IJS8_SA_S9_EEENS6_IJNS7_ILi1EEESI_SI_EEESC_SE_Li256ELb1ELb1ELb1ELb0EEENS1_36VarlenDynamicPersistentTileSchedulerILi128ELi64ELi256ELi256ELb1ELb1ELb0ELb1ELb1ELb1EEEEEEEEEvNT_6ParamsE --------------------------
	.section	.nv.constant0._ZN7cutlass13device_kernelIN5flash19enable_sm80_to_sm89INS1_16FlashAttnFwdSm80INS1_25CollectiveMainloopFwdSm80ILi8ELi2ELb0EN4cute5tupleIJNS5_1CILi128EEENS7_ILi64EEENS7_ILi192EEEEEELi192ENS_10bfloat16_tEfNS_4arch4Sm80ELb1ELb0ELb1ELb1ELb0ELb0ELb1ELb1EEENS1_21CollectiveEpilogueFwdINS6_IJS8_SA_S9_EEENS6_IJNS7_ILi1EEESI_SI_EEESC_SE_Li256ELb1ELb1ELb1ELb0EEENS1_36VarlenDynamicPersistentTileSchedulerILi128ELi64ELi256ELi256ELb1ELb1ELb0ELb1ELb1ELb1EEEEEEEEEvNT_6ParamsE,"a",@progbits
	.sectionflags	@""
	.align	4
.nv.constant0._ZN7cutlass13device_kernelIN5flash19enable_sm80_to_sm89INS1_16FlashAttnFwdSm80INS1_25CollectiveMainloopFwdSm80ILi8ELi2ELb0EN4cute5tupleIJNS5_1CILi128EEENS7_ILi64EEENS7_ILi192EEEEEELi192ENS_10bfloat16_tEfNS_4arch4Sm80ELb1ELb0ELb1ELb1ELb0ELb0ELb1ELb1EEENS1_21CollectiveEpilogueFwdINS6_IJS8_SA_S9_EEENS6_IJNS7_ILi1EEESI_SI_EEESC_SE_Li256ELb1ELb1ELb1ELb0EEENS1_36VarlenDynamicPersistentTileSchedulerILi128ELi64ELi256ELi256ELb1ELb1ELb0ELb1ELb1ELb1EEEEEEEEEvNT_6ParamsE:
	.zero		1608


//--------------------- .nv.constant0._ZN7cutlass13device_kernelIN5flash19enable_sm80_to_sm89INS1_16FlashAttnFwdSm80INS1_25CollectiveMainloopFwdSm80ILi8ELi2ELb0EN4cute5tupleIJNS5_1CILi128EEENS7_ILi64EEENS7_ILi192EEEEEELi192ENS_10bfloat16_tEfNS_4arch4Sm80ELb1ELb0ELb1ELb1ELb0ELb1ELb1ELb1EEENS1_21CollectiveEpilogueFwdINS6_IJS8_SA_S9_EEENS6_IJNS7_ILi1EEESI_SI_EEESC_SE_Li256ELb1ELb1ELb1ELb0EEENS1_36VarlenDynamicPersistentTileSchedulerILi128ELi64ELi256ELi256ELb1ELb1ELb0ELb1ELb1ELb1EEEEEEEEEvNT_6ParamsE --------------------------
	.section	.nv.constant0._ZN7cutlass13device_kernelIN5flash19enable_sm80_to_sm89INS1_16FlashAttnFwdSm80INS1_25CollectiveMainloopFwdSm80ILi8ELi2ELb0EN4cute5tupleIJNS5_1CILi128EEENS7_ILi64EEENS7_ILi192EEEEEELi192ENS_10bfloat16_tEfNS_4arch4Sm80ELb1ELb0ELb1ELb1ELb0ELb1ELb1ELb1EEENS1_21CollectiveEpilogueFwdINS6_IJS8_SA_S9_EEENS6_IJNS7_ILi1EEESI_SI_EEESC_SE_Li256ELb1ELb1ELb1ELb0EEENS1_36VarlenDynamicPersistentTileSchedulerILi128ELi64ELi256ELi256ELb1ELb1ELb0ELb1ELb1ELb1EEEEEEEEEvNT_6ParamsE,"a",@progbits
	.sectionflags	@""
	.align	4
.nv.constant0._ZN7cutlass13device_kernelIN5flash19enable_sm80_to_sm89INS1_16FlashAttnFwdSm80INS1_25CollectiveMainloopFwdSm80ILi8ELi2ELb0EN4cute5tupleIJNS5_1CILi128EEENS7_ILi64EEENS7_ILi192EEEEEELi192ENS_10bfloat16_tEfNS_4arch4Sm80ELb1ELb0ELb1ELb1ELb0ELb1ELb1ELb1EEENS1_21CollectiveEpilogueFwdINS6_IJS8_SA_S9_EEENS6_IJNS7_ILi1EEESI_SI_EEESC_SE_Li256ELb1ELb1ELb1ELb0EEENS1_36VarlenDynamicPersistentTileSchedulerILi128ELi64ELi256ELi256ELb1ELb1ELb0ELb1ELb1ELb1EEEEEEEEEvNT_6ParamsE:
	.zero		1608


//--------------------- .nv.constant0._ZN7cutlass13device_kernelIN5flash19enable_sm80_to_sm89INS1_16FlashAttnFwdSm80INS1_25CollectiveMainloopFwdSm80ILi8ELi1ELb1EN4cute5tupleIJNS5_1CILi128EEENS7_ILi96EEENS7_ILi192EEEEEELi192ENS_10bfloat16_tEfNS_4arch4Sm80ELb0ELb0ELb0ELb0ELb0ELb0ELb1ELb1EEENS1_21CollectiveEpilogueFwdINS6_IJS8_SA_S9_EEENS6_IJNS7_ILi1EEESI_SI_EEESC_SE_Li256ELb0ELb1ELb1ELb0EEENS1_19SingleTileSchedulerILb0ELb1ELb1ELi128EEEEEEEEEvNT_6ParamsE --------------------------
	.section	.nv.constant0._ZN7cutlass13device_kernelIN5flash19enable_sm80_to_sm89INS1_16FlashAttnFwdSm80INS1_25CollectiveMainloopFwdSm80ILi8ELi1ELb1EN4cute5tupleIJNS5_1CILi128EEENS7_ILi96EEENS7_ILi192EEEEEELi192ENS_10bfloat16_tEfNS_4arch4Sm80ELb0ELb0ELb0ELb0ELb0ELb0ELb1ELb1EEENS1_21CollectiveEpilogueFwdINS6_IJS8_SA_S9_EEENS6_IJNS7_ILi1EEESI_SI_EEESC_SE_Li256ELb0ELb1ELb1ELb0EEENS1_19SingleTileSchedulerILb0ELb1ELb1ELi128EEEEEEEEEvNT_6ParamsE,"a",@progbits
	.sectionflags	@""
	.align	4
.nv.constant0._ZN7cutlass13device_kernelIN5flash19enable_sm80_to_sm89INS1_16FlashAttnFwdSm80INS1_25CollectiveMainloopFwdSm80ILi8ELi1ELb1EN4cute5tupleIJNS5_1CILi128EEENS7_ILi96EEENS7_ILi192EEEEEELi192ENS_10bfloat16_tEfNS_4arch4Sm80ELb0ELb0ELb0ELb0ELb0ELb0ELb1ELb1EEENS1_21CollectiveEpilogueFwdINS6_IJS8_SA_S9_EEENS6_IJNS7_ILi1EEESI_SI_EEESC_SE_Li256ELb0ELb1ELb1ELb0EEENS1_19SingleTileSchedulerILb0ELb1ELb1ELi128EEEEEEEEEvNT_6ParamsE:
	.zero		1576


//--------------------- .nv.constant0._ZN7cutlass13device_kernelIN5flash19enable_sm80_to_sm89INS1_16FlashAttnFwdSm80INS1_25CollectiveMainloopFwdSm80ILi8ELi1ELb0EN4cute5tupleIJNS5_1CILi128EEENS7_ILi64EEENS7_ILi192EEEEEELi192ENS_10bfloat16_tEfNS_4arch4Sm80ELb0ELb0ELb0ELb1ELb0ELb0ELb1ELb1EEENS1_21CollectiveEpilogueFwdINS6_IJS8_SA_S9_EEENS6_IJNS7_ILi1EEESI_SI_EEESC_SE_Li256ELb1ELb1ELb1ELb0EEENS1_36VarlenDynamicPersistentTileSchedulerILi128ELi64ELi256ELi256ELb1ELb1ELb0ELb0ELb1ELb1EEEEEEEEEvNT_6ParamsE --------------------------
	.section	.nv.constant0._ZN7cutlass13device_kernelIN5flash19enable_sm80_to_sm89INS1_16FlashAttnFwdSm80INS1_25CollectiveMainloopFwdSm80ILi8ELi1ELb0EN4cute5tupleIJNS5_1CILi128EEENS7_ILi64EEENS7_ILi192EEEEEELi192ENS_10bfloat16_tEfNS_4arch4Sm80ELb0ELb0ELb0ELb1ELb0ELb0ELb1ELb1EEENS1_21CollectiveEpilogueFwdINS6_IJS8_SA_S9_EEENS6_IJNS7_ILi1EEESI_SI_EEESC_SE_Li256ELb1ELb1ELb1ELb0EEENS1_36VarlenDynamicPersistentTileSchedulerILi128ELi64ELi256ELi256ELb1ELb1ELb0ELb0ELb1ELb1EEEEEEEEEvNT_6ParamsE,"a",@progbits
	.sectionflags	@""
	.align	4
.nv.constant0._ZN7cutlass13device_kernelIN5flash19enable_sm80_to_sm89INS1_16FlashAttnFwdSm80INS1_25CollectiveMainloopFwdSm80ILi8ELi1ELb0EN4cute5tupleIJNS5_1CILi128EEENS7_ILi64EEENS7_ILi192EEEEEELi192ENS_10bfloat16_tEfNS_4arch4Sm80ELb0ELb0ELb0ELb1ELb0ELb0ELb1ELb1EEENS1_21CollectiveEpilogueFwdINS6_IJS8_SA_S9_EEENS6_IJNS7_ILi1EEESI_SI_EEESC_SE_Li256ELb1ELb1ELb1ELb0EEENS1_36VarlenDynamicPersistentTileSchedulerILi128ELi64ELi256ELi256ELb1ELb1ELb0ELb0ELb1ELb1EEEEEEEEEvNT_6ParamsE:
	.zero		1608


//--------------------- .nv.constant0._ZN7cutlass13device_kernelIN5flash19enable_sm80_to_sm89INS1_16FlashAttnFwdSm80INS1_25CollectiveMainloopFwdSm80ILi8ELi1ELb0EN4cute5tupleIJNS5_1CILi128EEENS7_ILi64EEENS7_ILi192EEEEEELi192ENS_10bfloat16_tEfNS_4arch4Sm80ELb0ELb0ELb0ELb1ELb0ELb1ELb1ELb1EEENS1_21CollectiveEpilogueFwdINS6_IJS8_SA_S9_EEENS6_IJNS7_ILi1EEESI_SI_EEESC_SE_Li256ELb1ELb1ELb1ELb0EEENS1_36VarlenDynamicPersistentTileSchedulerILi128ELi64ELi256ELi256ELb1ELb1ELb0ELb0ELb1ELb1EEEEEEEEEvNT_6ParamsE --------------------------
	.section	.nv.constant0._ZN7cutlass13device_kernelIN5flash19enable_sm80_to_sm89INS1_16FlashAttnFwdSm80INS1_25CollectiveMainloopFwdSm80ILi8ELi1ELb0EN4cute5tupleIJNS5_1CILi128EEENS7_ILi64EEENS7_ILi192EEEEEELi192ENS_10bfloat16_tEfNS_4arch4Sm80ELb0ELb0ELb0ELb1ELb0ELb1ELb1ELb1EEENS1_21CollectiveEpilogueFwdINS6_IJS8_SA_S9_EEENS6_IJNS7_ILi1EEESI_SI_EEESC_SE_Li256ELb1ELb1ELb1ELb0EEENS1_36VarlenDynamicPersistentTileSchedulerILi128ELi64ELi256ELi256ELb1ELb1ELb0ELb0ELb1ELb1EEEEEEEEEvNT_6ParamsE,"a",@progbits
	.sectionflags	@""
	.align	4
.nv.constant0._ZN7cutlass13device_kernelIN5flash19enable_sm80_to_sm89INS1_16FlashAttnFwdSm80INS1_25CollectiveMainloopFwdSm80ILi8ELi1ELb0EN4cute5tupleIJNS5_1CILi128EEENS7_ILi64EEENS7_ILi192EEEEEELi192ENS_10bfloat16_tEfNS_4arch4Sm80ELb0ELb0ELb0ELb1ELb0ELb1ELb1ELb1EEENS1_21CollectiveEpilogueFwdINS6_IJS8_SA_S9_EEENS6_IJNS7_ILi1EEESI_SI_EEESC_SE_Li256ELb1ELb1ELb1ELb0EEENS1_36VarlenDynamicPersistentTileSchedulerILi128ELi64ELi256ELi256ELb1ELb1ELb0ELb0ELb1ELb1EEEEEEEEEvNT_6ParamsE:
	.zero		1608


//--------------------- .nv.constant0._ZN7cutlass13device_kernelIN5flash19enable_sm80_to_sm89INS1_16FlashAttnFwdSm80INS1_25CollectiveMainloopFwdSm80ILi8ELi1ELb0EN4cute5tupleIJNS5_1CILi128EEENS7_ILi64EEENS7_ILi192EEEEEELi192ENS_10bfloat16_tEfNS_4arch4Sm80ELb0ELb1ELb0ELb0ELb0ELb0ELb1ELb1EEENS1_21CollectiveEpilogueFwdINS6_IJS8_SA_S9_EEENS6_IJNS7_ILi1EEESI_SI_EEESC_SE_Li256ELb0ELb1ELb1ELb0EEENS1_19SingleTileSchedulerILb0ELb1ELb1ELi128EEEEEEEEEvNT_6ParamsE --------------------------
	.section	.nv.constant0._ZN7cutlass13device_kernelIN5flash19enable_sm80_to_sm89INS1_16FlashAttnFwdSm80INS1_25CollectiveMainloopFwdSm80ILi8ELi1ELb0EN4cute5tupleIJNS5_1CILi128EEENS7_ILi64EEENS7_ILi192EEEEEELi192ENS_10bfloat16_tEfNS_4arch4Sm80ELb0ELb1ELb0ELb0ELb0ELb0ELb1ELb1EEENS1_21CollectiveEpilogueFwdINS6_IJS8_SA_S9_EEENS6_IJNS7_ILi1EEESI_SI_EEESC_SE_Li256ELb0ELb1ELb1ELb0EEENS1_19SingleTileSchedulerILb0ELb1ELb1ELi128EEEEEEEEEvNT_6ParamsE,"a",@progbits
	.sectionflags	@""
	.align	4
.nv.constant0._ZN7cutlass13device_kernelIN5flash19enable_sm80_to_sm89INS1_16FlashAttnFwdSm80INS1_25CollectiveMainloopFwdSm80ILi8ELi1ELb0EN4cute5tupleIJNS5_1CILi128EEENS7_ILi64EEENS7_ILi192EEEEEELi192ENS_10bfloat16_tEfNS_4arch4Sm80ELb0ELb1ELb0ELb0ELb0ELb0ELb1ELb1EEENS1_21CollectiveEpilogueFwdINS6_IJS8_SA_S9_EEENS6_IJNS7_ILi1EEESI_SI_EEESC_SE_Li256ELb0ELb1ELb1ELb0EEENS1_19SingleTileSchedulerILb0ELb1ELb1ELi128EEEEEEEEEvNT_6ParamsE:
	.zero		1576


//--------------------- .nv.constant0._ZN7cutlass13device_kernelIN5flash19enable_sm80_to_sm89INS1_16FlashAttnFwdSm80INS1_25CollectiveMainloopFwdSm80ILi8ELi1ELb0EN4cute5tupleIJNS5_1CILi128EEENS7_ILi64EEENS7_ILi192EEEEEELi192ENS_10bfloat16_tEfNS_4arch4Sm80ELb0ELb1ELb0ELb1ELb0ELb0ELb1ELb1EEENS1_21CollectiveEpilogueFwdINS6_IJS8_SA_S9_EEENS6_IJNS7_ILi1EEESI_SI_EEESC_SE_Li256ELb1ELb1ELb1ELb0EEENS1_36VarlenDynamicPersistentTileSchedulerILi128ELi64ELi256ELi256ELb1ELb1ELb0ELb1ELb0ELb1EEEEEEEEEvNT_6ParamsE --------------------------
	.section	.nv.constant0._ZN7cutlass13device_kernelIN5flash19enable_sm80_to_sm89INS1_16FlashAttnFwdSm80INS1_25CollectiveMainloopFwdSm80ILi8ELi1ELb0EN4cute5tupleIJNS5_1CILi128EEENS7_ILi64EEENS7_ILi192EEEEEELi192ENS_10bfloat16_tEfNS_4arch4Sm80ELb0ELb1ELb0ELb1ELb0ELb0ELb1ELb1EEENS1_21CollectiveEpilogueFwdINS6_IJS8_SA_S9_EEENS6_IJNS7_ILi1EEESI_SI_EEESC_SE_Li256ELb1ELb1ELb1ELb0EEENS1_36VarlenDynamicPersistentTileSchedulerILi128ELi64ELi256ELi256ELb1ELb1ELb0ELb1ELb0ELb1EEEEEEEEEvNT_6ParamsE,"a",@progbits
	.sectionflags	@""
	.align	4
.nv.constant0._ZN7cutlass13device_kernelIN5flash19enable_sm80_to_sm89INS1_16FlashAttnFwdSm80INS1_25CollectiveMainloopFwdSm80ILi8ELi1ELb0EN4cute5tupleIJNS5_1CILi128EEENS7_ILi64EEENS7_ILi192EEEEEELi192ENS_10bfloat16_tEfNS_4arch4Sm80ELb0ELb1ELb0ELb1ELb0ELb0ELb1ELb1EEENS1_21CollectiveEpilogueFwdINS6_IJS8_SA_S9_EEENS6_IJNS7_ILi1EEESI_SI_EEESC_SE_Li256ELb1ELb1ELb1ELb0EEENS1_36VarlenDynamicPersistentTileSchedulerILi128ELi64ELi256ELi256ELb1ELb1ELb0ELb1ELb0ELb1EEEEEEEEEvNT_6ParamsE:
	.zero		1608


//--------------------- .nv.constant0._ZN7cutlass13device_kernelIN5flash19enable_sm80_to_sm89INS1_16FlashAttnFwdSm80INS1_25CollectiveMainloopFwdSm80ILi8ELi1ELb0EN4cute5tupleIJNS5_1CILi128EEENS7_ILi64EEENS7_ILi192EEEEEELi192ENS_10bfloat16_tEfNS_4arch4Sm80ELb0ELb1ELb0ELb1ELb0ELb1ELb1ELb1EEENS1_21CollectiveEpilogueFwdINS6_IJS8_SA_S9_EEENS6_IJNS7_ILi1EEESI_SI_EEESC_SE_Li256ELb1ELb1ELb1ELb0EEENS1_36VarlenDynamicPersistentTileSchedulerILi128ELi64ELi256ELi256ELb1ELb1ELb0ELb1ELb0ELb1EEEEEEEEEvNT_6ParamsE --------------------------
	.section	.nv.constant0._ZN7cutlass13device_kernelIN5flash19enable_sm80_to_sm89INS1_16FlashAttnFwdSm80INS1_25CollectiveMainloopFwdSm80ILi8ELi1ELb0EN4cute5tupleIJNS5_1CILi128EEENS7_ILi64EEENS7_ILi192EEEEEELi192ENS_10bfloat16_tEfNS_4arch4Sm80ELb0ELb1ELb0ELb1ELb0ELb1ELb1ELb1EEENS1_21CollectiveEpilogueFwdINS6_IJS8_SA_S9_EEENS6_IJNS7_ILi1EEESI_SI_EEESC_SE_Li256ELb1ELb1ELb1ELb0EEENS1_36VarlenDynamicPersistentTileSchedulerILi128ELi64ELi256ELi256ELb1ELb1ELb0ELb1ELb0ELb1EEEEEEEEEvNT_6ParamsE,"a",@progbits
	.sectionflags	@""
	.align	4
.nv.constant0._ZN7cutlass13device_kernelIN5flash19enable_sm80_to_sm89INS1_16FlashAttnFwdSm80INS1_25CollectiveMainloopFwdSm80ILi8ELi1ELb0EN4cute5tupleIJNS5_1CILi128EEENS7_ILi64EEENS7_ILi192EEEEEELi192ENS_10bfloat16_tEfNS_4arch4Sm80ELb0ELb1ELb0ELb1ELb0ELb1ELb1ELb1EEENS1_21CollectiveEpilogueFwdINS6_IJS8_SA_S9_EEENS6_IJNS7_ILi1EEESI_SI_EEESC_SE_Li256ELb1ELb1ELb1ELb0EEENS1_36VarlenDynamicPersistentTileSchedulerILi128ELi64ELi256ELi256ELb1ELb1ELb0ELb1ELb0ELb1EEEEEEEEEvNT_6ParamsE:
	.zero		1608


//--------------------- .nv.constant0._ZN7cutlass13device_kernelIN5flash19enable_sm80_to_sm89INS1_16FlashAttnFwdSm80INS1_25CollectiveMainloopFwdSm80ILi8ELi1ELb1EN4cute5tupleIJNS5_1CILi128EEENS7_ILi96EEENS7_ILi192EEEEEELi192ENS_10bfloat16_tEfNS_4arch4Sm80ELb1ELb0ELb0ELb0ELb0ELb0ELb1ELb1EEENS1_21CollectiveEpilogueFwdINS6_IJS8_SA_S9_EEENS6_IJNS7_ILi1EEESI_SI_EEESC_SE_Li256ELb0ELb1ELb1ELb0EEENS1_30DynamicPersistentTileSchedulerILi256ELi256ELb1ELb1ELb0EEEEEEEEEvNT_6ParamsE --------------------------
	.section	.nv.constant0._ZN7cutlass13device_kernelIN5flash19enable_sm80_to_sm89INS1_16FlashAttnFwdSm80INS1_25CollectiveMainloopFwdSm80ILi8ELi1ELb1EN4cute5tupleIJNS5_1CILi128EEENS7_ILi96EEENS7_ILi192EEEEEELi192ENS_10bfloat16_tEfNS_4arch4Sm80ELb1ELb0ELb0ELb0ELb0ELb0ELb1ELb1EEENS1_21CollectiveEpilogueFwdINS6_IJS8_SA_S9_EEENS6_IJNS7_ILi1EEESI_SI_EEESC_SE_Li256ELb0ELb1ELb1ELb0EEENS1_30DynamicPersistentTileSchedulerILi256ELi256ELb1ELb1ELb0EEEEEEEEEvNT_6ParamsE,"a",@progbits
	.sectionflags	@""
	.align	4
.nv.constant0._ZN7cutlass13device_kernelIN5flash19enable_sm80_to_sm89INS1_16FlashAttnFwdSm80INS1_25CollectiveMainloopFwdSm80ILi8ELi1ELb1EN4cute5tupleIJNS5_1CILi128EEENS7_ILi96EEENS7_ILi192EEEEEELi192ENS_10bfloat16_tEfNS_4arch4Sm80ELb1ELb0ELb0ELb0ELb0ELb0ELb1ELb1EEENS1_21CollectiveEpilogueFwdINS6_IJS8_SA_S9_EEENS6_IJNS7_ILi1EEESI_SI_EEESC_SE_Li256ELb0ELb1ELb1ELb0EEENS1_30DynamicPersistentTileSchedulerILi256ELi256ELb1ELb1ELb0EEEEEEEEEvNT_6ParamsE:
	.zero		1592


//--------------------- .nv.constant0._ZN7cutlass13device_kernelIN5flash19enable_sm80_to_sm89INS1_16FlashAttnFwdSm80INS1_25CollectiveMainloopFwdSm80ILi8ELi1ELb0EN4cute5tupleIJNS5_1CILi128EEENS7_ILi64EEENS7_ILi192EEEEEELi192ENS_10bfloat16_tEfNS_4arch4Sm80ELb1ELb0ELb0ELb1ELb0ELb0ELb1ELb1EEENS1_21CollectiveEpilogueFwdINS6_IJS8_SA_S9_EEENS6_IJNS7_ILi1EEESI_SI_EEESC_SE_Li256ELb1ELb1ELb1ELb0EEENS1_36VarlenDynamicPersistentTileSchedulerILi128ELi64ELi256ELi256ELb1ELb1ELb0ELb1ELb1ELb1EEEEEEEEEvNT_6ParamsE --------------------------
	.section	.nv.constant0._ZN7cutlass13device_kernelIN5flash19enable_sm80_to_sm89INS1_16FlashAttnFwdSm80INS1_25CollectiveMainloopFwdSm80ILi8ELi1ELb0EN4cute5tupleIJNS5_1CILi128EEENS7_ILi64EEENS7_ILi192EEEEEELi192ENS_10bfloat16_tEfNS_4arch4Sm80ELb1ELb0ELb0ELb1ELb0ELb0ELb1ELb1EEENS1_21CollectiveEpilogueFwdINS6_IJS8_SA_S9_EEENS6_IJNS7_ILi1EEESI_SI_EEESC_SE_Li256ELb1ELb1ELb1ELb0EEENS1_36VarlenDynamicPersistentTileSchedulerILi128ELi64ELi256ELi256ELb1ELb1ELb0ELb1ELb1ELb1EEEEEEEEEvNT_6ParamsE,"a",@progbits
	.sectionflags	@""
	.align	4
.nv.constant0._ZN7cutlass13device_kernelIN5flash19enable_sm80_to_sm89INS1_16FlashAttnFwdSm80INS1_25CollectiveMainloopFwdSm80ILi8ELi1ELb0EN4cute5tupleIJNS5_1CILi128EEENS7_ILi64EEENS7_ILi192EEEEEELi192ENS_10bfloat16_tEfNS_4arch4Sm80ELb1ELb0ELb0ELb1ELb0ELb0ELb1ELb1EEENS1_21CollectiveEpilogueFwdINS6_IJS8_SA_S9_EEENS6_IJNS7_ILi1EEESI_SI_EEESC_SE_Li256ELb1ELb1ELb1ELb0EEENS1_36VarlenDynamicPersistentTileSchedulerILi128ELi64ELi256ELi256ELb1ELb1ELb0ELb1ELb1ELb1EEEEEEEEEvNT_6ParamsE:
	.zero		1608


//--------------------- .nv.constant0._ZN7cutlass13device_kernelIN5flash19enable_sm80_to_sm89INS1_16FlashAttnFwdSm80INS1_25CollectiveMainloopFwdSm80ILi8ELi1ELb0EN4cute5tupleIJNS5_1CILi128EEENS7_ILi64EEENS7_ILi192EEEEEELi192ENS_10bfloat16_tEfNS_4arch4Sm80ELb1ELb0ELb0ELb1ELb0ELb1ELb1ELb1EEENS1_21CollectiveEpilogueFwdINS6_IJS8_SA_S9_EEENS6_IJNS7_ILi1EEESI_SI_EEESC_SE_Li256ELb1ELb1ELb1ELb0EEENS1_36VarlenDynamicPersistentTileSchedulerILi128ELi64ELi256ELi256ELb1ELb1ELb0ELb1ELb1ELb1EEEEEEEEEvNT_6ParamsE --------------------------
	.section	.nv.constant0._ZN7cutlass13device_kernelIN5flash19enable_sm80_to_sm89INS1_16FlashAttnFwdSm80INS1_25CollectiveMainloopFwdSm80ILi8ELi1ELb0EN4cute5tupleIJNS5_1CILi128EEENS7_ILi64EEENS7_ILi192EEEEEELi192ENS_10bfloat16_tEfNS_4arch4Sm80ELb1ELb0ELb0ELb1ELb0ELb1ELb1ELb1EEENS1_21CollectiveEpilogueFwdINS6_IJS8_SA_S9_EEENS6_IJNS7_ILi1EEESI_SI_EEESC_SE_Li256ELb1ELb1ELb1ELb0EEENS1_36VarlenDynamicPersistentTileSchedulerILi128ELi64ELi256ELi256ELb1ELb1ELb0ELb1ELb1ELb1EEEEEEEEEvNT_6ParamsE,"a",@progbits
	.sectionflags	@""
	.align	4
.nv.constant0._ZN7cutlass13device_kernelIN5flash19enable_sm80_to_sm89INS1_16FlashAttnFwdSm80INS1_25CollectiveMainloopFwdSm80ILi8ELi1ELb0EN4cute5tupleIJNS5_1CILi128EEENS7_ILi64EEENS7_ILi192EEEEEELi192ENS_10bfloat16_tEfNS_4arch4Sm80ELb1ELb0ELb0ELb1ELb0ELb1ELb1ELb1EEENS1_21CollectiveEpilogueFwdINS6_IJS8_SA_S9_EEENS6_IJNS7_ILi1EEESI_SI_EEESC_SE_Li256ELb1ELb1ELb1ELb0EEENS1_36VarlenDynamicPersistentTileSchedulerILi128ELi64ELi256ELi256ELb1ELb1ELb0ELb1ELb1ELb1EEEEEEEEEvNT_6ParamsE:
	.zero		1608


//--------------------- .nv.constant0._ZN7cutlass13device_kernelIN5flash19enable_sm80_to_sm89INS1_16FlashAttnFwdSm80INS1_25CollectiveMainloopFwdSm80ILi8ELi2ELb1EN4cute5tupleIJNS5_1CILi128EEENS7_ILi96EEENS7_ILi192EEEEEELi192ENS_10bfloat16_tEfNS_4arch4Sm80ELb0ELb0ELb0ELb0ELb0ELb0ELb1ELb1EEENS1_21CollectiveEpilogueFwdINS6_IJS8_SA_S9_EEENS6_IJNS7_ILi1EEESI_SI_EEESC_SE_Li256ELb0ELb1ELb1ELb0EEENS1_19SingleTileSchedulerILb0ELb1ELb1ELi128EEEEEEEEEvNT_6ParamsE --------------------------
	.section	.nv.constant0._ZN7cutlass13device_kernelIN5flash19enable_sm80_to_sm89INS1_16FlashAttnFwdSm80INS1_25CollectiveMainloopFwdSm80ILi8ELi2ELb1EN4cute5tupleIJNS5_1CILi128EEENS7_ILi96EEENS7_ILi192EEEEEELi192ENS_10bfloat16_tEfNS_4arch4Sm80ELb0ELb0ELb0ELb0ELb0ELb0ELb1ELb1EEENS1_21CollectiveEpilogueFwdINS6_IJS8_SA_S9_EEENS6_IJNS7_ILi1EEESI_SI_EEESC_SE_Li256ELb0ELb1ELb1ELb0EEENS1_19SingleTileSchedulerILb0ELb1ELb1ELi128EEEEEEEEEvNT_6ParamsE,"a",@progbits
	.sectionflags	@""
	.align	4
.nv.constant0._ZN7cutlass13device_kernelIN5flash19enable_sm80_to_sm89INS1_16FlashAttnFwdSm80INS1_25CollectiveMainloopFwdSm80ILi8ELi2ELb1EN4cute5tupleIJNS5_1CILi128EEENS7_ILi96EEENS7_ILi192EEEEEELi192ENS_10bfloat16_tEfNS_4arch4Sm80ELb0ELb0ELb0ELb0ELb0ELb0ELb1ELb1EEENS1_21CollectiveEpilogueFwdINS6_IJS8_SA_S9_EEENS6_IJNS7_ILi1EEESI_SI_EEESC_SE_Li256ELb0ELb1ELb1ELb0EEENS1_19SingleTileSchedulerILb0ELb1ELb1ELi128EEEEEEEEEvNT_6ParamsE:
	.zero		1576


//--------------------- .nv.constant0._ZN7cutlass13device_kernelIN5flash19enable_sm80_to_sm89INS1_16FlashAttnFwdSm80INS1_25CollectiveMainloopFwdSm80ILi8ELi2ELb0EN4cute5tupleIJNS5_1CILi128EEENS7_ILi64EEENS7_ILi192EEEEEELi192ENS_10bfloat16_tEfNS_4arch4Sm80ELb0ELb0ELb0ELb1ELb0ELb0ELb1ELb1EEENS1_21CollectiveEpilogueFwdINS6_IJS8_SA_S9_EEENS6_IJNS7_ILi1EEESI_SI_EEESC_SE_Li256ELb1ELb1ELb1ELb0EEENS1_36VarlenDynamicPersistentTileSchedulerILi128ELi64ELi256ELi256ELb1ELb1ELb0ELb0ELb1ELb1EEEEEEEEEvNT_6ParamsE --------------------------
	.section	.nv.constant0._ZN7cutlass13device_kernelIN5flash19enable_sm80_to_sm89INS1_16FlashAttnFwdSm80INS1_25CollectiveMainloopFwdSm80ILi8ELi2ELb0EN4cute5tupleIJNS5_1CILi128EEENS7_ILi64EEENS7_ILi192EEEEEELi192ENS_10bfloat16_tEfNS_4arch4Sm80ELb0ELb0ELb0ELb1ELb0ELb0ELb1ELb1EEENS1_21CollectiveEpilogueFwdINS6_IJS8_SA_S9_EEENS6_IJNS7_ILi1EEESI_SI_EEESC_SE_Li256ELb1ELb1ELb1ELb0EEENS1_36VarlenDynamicPersistentTileSchedulerILi128ELi64ELi256ELi256ELb1ELb1ELb0ELb0ELb1ELb1EEEEEEEEEvNT_6ParamsE,"a",@progbits
	.sectionflags	@""
	.align	4
.nv.constant0._ZN7cutlass13device_kernelIN5flash19enable_sm80_to_sm89INS1_16FlashAttnFwdSm80INS1_25CollectiveMainloopFwdSm80ILi8ELi2ELb0EN4cute5tupleIJNS5_1CILi128EEENS7_ILi64EEENS7_ILi192EEEEEELi192ENS_10bfloat16_tEfNS_4arch4Sm80ELb0ELb0ELb0ELb1ELb0ELb0ELb1ELb1EEENS1_21CollectiveEpilogueFwdINS6_IJS8_SA_S9_EEENS6_IJNS7_ILi1EEESI_SI_EEESC_SE_Li256ELb1ELb1ELb1ELb0EEENS1_36VarlenDynamicPersistentTileSchedulerILi128ELi64ELi256ELi256ELb1ELb1ELb0ELb0ELb1ELb1EEEEEEEEEvNT_6ParamsE:
	.zero		1608


//--------------------- .nv.constant0._ZN7cutlass13device_kernelIN5flash19enable_sm80_to_sm89INS1_16FlashAttnFwdSm80INS1_25CollectiveMainloopFwdSm80ILi8ELi2ELb0EN4cute5tupleIJNS5_1CILi128EEENS7_ILi64EEENS7_ILi192EEEEEELi192ENS_10bfloat16_tEfNS_4arch4Sm80ELb0ELb0ELb0ELb1ELb0ELb1ELb1ELb1EEENS1_21CollectiveEpilogueFwdINS6_IJS8_SA_S9_EEENS6_IJNS7_ILi1EEESI_SI_EEESC_SE_Li256ELb1ELb1ELb1ELb0EEENS1_36VarlenDynamicPersistentTileSchedulerILi128ELi64ELi256ELi256ELb1ELb1ELb0ELb0ELb1ELb1EEEEEEEEEvNT_6ParamsE --------------------------
	.section	.nv.constant0._ZN7cutlass13device_kernelIN5flash19enable_sm80_to_sm89INS1_16FlashAttnFwdSm80INS1_25CollectiveMainloopFwdSm80ILi8ELi2ELb0EN4cute5tupleIJNS5_1CILi128EEENS7_ILi64EEENS7_ILi192EEEEEELi192ENS_10bfloat16_tEfNS_4arch4Sm80ELb0ELb0ELb0ELb1ELb0ELb1ELb1ELb1EEENS1_21CollectiveEpilogueFwdINS6_IJS8_SA_S9_EEENS6_IJNS7_ILi1EEESI_SI_EEESC_SE_Li256ELb1ELb1ELb1ELb0EEENS1_36VarlenDynamicPersistentTileSchedulerILi128ELi64ELi256ELi256ELb1ELb1ELb0ELb0ELb1ELb1EEEEEEEEEvNT_6ParamsE,"a",@progbits
	.sectionflags	@""
	.align	4
.nv.constant0._ZN7cutlass13device_kernelIN5flash19enable_sm80_to_sm89INS1_16FlashAttnFwdSm80INS1_25CollectiveMainloopFwdSm80ILi8ELi2ELb0EN4cute5tupleIJNS5_1CILi128EEENS7_ILi64EEENS7_ILi192EEEEEELi192ENS_10bfloat16_tEfNS_4arch4Sm80ELb0ELb0ELb0ELb1ELb0ELb1ELb1ELb1EEENS1_21CollectiveEpilogueFwdINS6_IJS8_SA_S9_EEENS6_IJNS7_ILi1EEESI_SI_EEESC_SE_Li256ELb1ELb1ELb1ELb0EEENS1_36VarlenDynamicPersistentTileSchedulerILi128ELi64ELi256ELi256ELb1ELb1ELb0ELb0ELb1ELb1EEEEEEEEEvNT_6ParamsE:
	.zero		1608


//--------------------- .nv.constant0._ZN7cutlass13device_kernelIN5flash19enable_sm80_to_sm89INS1_16FlashAttnFwdSm80INS1_25CollectiveMainloopFwdSm80ILi8ELi2ELb0EN4cute5tupleIJNS5_1CILi128EEENS7_ILi64EEENS7_ILi192EEEEEELi192ENS_10bfloat16_tEfNS_4arch4Sm80ELb0ELb1ELb0ELb0ELb0ELb0ELb1ELb1EEENS1_21CollectiveEpilogueFwdINS6_IJS8_SA_S9_EEENS6_IJNS7_ILi1EEESI_SI_EEESC_SE_Li256ELb0ELb1ELb1ELb0EEENS1_19SingleTileSchedulerILb0ELb1ELb1ELi128EEEEEEEEEvNT_6ParamsE --------------------------
	.section	.nv.constant0._ZN7cutlass13device_kernelIN5flash19enable_sm80_to_sm89INS1_16FlashAttnFwdSm80INS1_25CollectiveMainloopFwdSm80ILi8ELi2ELb0EN4cute5tupleIJNS5_1CILi128EEENS7_ILi64EEENS7_ILi192EEEEEELi192ENS_10bfloat16_tEfNS_4arch4Sm80ELb0ELb1ELb0ELb0ELb0ELb0ELb1ELb1EEENS1_21CollectiveEpilogueFwdINS6_IJS8_SA_S9_EEENS6_IJNS7_ILi1EEESI_SI_EEESC_SE_Li256ELb0ELb1ELb1ELb0EEENS1_19SingleTileSchedulerILb0ELb1ELb1ELi128EEEEEEEEEvNT_6ParamsE,"a",@progbits
	.sectionflags	@""
	.align	4
.nv.constant0._ZN7cutlass13device_kernelIN5flash19enable_sm80_to_sm89INS1_16FlashAttnFwdSm80INS1_25CollectiveMainloopFwdSm80ILi8ELi2ELb0EN4cute5tupleIJNS5_1CILi128EEENS7_ILi64EEENS7_ILi192EEEEEELi192ENS_10bfloat16_tEfNS_4arch4Sm80ELb0ELb1ELb0ELb0ELb0ELb0ELb1ELb1EEENS1_21CollectiveEpilogueFwdINS6_IJS8_SA_S9_EEENS6_IJNS7_ILi1EEESI_SI_EEESC_SE_Li256ELb0ELb1ELb1ELb0EEENS1_19SingleTileSchedulerILb0ELb1ELb1ELi128EEEEEEEEEvNT_6ParamsE:
	.zero		1576


//--------------------- .nv.constant0._ZN7cutlass13device_kernelIN5flash19enable_sm80_to_sm89INS1_16FlashAttnFwdSm80INS1_25CollectiveMainloopFwdSm80ILi8ELi2ELb0EN4cute5tupleIJNS5_1CILi128EEENS7_ILi64EEENS7_ILi192EEEEEELi192ENS_10bfloat16_tEfNS_4arch4Sm80ELb0ELb1ELb0ELb1ELb0ELb0ELb1ELb1EEENS1_21CollectiveEpilogueFwdINS6_IJS8_SA_S9_EEENS6_IJNS7_ILi1EEESI_SI_EEESC_SE_Li256ELb1ELb1ELb1ELb0EEENS1_36VarlenDynamicPersistentTileSchedulerILi128ELi64ELi256ELi256ELb1ELb1ELb0ELb1ELb0ELb1EEEEEEEEEvNT_6ParamsE --------------------------
	.section	.nv.constant0._ZN7cutlass13device_kernelIN5flash19enable_sm80_to_sm89INS1_16FlashAttnFwdSm80INS1_25CollectiveMainloopFwdSm80ILi8ELi2ELb0EN4cute5tupleIJNS5_1CILi128EEENS7_ILi64EEENS7_ILi192EEEEEELi192ENS_10bfloat16_tEfNS_4arch4Sm80ELb0ELb1ELb0ELb1ELb0ELb0ELb1ELb1EEENS1_21CollectiveEpilogueFwdINS6_IJS8_SA_S9_EEENS6_IJNS7_ILi1EEESI_SI_EEESC_SE_Li256ELb1ELb1ELb1ELb0EEENS1_36VarlenDynamicPersistentTileSchedulerILi128ELi64ELi256ELi256ELb1ELb1ELb0ELb1ELb0ELb1EEEEEEEEEvNT_6ParamsE,"a",@progbits
	.sectionflags	@""
	.align	4
.nv.constant0._ZN7cutlass13device_kernelIN5flash19enable_sm80_to_sm89INS1_16FlashAttnFwdSm80INS1_25CollectiveMainloopFwdSm80ILi8ELi2ELb0EN4cute5tupleIJNS5_1CILi128EEENS7_ILi64EEENS7_ILi192EEEEEELi192ENS_10bfloat16_tEfNS_4arch4Sm80ELb0ELb1ELb0ELb1ELb0ELb0ELb1ELb1EEENS1_21CollectiveEpilogueFwdINS6_IJS8_SA_S9_EEENS6_IJNS7_ILi1EEESI_SI_EEESC_SE_Li256ELb1ELb1ELb1ELb0EEENS1_36VarlenDynamicPersistentTileSchedulerILi128ELi64ELi256ELi256ELb1ELb1ELb0ELb1ELb0ELb1EEEEEEEEEvNT_6ParamsE:
	.zero		1608


//--------------------- .nv.constant0._ZN7cutlass13device_kernelIN5flash19enable_sm80_to_sm89INS1_16FlashAttnFwdSm80INS1_25CollectiveMainloopFwdSm80ILi8ELi2ELb0EN4cute5tupleIJNS5_1CILi128EEENS7_ILi64EEENS7_ILi192EEEEEELi192ENS_10bfloat16_tEfNS_4arch4Sm80ELb0ELb1ELb0ELb1ELb0ELb1ELb1ELb1EEENS1_21CollectiveEpilogueFwdINS6_IJS8_SA_S9_EEENS6_IJNS7_ILi1EEESI_SI_EEESC_SE_Li256ELb1ELb1ELb1ELb0EEENS1_36VarlenDynamicPersistentTileSchedulerILi128ELi64ELi256ELi256ELb1ELb1ELb0ELb1ELb0ELb1EEEEEEEEEvNT_6ParamsE --------------------------
	.section	.nv.constant0._ZN7cutlass13device_kernelIN5flash19enable_sm80_to_sm89INS1_16FlashAttnFwdSm80INS1_25CollectiveMainloopFwdSm80ILi8ELi2ELb0EN4cute5tupleIJNS5_1CILi128EEENS7_ILi64EEENS7_ILi192EEEEEELi192ENS_10bfloat16_tEfNS_4arch4Sm80ELb0ELb1ELb0ELb1ELb0ELb1ELb1ELb1EEENS1_21CollectiveEpilogueFwdINS6_IJS8_SA_S9_EEENS6_IJNS7_ILi1EEESI_SI_EEESC_SE_Li256ELb1ELb1ELb1ELb0EEENS1_36VarlenDynamicPersistentTileSchedulerILi128ELi64ELi256ELi256ELb1ELb1ELb0ELb1ELb0ELb1EEEEEEEEEvNT_6ParamsE,"a",@progbits
	.sectionflags	@""
	.align	4
.nv.constant0._ZN7cutlass13device_kernelIN5flash19enable_sm80_to_sm89INS1_16FlashAttnFwdSm80INS1_25CollectiveMainloopFwdSm80ILi8ELi2ELb0EN4cute5tupleIJNS5_1CILi128EEENS7_ILi64EEENS7_ILi192EEEEEELi192ENS_10bfloat16_tEfNS_4arch4Sm80ELb0ELb1ELb0ELb1ELb0ELb1ELb1ELb1EEENS1_21CollectiveEpilogueFwdINS6_IJS8_SA_S9_EEENS6_IJNS7_ILi1EEESI_SI_EEESC_SE_Li256ELb1ELb1ELb1ELb0EEENS1_36VarlenDynamicPersistentTileSchedulerILi128ELi64ELi256ELi256ELb1ELb1ELb0ELb1ELb0ELb1EEEEEEEEEvNT_6ParamsE:
	.zero		1608


//--------------------- .nv.constant0._ZN7cutlass13device_kernelIN5flash19enable_sm80_to_sm89INS1_16FlashAttnFwdSm80INS1_25CollectiveMainloopFwdSm80ILi8ELi2ELb1EN4cute5tupleIJNS5_1CILi128EEENS7_ILi96EEENS7_ILi192EEEEEELi192ENS_10bfloat16_tEfNS_4arch4Sm80ELb1ELb0ELb0ELb0ELb0ELb0ELb1ELb1EEENS1_21CollectiveEpilogueFwdINS6_IJS8_SA_S9_EEENS6_IJNS7_ILi1EEESI_SI_EEESC_SE_Li256ELb0ELb1ELb1ELb0EEENS1_30DynamicPersistentTileSchedulerILi256ELi256ELb1ELb1ELb0EEEEEEEEEvNT_6ParamsE --------------------------
	.section	.nv.constant0._ZN7cutlass13device_kernelIN5flash19enable_sm80_to_sm89INS1_16FlashAttnFwdSm80INS1_25CollectiveMainloopFwdSm80ILi8ELi2ELb1EN4cute5tupleIJNS5_1CILi128EEENS7_ILi96EEENS7_ILi192EEEEEELi192ENS_10bfloat16_tEfNS_4arch4Sm80ELb1ELb0ELb0ELb0ELb0ELb0ELb1ELb1EEENS1_21CollectiveEpilogueFwdINS6_IJS8_SA_S9_EEENS6_IJNS7_ILi1EEESI_SI_EEESC_SE_Li256ELb0ELb1ELb1ELb0EEENS1_30DynamicPersistentTileSchedulerILi256ELi256ELb1ELb1ELb0EEEEEEEEEvNT_6ParamsE,"a",@progbits
	.sectionflags	@""
	.align	4
.nv.constant0._ZN7cutlass13device_kernelIN5flash19enable_sm80_to_sm89INS1_16FlashAttnFwdSm80INS1_25CollectiveMainloopFwdSm80ILi8ELi2ELb1EN4cute5tupleIJNS5_1CILi128EEENS7_ILi96EEENS7_ILi192EEEEEELi192ENS_10bfloat16_tEfNS_4arch4Sm80ELb1ELb0ELb0ELb0ELb0ELb0ELb1ELb1EEENS1_21CollectiveEpilogueFwdINS6_IJS8_SA_S9_EEENS6_IJNS7_ILi1EEESI_SI_EEESC_SE_Li256ELb0ELb1ELb1ELb0EEENS1_30DynamicPersistentTileSchedulerILi256ELi256ELb1ELb1ELb0EEEEEEEEEvNT_6ParamsE:
	.zero		1592


//--------------------- .nv.constant0._ZN7cutlass13device_kernelIN5flash19enable_sm80_to_sm89INS1_16FlashAttnFwdSm80INS1_25CollectiveMainloopFwdSm80ILi8ELi2ELb0EN4cute5tupleIJNS5_1CILi128EEENS7_ILi64EEENS7_ILi192EEEEEELi192ENS_10bfloat16_tEfNS_4arch4Sm80ELb1ELb0ELb0ELb1ELb0ELb0ELb1ELb1EEENS1_21CollectiveEpilogueFwdINS6_IJS8_SA_S9_EEENS6_IJNS7_ILi1EEESI_SI_EEESC_SE_Li256ELb1ELb1ELb1ELb0EEENS1_36VarlenDynamicPersistentTileSchedulerILi128ELi64ELi256ELi256ELb1ELb1ELb0ELb1ELb1ELb1EEEEEEEEEvNT_6ParamsE --------------------------
	.section	.nv.constant0._ZN7cutlass13device_kernelIN5flash19enable_sm80_to_sm89INS1_16FlashAttnFwdSm80INS1_25CollectiveMainloopFwdSm80ILi8ELi2ELb0EN4cute5tupleIJNS5_1CILi128EEENS7_ILi64EEENS7_ILi192EEEEEELi192ENS_10bfloat16_tEfNS_4arch4Sm80ELb1ELb0ELb0ELb1ELb0ELb0ELb1ELb1EEENS1_21CollectiveEpilogueFwdINS6_IJS8_SA_S9_EEENS6_IJNS7_ILi1EEESI_SI_EEESC_SE_Li256ELb1ELb1ELb1ELb0EEENS1_36VarlenDynamicPersistentTileSchedulerILi128ELi64ELi256ELi256ELb1ELb1ELb0ELb1ELb1ELb1EEEEEEEEEvNT_6ParamsE,"a",@progbits
	.sectionflags	@""
	.align	4
.nv.constant0._ZN7cutlass13device_kernelIN5flash19enable_sm80_to_sm89INS1_16FlashAttnFwdSm80INS1_25CollectiveMainloopFwdSm80ILi8ELi2ELb0EN4cute5tupleIJNS5_1CILi128EEENS7_ILi64EEENS7_ILi192EEEEEELi192ENS_10bfloat16_tEfNS_4arch4Sm80ELb1ELb0ELb0ELb1ELb0ELb0ELb1ELb1EEENS1_21CollectiveEpilogueFwdINS6_IJS8_SA_S9_EEENS6_IJNS7_ILi1EEESI_SI_EEESC_SE_Li256ELb1ELb1ELb1ELb0EEENS1_36VarlenDynamicPersistentTileSchedulerILi128ELi64ELi256ELi256ELb1ELb1ELb0ELb1ELb1ELb1EEEEEEEEEvNT_6ParamsE:
	.zero		1608


//--------------------- .nv.constant0._ZN7cutlass13device_kernelIN5flash19enable_sm80_to_sm89INS1_16FlashAttnFwdSm80INS1_25CollectiveMainloopFwdSm80ILi8ELi2ELb0EN4cute5tupleIJNS5_1CILi128EEENS7_ILi64EEENS7_ILi192EEEEEELi192ENS_10bfloat16_tEfNS_4arch4Sm80ELb1ELb0ELb0ELb1ELb0ELb1ELb1ELb1EEENS1_21CollectiveEpilogueFwdINS6_IJS8_SA_S9_EEENS6_IJNS7_ILi1EEESI_SI_EEESC_SE_Li256ELb1ELb1ELb1ELb0EEENS1_36VarlenDynamicPersistentTileSchedulerILi128ELi64ELi256ELi256ELb1ELb1ELb0ELb1ELb1ELb1EEEEEEEEEvNT_6ParamsE --------------------------
	.section	.nv.constant0._ZN7cutlass13device_kernelIN5flash19enable_sm80_to_sm89INS1_16FlashAttnFwdSm80INS1_25CollectiveMainloopFwdSm80ILi8ELi2ELb0EN4cute5tupleIJNS5_1CILi128EEENS7_ILi64EEENS7_ILi192EEEEEELi192ENS_10bfloat16_tEfNS_4arch4Sm80ELb1ELb0ELb0ELb1ELb0ELb1ELb1ELb1EEENS1_21CollectiveEpilogueFwdINS6_IJS8_SA_S9_EEENS6_IJNS7_ILi1EEESI_SI_EEESC_SE_Li256ELb1ELb1ELb1ELb0EEENS1_36VarlenDynamicPersistentTileSchedulerILi128ELi64ELi256ELi256ELb1ELb1ELb0ELb1ELb1ELb1EEEEEEEEEvNT_6ParamsE,"a",@progbits
	.sectionflags	@""
	.align	4
.nv.constant0._ZN7cutlass13device_kernelIN5flash19enable_sm80_to_sm89INS1_16FlashAttnFwdSm80INS1_25CollectiveMainloopFwdSm80ILi8ELi2ELb0EN4cute5tupleIJNS5_1CILi128EEENS7_ILi64EEENS7_ILi192EEEEEELi192ENS_10bfloat16_tEfNS_4arch4Sm80ELb1ELb0ELb0ELb1ELb0ELb1ELb1ELb1EEENS1_21CollectiveEpilogueFwdINS6_IJS8_SA_S9_EEENS6_IJNS7_ILi1EEESI_SI_EEESC_SE_Li256ELb1ELb1ELb1ELb0EEENS1_36VarlenDynamicPersistentTileSchedulerILi128ELi64ELi256ELi256ELb1ELb1ELb0ELb1ELb1ELb1EEEEEEEEEvNT_6ParamsE:
	.zero		1608


//--------------------- SYMBOLS --------------------------

	.type		.nv.reservedSmem.offset0,@object
	.size		.nv.reservedSmem.offset0,0x4
